def matmul_kernel(
    a_ptr,
    b_ptr,
    c_ptr,
    M,
    N,
    K,
    stride_am,
    stride_ak,
    stride_bk,
    stride_bn,
    stride_cm,
    stride_cn,
    BLOCK_M: tl.constexpr,
    BLOCK_N: tl.constexpr,
    BLOCK_K: tl.constexpr,
    GROUP_M: tl.constexpr,
):
    pid = tl.program_id(axis=0)
    num_pid_m = tl.cdiv(M, BLOCK_M)
    num_pid_n = tl.cdiv(N, BLOCK_N)
    num_pid_in_group = GROUP_M * num_pid_n
    group_id = pid // num_pid_in_group
    first_pid_m = group_id * GROUP_M
    group_size_m = min(num_pid_m - first_pid_m, GROUP_M)
    pid_m = first_pid_m + ((pid % num_pid_in_group) % group_size_m)
    pid_n = (pid % num_pid_in_group) // group_size_m

    offs_am = (pid_m * BLOCK_M + tl.arange(0, BLOCK_M)) % M
    offs_bn = (pid_n * BLOCK_N + tl.arange(0, BLOCK_N)) % N
    offs_k = tl.arange(0, BLOCK_K)
    a_ptrs = a_ptr + offs_am[:, None] * stride_am + offs_k[None, :] * stride_ak
    b_ptrs = b_ptr + offs_k[:, None] * stride_bk + offs_bn[None, :] * stride_bn

    acc = tl.zeros((BLOCK_M, BLOCK_N), dtype=tl.float32)
    for kk in range(0, tl.cdiv(K, BLOCK_K)):
        a = tl.load(a_ptrs, mask=offs_k[None, :] < K - kk * BLOCK_K, other=0.0)
        b = tl.load(b_ptrs, mask=offs_k[:, None] < K - kk * BLOCK_K, other=0.0)
        acc = tl.dot(a, b, acc)
        a_ptrs += BLOCK_K * stride_ak
        b_ptrs += BLOCK_K * stride_bk

    c = acc.to(c_ptr.dtype.element_ty)
    offs_cm = pid_m * BLOCK_M + tl.arange(0, BLOCK_M)
    offs_cn = pid_n * BLOCK_N + tl.arange(0, BLOCK_N)
    c_ptrs = c_ptr + offs_cm[:, None] * stride_cm + offs_cn[None, :] * stride_cn
    mask = (offs_cm[:, None] < M) & (offs_cn[None, :] < N)
    tl.store(c_ptrs, c, mask=mask)

# config = {"BLOCK_K": 64, "BLOCK_M": 512, "BLOCK_N": 256, "GROUP_M": 8, "arch": "sm_80", "dtype": "fp32", "num_ctas": 1, "num_stages": 3, "num_warps": 16}
# arch = sm_80


// ===== COMPILED SASS (sm_80) =====

	.target	sm_80

	.elftype	@"ET_EXEC"


//--------------------- .note.nv.tkinfo           --------------------------
	.section	.note.nv.tkinfo,"",@"SHT_NOTE"
	.sectionflags	@"SHF_NOTE_NV_TKINFO"
	.tkinfo
        /*0018*/ 	.word	0x00000002
        /*0030*/ 	.string	""
        /*0030*/ 	.string	"ptxas"
        /*0030*/ 	.string	"Cuda compilation tools, release 13.0, V13.0.88"
        /*0030*/ 	.string	"Build cuda_13.0.r13.0/compiler.36424714_0"
        /*0030*/ 	.string	"-v  -suppress-debug-info  -lineinfo  -arch sm_80 "



//--------------------- .note.nv.cuinfo           --------------------------
	.section	.note.nv.cuinfo,"",@"SHT_NOTE"
	.sectionflags	@"SHF_NOTE_NV_CUINFO"
        /*0018*/ 	.short	0x0002
        /*001a*/ 	.short	0x0050
        /*001c*/ 	.short	0x0082
	.zero		2


//--------------------- .nv.info                  --------------------------
	.section	.nv.info,"",@"SHT_CUDA_INFO"
	.align	4


	//----- nvinfo : EIATTR_REGCOUNT
	.align		4
        /*0000*/ 	.byte	0x04, 0x2f
        /*0002*/ 	.short	(.L_1 - .L_0)
	.align		4
.L_0:
        /*0004*/ 	.word	index@(matmul_kernel)
        /*0008*/ 	.word	0x00000020


	//----- nvinfo : EIATTR_FRAME_SIZE
	.align		4
.L_1:
        /*000c*/ 	.byte	0x04, 0x11
        /*000e*/ 	.short	(.L_3 - .L_2)
	.align		4
.L_2:
        /*0010*/ 	.word	index@(matmul_kernel)
        /*0014*/ 	.word	0x00002b50


	//----- nvinfo : EIATTR_MIN_STACK_SIZE
	.align		4
.L_3:
        /*0018*/ 	.byte	0x04, 0x12
        /*001a*/ 	.short	(.L_5 - .L_4)
	.align		4
.L_4:
        /*001c*/ 	.word	index@(matmul_kernel)
        /*0020*/ 	.word	0x00002b50
.L_5:


//--------------------- .nv.info.matmul_kernel    --------------------------
	.section	.nv.info.matmul_kernel,"",@"SHT_CUDA_INFO"
	.sectionflags	@""
	.align	4


	//----- nvinfo : EIATTR_CUDA_API_VERSION
	.align		4
        /*0000*/ 	.byte	0x04, 0x37
        /*0002*/ 	.short	(.L_7 - .L_6)
.L_6:
        /*0004*/ 	.word	0x00000082


	//----- nvinfo : EIATTR_SW2861232_WAR
	.align		4
.L_7:
        /*0008*/ 	.byte	0x01, 0x35
	.zero		2


	//----- nvinfo : EIATTR_PARAM_CBANK
	.align		4
        /*000c*/ 	.byte	0x04, 0x0a
        /*000e*/ 	.short	(.L_9 - .L_8)
	.align		4
.L_8:
        /*0010*/ 	.word	index@(.nv.constant0.matmul_kernel)
        /*0014*/ 	.short	0x0160
        /*0016*/ 	.short	0x0050


	//----- nvinfo : EIATTR_CBANK_PARAM_SIZE
	.align		4
.L_9:
        /*0018*/ 	.byte	0x03, 0x19
        /*001a*/ 	.short	0x0050


	//----- nvinfo : EIATTR_KPARAM_INFO
	.align		4
        /*001c*/ 	.byte	0x04, 0x17
        /*001e*/ 	.short	(.L_11 - .L_10)
.L_10:
        /*0020*/ 	.word	0x00000000
        /*0024*/ 	.short	0x000d
        /*0026*/ 	.short	0x0048
        /*0028*/ 	.byte	0x00, 0xf4, 0x21, 0x00


	//----- nvinfo : EIATTR_KPARAM_INFO
	.align		4
.L_11:
        /*002c*/ 	.byte	0x04, 0x17
        /*002e*/ 	.short	(.L_13 - .L_12)
.L_12:
        /*0030*/ 	.word	0x00000000
        /*0034*/ 	.short	0x000c
        /*0036*/ 	.short	0x0040
        /*0038*/ 	.byte	0x00, 0xf4, 0x21, 0x00


	//----- nvinfo : EIATTR_KPARAM_INFO
	.align		4
.L_13:
        /*003c*/ 	.byte	0x04, 0x17
        /*003e*/ 	.short	(.L_15 - .L_14)
.L_14:
        /*0040*/ 	.word	0x00000000
        /*0044*/ 	.short	0x000b
        /*0046*/ 	.short	0x0038
        /*0048*/ 	.byte	0x00, 0xf0, 0x11, 0x00


	//----- nvinfo : EIATTR_KPARAM_INFO
	.align		4
.L_15:
        /*004c*/ 	.byte	0x04, 0x17
        /*004e*/ 	.short	(.L_17 - .L_16)
.L_16:
        /*0050*/ 	.word	0x00000000
        /*0054*/ 	.short	0x000a
        /*0056*/ 	.short	0x0034
        /*0058*/ 	.byte	0x00, 0xf0, 0x11, 0x00


	//----- nvinfo : EIATTR_KPARAM_INFO
	.align		4
.L_17:
        /*005c*/ 	.byte	0x04, 0x17
        /*005e*/ 	.short	(.L_19 - .L_18)
.L_18:
        /*0060*/ 	.word	0x00000000
        /*0064*/ 	.short	0x0009
        /*0066*/ 	.short	0x0030
        /*0068*/ 	.byte	0x00, 0xf0, 0x11, 0x00


	//----- nvinfo : EIATTR_KPARAM_INFO
	.align		4
.L_19:
        /*006c*/ 	.byte	0x04, 0x17
        /*006e*/ 	.short	(.L_21 - .L_20)
.L_20:
        /*0070*/ 	.word	0x00000000
        /*0074*/ 	.short	0x0008
        /*0076*/ 	.short	0x002c
        /*0078*/ 	.byte	0x00, 0xf0, 0x11, 0x00


	//----- nvinfo : EIATTR_KPARAM_INFO
	.align		4
.L_21:
        /*007c*/ 	.byte	0x04, 0x17
        /*007e*/ 	.short	(.L_23 - .L_22)
.L_22:
        /*0080*/ 	.word	0x00000000
        /*0084*/ 	.short	0x0007
        /*0086*/ 	.short	0x0028
        /*0088*/ 	.byte	0x00, 0xf0, 0x11, 0x00


	//----- nvinfo : EIATTR_KPARAM_INFO
	.align		4
.L_23:
        /*008c*/ 	.byte	0x04, 0x17
        /*008e*/ 	.short	(.L_25 - .L_24)
.L_24:
        /*0090*/ 	.word	0x00000000
        /*0094*/ 	.short	0x0006
        /*0096*/ 	.short	0x0024
        /*0098*/ 	.byte	0x00, 0xf0, 0x11, 0x00


	//----- nvinfo : EIATTR_KPARAM_INFO
	.align		4
.L_25:
        /*009c*/ 	.byte	0x04, 0x17
        /*009e*/ 	.short	(.L_27 - .L_26)
.L_26:
        /*00a0*/ 	.word	0x00000000
        /*00a4*/ 	.short	0x0005
        /*00a6*/ 	.short	0x0020
        /*00a8*/ 	.byte	0x00, 0xf0, 0x11, 0x00


	//----- nvinfo : EIATTR_KPARAM_INFO
	.align		4
.L_27:
        /*00ac*/ 	.byte	0x04, 0x17
        /*00ae*/ 	.short	(.L_29 - .L_28)
.L_28:
        /*00b0*/ 	.word	0x00000000
        /*00b4*/ 	.short	0x0004
        /*00b6*/ 	.short	0x001c
        /*00b8*/ 	.byte	0x00, 0xf0, 0x11, 0x00


	//----- nvinfo : EIATTR_KPARAM_INFO
	.align		4
.L_29:
        /*00bc*/ 	.byte	0x04, 0x17
        /*00be*/ 	.short	(.L_31 - .L_30)
.L_30:
        /*00c0*/ 	.word	0x00000000
        /*00c4*/ 	.short	0x0003
        /*00c6*/ 	.short	0x0018
        /*00c8*/ 	.byte	0x00, 0xf0, 0x11, 0x00


	//----- nvinfo : EIATTR_KPARAM_INFO
	.align		4
.L_31:
        /*00cc*/ 	.byte	0x04, 0x17
        /*00ce*/ 	.short	(.L_33 - .L_32)
.L_32:
        /*00d0*/ 	.word	0x00000000
        /*00d4*/ 	.short	0x0002
        /*00d6*/ 	.short	0x0010
        /*00d8*/ 	.byte	0x00, 0xf4, 0x21, 0x00


	//----- nvinfo : EIATTR_KPARAM_INFO
	.align		4
.L_33:
        /*00dc*/ 	.byte	0x04, 0x17
        /*00de*/ 	.short	(.L_35 - .L_34)
.L_34:
        /*00e0*/ 	.word	0x00000000
        /*00e4*/ 	.short	0x0001
        /*00e6*/ 	.short	0x0008
        /*00e8*/ 	.byte	0x00, 0xf4, 0x21, 0x00


	//----- nvinfo : EIATTR_KPARAM_INFO
	.align		4
.L_35:
        /*00ec*/ 	.byte	0x04, 0x17
        /*00ee*/ 	.short	(.L_37 - .L_36)
.L_36:
        /*00f0*/ 	.word	0x00000000
        /*00f4*/ 	.short	0x0000
        /*00f6*/ 	.short	0x0000
        /*00f8*/ 	.byte	0x00, 0xf4, 0x21, 0x00


	//----- nvinfo : EIATTR_MAXREG_COUNT
	.align		4
.L_37:
        /*00fc*/ 	.byte	0x03, 0x1b
        /*00fe*/ 	.short	0x0080


	//----- nvinfo : EIATTR_NUM_BARRIERS
	.align		4
        /*0100*/ 	.byte	0x02, 0x4c
        /*0102*/ 	.byte	0x01
	.zero		1


	//----- nvinfo : EIATTR_ANNOTATIONS
	.align		4
        /*0104*/ 	.byte	0x04, 0x55
        /*0106*/ 	.short	(.L_39 - .L_38)


	//   ....[0]....
.L_38:
        /*0108*/ 	.word	0x00000001
        /*010c*/ 	.byte	0x70, 0x05, 0x00, 0x00, 0x01, 0x00, 0x00, 0x00, 0xf0, 0x06, 0x00, 0x00, 0x01, 0x00, 0x00, 0x00
        /* <DEDUP_REMOVED lines=3689> */
        /*e7ac*/ 	.byte	0x40, 0x79, 0x03, 0x00


	//----- nvinfo : EIATTR_MERCURY_ISA_VERSION
	.align		4
.L_39:
        /*e7b0*/ 	.byte	0x03, 0x5f
        /*e7b2*/ 	.short	0x0000


	//----- nvinfo : EIATTR_EXIT_INSTR_OFFSETS
	.align		4
        /*e7b4*/ 	.byte	0x04, 0x1c
        /*e7b6*/ 	.short	(.L_41 - .L_40)


	//   ....[0]....
.L_40:
        /*e7b8*/ 	.word	0x00037da0


	//   ....[1]....
        /*e7bc*/ 	.word	0x00037dc0


	//----- nvinfo : EIATTR_REQNTID
	.align		4
.L_41:
        /*e7c0*/ 	.byte	0x04, 0x10
        /*e7c2*/ 	.short	(.L_43 - .L_42)
.L_42:
        /*e7c4*/ 	.word	0x00000200
        /*e7c8*/ 	.word	0x00000001
        /*e7cc*/ 	.word	0x00000001
.L_43:


//--------------------- .nv.callgraph             --------------------------
	.section	.nv.callgraph,"",@"SHT_CUDA_CALLGRAPH"
	.align	4
	.sectionentsize	8
	.align		4
        /*0000*/ 	.word	0x00000000
	.align		4
        /*0004*/ 	.word	0xffffffff
	.align		4
        /*0008*/ 	.word	0x00000000
	.align		4
        /*000c*/ 	.word	0xfffffffe
	.align		4
        /*0010*/ 	.word	0x00000000
	.align		4
        /*0014*/ 	.word	0xfffffffd
	.align		4
        /*0018*/ 	.word	0x00000000
	.align		4
        /*001c*/ 	.word	0xfffffffc


//--------------------- .nv.rel.action            --------------------------
	.section	.nv.rel.action,"",@"SHT_CUDA_RELOCINFO"
	.align	8
	.sectionentsize	8
        /*0000*/ 	.byte	0x73, 0x00, 0x00, 0x00, 0x00, 0x00, 0x00, 0x00, 0x00, 0x00, 0x00, 0x11, 0x25, 0x00, 0x05, 0x36


//--------------------- .nv.constant0.matmul_kernel --------------------------
	.section	.nv.constant0.matmul_kernel,"a",@progbits
	.sectionflags	@""
	.align	4
.nv.constant0.matmul_kernel:
	.zero		432


//--------------------- .text.matmul_kernel       --------------------------
	.section	.text.matmul_kernel,"ax",@progbits
	.sectioninfo	@"SHI_REGISTERS=32"
	.align	128
        .global         matmul_kernel
        .type           matmul_kernel,@function
        .size           matmul_kernel,(.L_x_4 - matmul_kernel)
        .other          matmul_kernel,@"STO_CUDA_ENTRY STV_DEFAULT"
matmul_kernel:
.text.matmul_kernel:
[----:B------:R-:W-:-:S03]  /*0000*/  IMAD.MOV.U32 R1, RZ, RZ, c[0x0][0x28] ;  /* 0x00000a00ff017624 */ /* 0x000fc600078e00ff */
[----:B------:R-:W-:Y:S01]  /*0010*/  IMAD.MOV.U32 R0, RZ, RZ, c[0x0][0x17c] ;  /* 0x00005f00ff007624 */ /* 0x000fe200078e00ff */
[----:B------:R-:W1:Y:S01]  /*0020*/  S2R R12, SR_TID.X ;  /* 0x00000000000c7919 */ /* 0x000e620000002100 */
[----:B------:R-:W-:-:S03]  /*0030*/  IADD3 R1, R1, -0x2b50, RZ ;  /* 0xffffd4b001017810 */ /* 0x000fc60007ffe0ff */
[----:B------:R-:W-:-:S04]  /*0040*/  IADD3 R0, R0, 0xff, RZ ;  /* 0x000000ff00007810 */ /* 0x000fc80007ffe0ff */
[----:B------:R-:W-:-:S04]  /*0050*/  SHF.R.S32.HI R3, RZ, 0x1f, R0 ;  /* 0x0000001fff037819 */ /* 0x000fc80000011400 */
[----:B------:R-:W-:-:S04]  /*0060*/  LEA.HI R3, R3, R0, RZ, 0x8 ;  /* 0x0000000003037211 */ /* 0x000fc800078f40ff */
[----:B------:R-:W-:Y:S02]  /*0070*/  SHF.R.S32.HI R2, RZ, 0x8, R3 ;  /* 0x00000008ff027819 */ /* 0x000fe40000011403 */
[----:B------:R-:W2:Y:S03]  /*0080*/  S2R R3, SR_CTAID.X ;  /* 0x0000000000037919 */ /* 0x000ea60000002500 */
[----:B------:R-:W-:-:S05]  /*0090*/  IMAD.SHL.U32 R2, R2, 0x8, RZ ;  /* 0x0000000802027824 */ /* 0x000fca00078e00ff */
[-C--:B------:R-:W-:Y:S02]  /*00a0*/  IABS R7, R2.reuse ;  /* 0x0000000200077213 */ /* 0x080fe40000000000 */
[----:B------:R-:W-:Y:S02]  /*00b0*/  IABS R10, R2 ;  /* 0x00000002000a7213 */ /* 0x000fe40000000000 */
[----:B------:R-:W3:Y:S01]  /*00c0*/  I2F.RP R0, R7 ;  /* 0x0000000700007306 */ /* 0x000ee20000209400 */
[----:B--2---:R-:W-:-:S07]  /*00d0*/  IABS R8, R3 ;  /* 0x0000000300087213 */ /* 0x004fce0000000000 */
[----:B---3--:R-:W2:Y:S02]  /*00e0*/  MUFU.RCP R0, R0 ;  /* 0x0000000000007308 */ /* 0x008ea40000001000 */
[----:B--2---:R-:W-:Y:S01]  /*00f0*/  IADD3 R4, R0, 0xffffffe, RZ ;  /* 0x0ffffffe00047810 */ /* 0x004fe20007ffe0ff */
[----:B------:R-:W-:-:S05]  /*0100*/  IMAD.MOV R0, RZ, RZ, -R10 ;  /* 0x000000ffff007224 */ /* 0x000fca00078e0a0a */
[----:B------:R2:W3:Y:S02]  /*0110*/  F2I.FTZ.U32.TRUNC.NTZ R5, R4 ;  /* 0x0000000400057305 */ /* 0x0004e4000021f000 */
[----:B--2---:R-:W-:Y:S02]  /*0120*/  IMAD.MOV.U32 R4, RZ, RZ, RZ ;  /* 0x000000ffff047224 */ /* 0x004fe400078e00ff */
[----:B---3--:R-:W-:-:S04]  /*0130*/  IMAD.MOV R6, RZ, RZ, -R5 ;  /* 0x000000ffff067224 */ /* 0x008fc800078e0a05 */
[----:B------:R-:W-:Y:S02]  /*0140*/  IMAD R9, R6, R7, RZ ;  /* 0x0000000706097224 */ /* 0x000fe400078e02ff */
[----:B------:R-:W-:Y:S02]  /*0150*/  IMAD.MOV.U32 R6, RZ, RZ, R8 ;  /* 0x000000ffff067224 */ /* 0x000fe400078e0008 */
[----:B------:R-:W-:-:S06]  /*0160*/  IMAD.HI.U32 R5, R5, R9, R4 ;  /* 0x0000000905057227 */ /* 0x000fcc00078e0004 */
[----:B------:R-:W-:-:S04]  /*0170*/  IMAD.HI.U32 R5, R5, R6, RZ ;  /* 0x0000000605057227 */ /* 0x000fc800078e00ff */
[----:B------:R-:W-:-:S05]  /*0180*/  IMAD R0, R5, R0, R6 ;  /* 0x0000000005007224 */ /* 0x000fca00078e0206 */
[----:B------:R-:W-:-:S13]  /*0190*/  ISETP.GT.U32.AND P1, PT, R7, R0, PT ;  /* 0x000000000700720c */ /* 0x000fda0003f24070 */
[----:B------:R-:W-:Y:S01]  /*01a0*/  @!P1 IMAD.IADD R0, R0, 0x1, -R7 ;  /* 0x0000000100009824 */ /* 0x000fe200078e0a07 */
[----:B------:R-:W-:Y:S02]  /*01b0*/  @!P1 IADD3 R5, R5, 0x1, RZ ;  /* 0x0000000105059810 */ /* 0x000fe40007ffe0ff */
[----:B------:R-:W-:Y:S02]  /*01c0*/  ISETP.NE.AND P1, PT, R2, RZ, PT ;  /* 0x000000ff0200720c */ /* 0x000fe40003f25270 */
[----:B------:R-:W-:Y:S02]  /*01d0*/  ISETP.GE.U32.AND P0, PT, R0, R7, PT ;  /* 0x000000070000720c */ /* 0x000fe40003f06070 */
[----:B------:R-:W-:-:S04]  /*01e0*/  LOP3.LUT R0, R3, R2, RZ, 0x3c, !PT ;  /* 0x0000000203007212 */ /* 0x000fc800078e3cff */
[----:B------:R-:W-:Y:S01]  /*01f0*/  ISETP.GE.AND P2, PT, R0, RZ, PT ;  /* 0x000000ff0000720c */ /* 0x000fe20003f46270 */
[----:B------:R-:W-:-:S05]  /*0200*/  IMAD.MOV.U32 R0, RZ, RZ, c[0x0][0x178] ;  /* 0x00005e00ff007624 */ /* 0x000fca00078e00ff */
[----:B------:R-:W-:Y:S02]  /*0210*/  IADD3 R0, R0, 0x1ff, RZ ;  /* 0x000001ff00007810 */ /* 0x000fe40007ffe0ff */
[----:B------:R-:W-:-:S05]  /*0220*/  @P0 IADD3 R5, R5, 0x1, RZ ;  /* 0x0000000105050810 */ /* 0x000fca0007ffe0ff */
[----:B------:R-:W-:Y:S01]  /*0230*/  IMAD.MOV.U32 R6, RZ, RZ, R5 ;  /* 0x000000ffff067224 */ /* 0x000fe200078e0005 */
[----:B------:R-:W-:-:S03]  /*0240*/  SHF.R.S32.HI R5, RZ, 0x1f, R0 ;  /* 0x0000001fff057819 */ /* 0x000fc60000011400 */
[----:B------:R-:W-:Y:S01]  /*0250*/  @!P2 IMAD.MOV R6, RZ, RZ, -R6 ;  /* 0x000000ffff06a224 */ /* 0x000fe200078e0a06 */
[----:B------:R-:W-:Y:S02]  /*0260*/  @!P1 LOP3.LUT R6, RZ, R2, RZ, 0x33, !PT ;  /* 0x00000002ff069212 */ /* 0x000fe400078e33ff */
[----:B------:R-:W-:-:S03]  /*0270*/  LEA.HI R5, R5, R0, RZ, 0x9 ;  /* 0x0000000005057211 */ /* 0x000fc600078f48ff */
[----:B------:R-:W-:Y:S02]  /*0280*/  IMAD.SHL.U32 R0, R6, 0x8, RZ ;  /* 0x0000000806007824 */ /* 0x000fe400078e00ff */
[----:B------:R-:W-:-:S03]  /*0290*/  IMAD.MOV R6, RZ, RZ, -R6 ;  /* 0x000000ffff067224 */ /* 0x000fc600078e0a06 */
[----:B------:R-:W-:Y:S01]  /*02a0*/  LEA.HI.SX32 R4, R5, -R0, 0x17 ;  /* 0x8000000005047211 */ /* 0x000fe200078fbaff */
[----:B------:R-:W-:Y:S02]  /*02b0*/  IMAD R11, R2, R6, R3 ;  /* 0x00000006020b7224 */ /* 0x000fe400078e0203 */
[----:B------:R-:W-:Y:S01]  /*02c0*/  IMAD.MOV.U32 R6, RZ, RZ, RZ ;  /* 0x000000ffff067224 */ /* 0x000fe200078e00ff */
[----:B------:R-:W-:-:S04]  /*02d0*/  IMNMX R4, R4, 0x8, PT ;  /* 0x0000000804047817 */ /* 0x000fc80003800200 */
[-C--:B------:R-:W-:Y:S02]  /*02e0*/  IABS R8, R4.reuse ;  /* 0x0000000400087213 */ /* 0x080fe40000000000 */
[----:B------:R-:W-:Y:S02]  /*02f0*/  IABS R2, R4 ;  /* 0x0000000400027213 */ /* 0x000fe40000000000 */
[----:B------:R-:W2:Y:S08]  /*0300*/  I2F.RP R5, R8 ;  /* 0x0000000800057306 */ /* 0x000eb00000209400 */
[----:B--2---:R-:W2:Y:S02]  /*0310*/  MUFU.RCP R5, R5 ;  /* 0x0000000500057308 */ /* 0x004ea40000001000 */
[----:B--2---:R-:W-:Y:S01]  /*0320*/  IADD3 R7, R5, 0xffffffe, RZ ;  /* 0x0ffffffe05077810 */ /* 0x004fe20007ffe0ff */
[----:B------:R-:W-:-:S05]  /*0330*/  IMAD.MOV R5, RZ, RZ, -R2 ;  /* 0x000000ffff057224 */ /* 0x000fca00078e0a02 */
[----:B------:R-:W2:Y:S02]  /*0340*/  F2I.FTZ.U32.TRUNC.NTZ R7, R7 ;  /* 0x0000000700077305 */ /* 0x000ea4000021f000 */
[----:B--2---:R-:W-:-:S04]  /*0350*/  IMAD.MOV R9, RZ, RZ, -R7 ;  /* 0x000000ffff097224 */ /* 0x004fc800078e0a07 */
[----:B------:R-:W-:Y:S01]  /*0360*/  IMAD.MOV.U32 R3, RZ, RZ, R9 ;  /* 0x000000ffff037224 */ /* 0x000fe200078e0009 */
[----:B------:R-:W-:-:S03]  /*0370*/  IABS R9, R11 ;  /* 0x0000000b00097213 */ /* 0x000fc60000000000 */
[----:B------:R-:W-:-:S04]  /*0380*/  IMAD R3, R3, R8, RZ ;  /* 0x0000000803037224 */ /* 0x000fc800078e02ff */
[----:B------:R-:W-:Y:S01]  /*0390*/  IMAD.HI.U32 R6, R7, R3, R6 ;  /* 0x0000000307067227 */ /* 0x000fe200078e0006 */
[----:B------:R-:W-:-:S05]  /*03a0*/  IABS R3, c[0x0][0x178] ;  /* 0x00005e0000037a13 */ /* 0x000fca0000000000 */
[----:B------:R-:W-:Y:S02]  /*03b0*/  IMAD.HI.U32 R2, R6, R9, RZ ;  /* 0x0000000906027227 */ /* 0x000fe400078e00ff */
[----:B------:R-:W2:Y:S02]  /*03c0*/  I2F.RP R6, R3 ;  /* 0x0000000300067306 */ /* 0x000ea40000209400 */
[----:B------:R-:W-:-:S05]  /*03d0*/  IMAD R5, R2, R5, R9 ;  /* 0x0000000502057224 */ /* 0x000fca00078e0209 */
[----:B------:R-:W-:Y:S01]  /*03e0*/  ISETP.GT.U32.AND P1, PT, R8, R5, PT ;  /* 0x000000050800720c */ /* 0x000fe20003f24070 */
[----:B--2---:R-:W2:-:S12]  /*03f0*/  MUFU.RCP R6, R6 ;  /* 0x0000000600067308 */ /* 0x004e980000001000 */
[----:B------:R-:W-:Y:S01]  /*0400*/  @!P1 IMAD.IADD R5, R5, 0x1, -R8 ;  /* 0x0000000105059824 */ /* 0x000fe200078e0a08 */
[----:B------:R-:W-:Y:S02]  /*0410*/  @!P1 IADD3 R2, R2, 0x1, RZ ;  /* 0x0000000102029810 */ /* 0x000fe40007ffe0ff */
[----:B------:R-:W-:Y:S02]  /*0420*/  ISETP.NE.AND P1, PT, R4, RZ, PT ;  /* 0x000000ff0400720c */ /* 0x000fe40003f25270 */
[----:B------:R-:W-:Y:S02]  /*0430*/  ISETP.GE.U32.AND P0, PT, R5, R8, PT ;  /* 0x000000080500720c */ /* 0x000fe40003f06070 */
[----:B------:R-:W-:Y:S02]  /*0440*/  LOP3.LUT R5, R11, R4, RZ, 0x3c, !PT ;  /* 0x000000040b057212 */ /* 0x000fe400078e3cff */
[----:B-1----:R-:W-:Y:S02]  /*0450*/  LOP3.LUT R8, R12, 0x1ff, RZ, 0xc0, !PT ;  /* 0x000001ff0c087812 */ /* 0x002fe400078ec0ff */
[----:B------:R-:W-:-:S02]  /*0460*/  ISETP.GE.AND P2, PT, R5, RZ, PT ;  /* 0x000000ff0500720c */ /* 0x000fc40003f46270 */
[----:B--2---:R-:W-:Y:S01]  /*0470*/  IADD3 R5, R6, 0xffffffe, RZ ;  /* 0x0ffffffe06057810 */ /* 0x004fe20007ffe0ff */
[----:B------:R-:W-:-:S04]  /*0480*/  IMAD.MOV.U32 R6, RZ, RZ, c[0x0][0x180] ;  /* 0x00006000ff067624 */ /* 0x000fc800078e00ff */
[----:B------:R-:W-:Y:S01]  /*0490*/  @P0 IADD3 R2, R2, 0x1, RZ ;  /* 0x0000000102020810 */ /* 0x000fe20007ffe0ff */
[----:B------:R-:W1:Y:S05]  /*04a0*/  F2I.FTZ.U32.TRUNC.NTZ R5, R5 ;  /* 0x0000000500057305 */ /* 0x000e6a000021f000 */
[----:B------:R-:W-:Y:S01]  /*04b0*/  @!P2 IMAD.MOV R2, RZ, RZ, -R2 ;  /* 0x000000ffff02a224 */ /* 0x000fe200078e0a02 */
[----:B------:R-:W-:-:S05]  /*04c0*/  @!P1 LOP3.LUT R2, RZ, R4, RZ, 0x33, !PT ;  /* 0x00000004ff029212 */ /* 0x000fca00078e33ff */
[----:B------:R-:W-:-:S04]  /*04d0*/  IMAD.MOV R7, RZ, RZ, -R2 ;  /* 0x000000ffff077224 */ /* 0x000fc800078e0a02 */
[----:B------:R-:W-:Y:S02]  /*04e0*/  IMAD R7, R4, R7, R11 ;  /* 0x0000000704077224 */ /* 0x000fe400078e020b */
[----:B-1----:R-:W-:Y:S02]  /*04f0*/  IMAD.MOV R4, RZ, RZ, -R5 ;  /* 0x000000ffff047224 */ /* 0x002fe400078e0a05 */
[----:B------:R-:W-:Y:S02]  /*0500*/  IMAD.IADD R7, R0, 0x1, R7 ;  /* 0x0000000100077824 */ /* 0x000fe400078e0207 */
[----:B------:R-:W-:Y:S02]  /*0510*/  IMAD.MOV.U32 R0, RZ, RZ, R4 ;  /* 0x000000ffff007224 */ /* 0x000fe400078e0004 */
[----:B------:R-:W-:Y:S02]  /*0520*/  IMAD R16, R7, 0x200, R8 ;  /* 0x0000020007107824 */ /* 0x000fe400078e0208 */
[----:B------:R-:W-:Y:S01]  /*0530*/  IMAD R7, R0, R3, RZ ;  /* 0x0000000300077224 */ /* 0x000fe200078e02ff */
[----:B------:R-:W-:Y:S01]  /*0540*/  IADD3 R0, R6, -0x1, RZ ;  /* 0xffffffff06007810 */ /* 0x000fe20007ffe0ff */
[----:B------:R-:W-:Y:S01]  /*0550*/  IMAD.MOV.U32 R4, RZ, RZ, RZ ;  /* 0x000000ffff047224 */ /* 0x000fe200078e00ff */
[----:B------:R-:W-:Y:S01]  /*0560*/  IABS R22, R16 ;  /* 0x0000001000167213 */ /* 0x000fe20000000000 */
[----:B------:R-:W-:Y:S01]  /*0570*/  STL [R1+0x8e4], R16 ;  /* 0x0008e41001007387 */ /* 0x000fe20000100800 */
[----:B------:R-:W-:Y:S01]  /*0580*/  ISETP.GE.AND P4, PT, R16, RZ, PT ;  /* 0x000000ff1000720c */ /* 0x000fe20003f86270 */
[----:B------:R-:W-:Y:S01]  /*0590*/  IMAD.HI.U32 R4, R5, R7, R4 ;  /* 0x0000000705047227 */ /* 0x000fe200078e0004 */
[----:B------:R-:W-:-:S04]  /*05a0*/  IADD3 R5, R6, -0xd, RZ ;  /* 0xfffffff306057810 */ /* 0x000fc80007ffe0ff */
[----:B------:R-:W-:Y:S01]  /*05b0*/  ISETP.GE.U32.AND P2, PT, R5, 0x7fffffb4, PT ;  /* 0x7fffffb40500780c */ /* 0x000fe20003f46070 */
[----:B------:R-:W-:-:S04]  /*05c0*/  IMAD.HI.U32 R4, R4, R22, RZ ;  /* 0x0000001604047227 */ /* 0x000fc800078e00ff */
[----:B------:R-:W-:-:S04]  /*05d0*/  IMAD.MOV R4, RZ, RZ, -R4 ;  /* 0x000000ffff047224 */ /* 0x000fc800078e0a04 */
[----:B------:R-:W-:Y:S01]  /*05e0*/  IMAD R22, R3, R4, R22 ;  /* 0x0000000403167224 */ /* 0x000fe200078e0216 */
[----:B------:R-:W-:-:S04]  /*05f0*/  IADD3 R4, R6, -0x5, RZ ;  /* 0xfffffffb06047810 */ /* 0x000fc80007ffe0ff */
[----:B------:R-:W-:Y:S02]  /*0600*/  ISETP.GT.U32.AND P0, PT, R3, R22, PT ;  /* 0x000000160300720c */ /* 0x000fe40003f04070 */
[----:B------:R-:W-:Y:S02]  /*0610*/  ISETP.GE.U32.AND P6, PT, R4, 0x7fffffbc, PT ;  /* 0x7fffffbc0400780c */ /* 0x000fe40003fc6070 */
[----:B------:R-:W-:-:S04]  /*0620*/  IADD3 R4, R6, -0x11, RZ ;  /* 0xffffffef06047810 */ /* 0x000fc80007ffe0ff */
[----:B------:R-:W-:-:S05]  /*0630*/  ISETP.GE.U32.AND P5, PT, R4, 0x7fffffb0, PT ;  /* 0x7fffffb00400780c */ /* 0x000fca0003fa6070 */
[----:B------:R-:W-:Y:S01]  /*0640*/  @!P0 IMAD.IADD R22, R22, 0x1, -R3 ;  /* 0x0000000116168824 */ /* 0x000fe200078e0a03 */
[----:B------:R-:W-:Y:S02]  /*0650*/  ISETP.GE.U32.AND P0, PT, R0, 0x7fffffc0, PT ;  /* 0x7fffffc00000780c */ /* 0x000fe40003f06070 */
[----:B------:R-:W-:Y:S01]  /*0660*/  IADD3 R0, R6, -0x9, RZ ;  /* 0xfffffff706007810 */ /* 0x000fe20007ffe0ff */
[----:B------:R-:W-:Y:S01]  /*0670*/  IMAD.MOV.U32 R6, RZ, RZ, c[0x0][0x188] ;  /* 0x00006200ff067624 */ /* 0x000fe200078e00ff */
[----:B------:R-:W-:Y:S02]  /*0680*/  ISETP.GT.U32.AND P3, PT, R3, R22, PT ;  /* 0x000000160300720c */ /* 0x000fe40003f64070 */
[----:B------:R-:W-:Y:S01]  /*0690*/  ISETP.GE.U32.AND P1, PT, R0, 0x7fffffb8, PT ;  /* 0x7fffffb80000780c */ /* 0x000fe20003f26070 */
[----:B------:R-:W-:-:S10]  /*06a0*/  IMAD R0, R6, 0x44, RZ ;  /* 0x0000004406007824 */ /* 0x000fd400078e02ff */
[----:B------:R-:W-:Y:S01]  /*06b0*/  @!P3 IMAD.IADD R22, R22, 0x1, -R3 ;  /* 0x000000011616b824 */ /* 0x000fe200078e0a03 */
[----:B------:R-:W-:Y:S01]  /*06c0*/  ISETP.NE.AND P3, PT, RZ, c[0x0][0x178], PT ;  /* 0x00005e00ff007a0c */ /* 0x000fe20003f65270 */
[----:B------:R-:W-:Y:S02]  /*06d0*/  IMAD R3, R6, 0x48, RZ ;  /* 0x0000004806037824 */ /* 0x000fe400078e02ff */
[----:B------:R-:W-:-:S03]  /*06e0*/  @!P4 IMAD.MOV R22, RZ, RZ, -R22 ;  /* 0x000000ffff16c224 */ /* 0x000fc600078e0a16 */
[----:B------:R1:W-:Y:S07]  /*06f0*/  STL.64 [R1+0xaa8], R2 ;  /* 0x000aa80201007387 */ /* 0x0003ee0000100a00 */
[----:B------:R-:W-:Y:S01]  /*0700*/  @!P3 LOP3.LUT R22, RZ, c[0x0][0x178], RZ, 0x33, !PT ;  /* 0x00005e00ff16ba12 */ /* 0x000fe200078e33ff */
[----:B-1----:R-:W-:Y:S02]  /*0710*/  IMAD.MOV.U32 R2, RZ, RZ, c[0x0][0x188] ;  /* 0x00006200ff027624 */ /* 0x002fe400078e00ff */
[----:B------:R-:W-:-:S02]  /*0720*/  IMAD.MOV.U32 R3, RZ, RZ, c[0x0][0x188] ;  /* 0x00006200ff037624 */ /* 0x000fc400078e00ff */
[C---:B------:R-:W-:Y:S02]  /*0730*/  IMAD R4, R2.reuse, 0x4c, RZ ;  /* 0x0000004c02047824 */ /* 0x040fe400078e02ff */
[C---:B------:R-:W-:Y:S02]  /*0740*/  IMAD R5, R2.reuse, 0x50, RZ ;  /* 0x0000005002057824 */ /* 0x040fe400078e02ff */
[C---:B------:R-:W-:Y:S02]  /*0750*/  IMAD R6, R2.reuse, 0x54, RZ ;  /* 0x0000005402067824 */ /* 0x040fe400078e02ff */
[C---:B------:R-:W-:Y:S01]  /*0760*/  IMAD R7, R2.reuse, 0x58, RZ ;  /* 0x0000005802077824 */ /* 0x040fe200078e02ff */
[----:B------:R1:W-:Y:S01]  /*0770*/  STL.64 [R1+0xaa0], R4 ;  /* 0x000aa00401007387 */ /* 0x0003e20000100a00 */
[C---:B------:R-:W-:Y:S02]  /*0780*/  IMAD R8, R2.reuse, 0x5c, RZ ;  /* 0x0000005c02087824 */ /* 0x040fe400078e02ff */
[C---:B------:R-:W-:Y:S01]  /*0790*/  IMAD R9, R2.reuse, 0x60, RZ ;  /* 0x0000006002097824 */ /* 0x040fe200078e02ff */
[----:B------:R-:W-:Y:S01]  /*07a0*/  STL.64 [R1+0xab0], R6 ;  /* 0x000ab00601007387 */ /* 0x000fe20000100a00 */
[----:B------:R-:W-:-:S02]  /*07b0*/  IMAD R10, R2, 0x64, RZ ;  /* 0x00000064020a7824 */ /* 0x000fc400078e02ff */
[----:B------:R-:W-:Y:S01]  /*07c0*/  IMAD R11, R2, 0x68, RZ ;  /* 0x00000068020b7824 */ /* 0x000fe200078e02ff */
[----:B------:R-:W-:Y:S01]  /*07d0*/  STL.64 [R1+0xab8], R8 ;  /* 0x000ab80801007387 */ /* 0x000fe20000100a00 */
[----:B-1----:R-:W-:-:S03]  /*07e0*/  IMAD R4, R22, c[0x0][0x184], RZ ;  /* 0x0000610016047a24 */ /* 0x002fc600078e02ff */
[----:B------:R1:W-:Y:S01]  /*07f0*/  STL.64 [R1+0xa90], R10 ;  /* 0x000a900a01007387 */ /* 0x0003e20000100a00 */
[----:B------:R-:W-:-:S05]  /*0800*/  IMAD.SHL.U32 R5, R4, 0x4, RZ ;  /* 0x0000000404057824 */ /* 0x000fca00078e00ff */
[----:B------:R-:W-:Y:S01]  /*0810*/  IADD3 R22, P3, R5, c[0x0][0x160], RZ ;  /* 0x0000580005167a10 */ /* 0x000fe20007f7e0ff */
[----:B-1----:R-:W-:-:S03]  /*0820*/  IMAD.MOV.U32 R11, RZ, RZ, c[0x0][0x188] ;  /* 0x00006200ff0b7624 */ /* 0x002fc600078e00ff */
[----:B------:R-:W-:Y:S01]  /*0830*/  LEA.HI.X.SX32 R23, R4, c[0x0][0x164], 0x2, P3 ;  /* 0x0000590004177a11 */ /* 0x000fe200018f16ff */
[----:B------:R-:W-:Y:S02]  /*0840*/  IMAD.SHL.U32 R10, R3, 0x4, RZ ;  /* 0x00000004030a7824 */ /* 0x000fe400078e00ff */
[C---:B------:R-:W-:Y:S01]  /*0850*/  IMAD R12, R11.reuse, 0x6c, RZ ;  /* 0x0000006c0b0c7824 */ /* 0x040fe200078e02ff */
[C---:B------:R-:W-:Y:S01]  /*0860*/  LEA R6, P3, R11.reuse, R22, 0x3 ;  /* 0x000000160b067211 */ /* 0x040fe200078618ff */
[C---:B------:R-:W-:Y:S02]  /*0870*/  IMAD R13, R11.reuse, 0x70, RZ ;  /* 0x000000700b0d7824 */ /* 0x040fe400078e02ff */
[C---:B------:R-:W-:Y:S02]  /*0880*/  IMAD R14, R11.reuse, 0x74, RZ ;  /* 0x000000740b0e7824 */ /* 0x040fe400078e02ff */
[C---:B------:R-:W-:Y:S01]  /*0890*/  IMAD R15, R11.reuse, 0x78, RZ ;  /* 0x000000780b0f7824 */ /* 0x040fe200078e02ff */
[----:B------:R1:W-:Y:S01]  /*08a0*/  STL.64 [R1+0xa98], R12 ;  /* 0x000a980c01007387 */ /* 0x0003e20000100a00 */
[----:B------:R-:W-:-:S02]  /*08b0*/  IMAD R16, R11, 0x7c, RZ ;  /* 0x0000007c0b107824 */ /* 0x000fc400078e02ff */
[C---:B------:R-:W-:Y:S01]  /*08c0*/  IMAD R17, R11.reuse, 0x84, RZ ;  /* 0x000000840b117824 */ /* 0x040fe200078e02ff */
[----:B------:R2:W-:Y:S01]  /*08d0*/  STL [R1+0x334], R4 ;  /* 0x0003340401007387 */ /* 0x0005e20000100800 */
[C---:B------:R-:W-:Y:S02]  /*08e0*/  IMAD R18, R11.reuse, 0x88, RZ ;  /* 0x000000880b127824 */ /* 0x040fe400078e02ff */
[C---:B------:R-:W-:Y:S01]  /*08f0*/  IMAD R19, R11.reuse, 0x8c, RZ ;  /* 0x0000008c0b137824 */ /* 0x040fe200078e02ff */
[----:B------:R3:W-:Y:S01]  /*0900*/  STL [R1+0x340], R5 ;  /* 0x0003400501007387 */ /* 0x0007e20000100800 */
[C---:B------:R-:W-:Y:S02]  /*0910*/  IMAD R20, R11.reuse, 0x90, RZ ;  /* 0x000000900b147824 */ /* 0x040fe400078e02ff */
[C---:B------:R-:W-:Y:S01]  /*0920*/  IMAD R21, R11.reuse, 0x94, RZ ;  /* 0x000000940b157824 */ /* 0x040fe200078e02ff */
[----:B-1----:R-:W-:Y:S01]  /*0930*/  IADD3 R12, P4, R10, R22, RZ ;  /* 0x000000160a0c7210 */ /* 0x002fe20007f9e0ff */
[----:B------:R-:W-:-:S02]  /*0940*/  IMAD R24, R11, 0x98, RZ ;  /* 0x000000980b187824 */ /* 0x000fc400078e02ff */
[----:B--2---:R-:W-:Y:S01]  /*0950*/  IMAD R4, R2, 0xc, RZ ;  /* 0x0000000c02047824 */ /* 0x004fe200078e02ff */
[C---:B------:R-:W-:Y:S01]  /*0960*/  LEA.HI.X.SX32 R13, R11.reuse, R23, 0x2, P4 ;  /* 0x000000170b0d7211 */ /* 0x040fe200020f16ff */
[C---:B------:R-:W-:Y:S02]  /*0970*/  IMAD R25, R11.reuse, 0x9c, RZ ;  /* 0x0000009c0b197824 */ /* 0x040fe400078e02ff */
[----:B---3--:R-:W-:Y:S02]  /*0980*/  IMAD.MOV.U32 R5, RZ, RZ, c[0x0][0x188] ;  /* 0x00006200ff057624 */ /* 0x008fe400078e00ff */
[----:B------:R1:W-:Y:S01]  /*0990*/  STL.64 [R1+0x1b0], R12 ;  /* 0x0001b00c01007387 */ /* 0x0003e20000100a00 */
[----:B------:R-:W-:Y:S02]  /*09a0*/  IMAD R26, R11, 0xa0, RZ ;  /* 0x000000a00b1a7824 */ /* 0x000fe400078e02ff */
[C---:B------:R-:W-:Y:S02]  /*09b0*/  IMAD.SHL.U32 R9, R5.reuse, 0x2, RZ ;  /* 0x0000000205097824 */ /* 0x040fe400078e00ff */
[----:B------:R-:W-:-:S02]  /*09c0*/  IMAD R5, R5, 0x3, RZ ;  /* 0x0000000305057824 */ /* 0x000fc400078e02ff */
[----:B------:R-:W-:Y:S01]  /*09d0*/  IMAD R27, R11, 0xa4, RZ ;  /* 0x000000a40b1b7824 */ /* 0x000fe200078e02ff */
[-C--:B------:R-:W-:Y:S01]  /*09e0*/  LEA.HI.X.SX32 R7, R9, R23.reuse, 0x2, P3 ;  /* 0x0000001709077211 */ /* 0x080fe200018f16ff */
[C---:B------:R-:W-:Y:S01]  /*09f0*/  IMAD R28, R11.reuse, 0xa8, RZ ;  /* 0x000000a80b1c7824 */ /* 0x040fe200078e02ff */
[CC--:B------:R-:W-:Y:S01]  /*0a00*/  LEA R8, P3, R11.reuse, R22.reuse, 0x4 ;  /* 0x000000160b087211 */ /* 0x0c0fe200078620ff */
[----:B------:R-:W-:Y:S01]  /*0a10*/  IMAD R29, R11, 0xac, RZ ;  /* 0x000000ac0b1d7824 */ /* 0x000fe200078e02ff */
[----:B-1----:R-:W-:Y:S01]  /*0a20*/  IADD3 R12, P4, R4, R22, RZ ;  /* 0x00000016040c7210 */ /* 0x002fe20007f9e0ff */
[----:B------:R1:W-:Y:S01]  /*0a30*/  STL.64 [R1+0x230], R6 ;  /* 0x0002300601007387 */ /* 0x0003e20000100a00 */
[-C--:B------:R-:W-:Y:S02]  /*0a40*/  LEA.HI.X.SX32 R9, R10, R23.reuse, 0x2, P3 ;  /* 0x000000170a097211 */ /* 0x080fe400018f16ff */
[----:B------:R-:W-:Y:S01]  /*0a50*/  LEA.HI.X.SX32 R13, R5, R23, 0x2, P4 ;  /* 0x00000017050d7211 */ /* 0x000fe200020f16ff */
[----:B------:R-:W-:-:S04]  /*0a60*/  IMAD R5, R3, 0x18, RZ ;  /* 0x0000001803057824 */ /* 0x000fc800078e02ff */
[----:B------:R2:W-:Y:S01]  /*0a70*/  STL.64 [R1+0x2b0], R12 ;  /* 0x0002b00c01007387 */ /* 0x0005e20000100a00 */
[----:B-1----:R-:W-:-:S03]  /*0a80*/  IMAD R7, R3, 0x14, RZ ;  /* 0x0000001403077824 */ /* 0x002fc600078e02ff */
[----:B------:R1:W-:Y:S02]  /*0a90*/  STL.64 [R1+0x138], R8 ;  /* 0x0001380801007387 */ /* 0x0003e40000100a00 */
[-C--:B------:R-:W-:Y:S02]  /*0aa0*/  IADD3 R6, P4, R7, R22.reuse, RZ ;  /* 0x0000001607067210 */ /* 0x080fe40007f9e0ff */
[----:B--2---:R-:W-:Y:S01]  /*0ab0*/  IADD3 R12, P3, R5, R22, RZ ;  /* 0x00000016050c7210 */ /* 0x004fe20007f7e0ff */
[C---:B------:R-:W-:Y:S02]  /*0ac0*/  IMAD R5, R3.reuse, 0x1c, RZ ;  /* 0x0000001c03057824 */ /* 0x040fe400078e02ff */
[C---:B-1----:R-:W-:Y:S02]  /*0ad0*/  IMAD R9, R3.reuse, 0x5, RZ ;  /* 0x0000000503097824 */ /* 0x042fe400078e02ff */
[----:B------:R-:W-:-:S03]  /*0ae0*/  IMAD R3, R3, 0x6, RZ ;  /* 0x0000000603037824 */ /* 0x000fc600078e02ff */
[-C--:B------:R-:W-:Y:S02]  /*0af0*/  LEA.HI.X.SX32 R7, R9, R23.reuse, 0x2, P4 ;  /* 0x0000001709077211 */ /* 0x080fe400020f16ff */
[----:B------:R-:W-:Y:S02]  /*0b00*/  IADD3 R8, P4, R5, R22, RZ ;  /* 0x0000001605087210 */ /* 0x000fe40007f9e0ff */
[----:B------:R-:W-:Y:S01]  /*0b10*/  LEA.HI.X.SX32 R13, R3, R23, 0x2, P3 ;  /* 0x00000017030d7211 */ /* 0x000fe200018f16ff */
[----:B------:R1:W-:Y:S01]  /*0b20*/  STL.64 [R1+0x1b8], R6 ;  /* 0x0001b80601007387 */ /* 0x0003e20000100a00 */
[----:B------:R-:W-:-:S03]  /*0b30*/  IMAD.MOV.U32 R3, RZ, RZ, c[0x0][0x188] ;  /* 0x00006200ff037624 */ /* 0x000fc600078e00ff */
[----:B------:R2:W-:Y:S01]  /*0b40*/  STL.64 [R1+0x238], R12 ;  /* 0x0002380c01007387 */ /* 0x0005e20000100a00 */
[----:B-1----:R-:W-:Y:S02]  /*0b50*/  IMAD.MOV.U32 R7, RZ, RZ, c[0x0][0x188] ;  /* 0x00006200ff077624 */ /* 0x002fe400078e00ff */
[----:B------:R-:W-:Y:S02]  /*0b60*/  IMAD.MOV.U32 R6, RZ, RZ, c[0x0][0x188] ;  /* 0x00006200ff067624 */ /* 0x000fe400078e00ff */
[----:B------:R-:W-:Y:S01]  /*0b70*/  IMAD R5, R7, 0x7, RZ ;  /* 0x0000000707057824 */ /* 0x000fe200078e02ff */
[----:B--2---:R-:W-:Y:S01]  /*0b80*/  LEA R12, P3, R11, R22, 0x5 ;  /* 0x000000160b0c7211 */ /* 0x004fe200078628ff */
[----:B------:R-:W-:Y:S02]  /*0b90*/  IMAD R7, R7, 0x24, RZ ;  /* 0x0000002407077824 */ /* 0x000fe400078e02ff */
[----:B------:R-:W-:Y:S01]  /*0ba0*/  IMAD R10, R6, 0xa, RZ ;  /* 0x0000000a060a7824 */ /* 0x000fe200078e02ff */
[----:B------:R-:W-:Y:S01]  /*0bb0*/  LEA.HI.X.SX32 R9, R5, R23, 0x2, P4 ;  /* 0x0000001705097211 */ /* 0x000fe200020f16ff */
[----:B------:R-:W-:-:S02]  /*0bc0*/  IMAD.SHL.U32 R5, R3, 0x8, RZ ;  /* 0x0000000803057824 */ /* 0x000fc400078e00ff */
[----:B------:R-:W-:Y:S02]  /*0bd0*/  IMAD R3, R3, 0x28, RZ ;  /* 0x0000002803037824 */ /* 0x000fe400078e02ff */
[----:B------:R1:W-:Y:S01]  /*0be0*/  STL.64 [R1+0x2b8], R8 ;  /* 0x0002b80801007387 */ /* 0x0003e20000100a00 */
[----:B------:R-:W-:Y:S01]  /*0bf0*/  LEA.HI.X.SX32 R13, R5, R23, 0x2, P3 ;  /* 0x00000017050d7211 */ /* 0x000fe200018f16ff */
[----:B------:R-:W-:-:S04]  /*0c00*/  IMAD.MOV.U32 R5, RZ, RZ, c[0x0][0x188] ;  /* 0x00006200ff057624 */ /* 0x000fc800078e00ff */
[----:B------:R2:W-:Y:S01]  /*0c10*/  STL.64 [R1+0x140], R12 ;  /* 0x0001400c01007387 */ /* 0x0005e20000100a00 */
[-C--:B-1----:R-:W-:Y:S01]  /*0c20*/  IADD3 R8, P4, R7, R22.reuse, RZ ;  /* 0x0000001607087210 */ /* 0x082fe20007f9e0ff */
[C---:B------:R-:W-:Y:S01]  /*0c30*/  IMAD R7, R6.reuse, 0x2c, RZ ;  /* 0x0000002c06077824 */ /* 0x040fe200078e02ff */
[----:B--2---:R-:W-:Y:S01]  /*0c40*/  IADD3 R12, P3, R3, R22, RZ ;  /* 0x00000016030c7210 */ /* 0x004fe20007f7e0ff */
[----:B------:R-:W-:-:S03]  /*0c50*/  IMAD R3, R6, 0x9, RZ ;  /* 0x0000000906037824 */ /* 0x000fc600078e02ff */
[-C--:B------:R-:W-:Y:S02]  /*0c60*/  LEA.HI.X.SX32 R13, R10, R23.reuse, 0x2, P3 ;  /* 0x000000170a0d7211 */ /* 0x080fe400018f16ff */
[-C--:B------:R-:W-:Y:S01]  /*0c70*/  LEA.HI.X.SX32 R9, R3, R23.reuse, 0x2, P4 ;  /* 0x0000001703097211 */ /* 0x080fe200020f16ff */
[----:B------:R-:W-:Y:S01]  /*0c80*/  IMAD R3, R5, 0x30, RZ ;  /* 0x0000003005037824 */ /* 0x000fe200078e02ff */
[----:B------:R-:W-:Y:S01]  /*0c90*/  IADD3 R6, P4, R7, R22, RZ ;  /* 0x0000001607067210 */ /* 0x000fe20007f9e0ff */
[----:B------:R-:W-:Y:S02]  /*0ca0*/  IMAD R5, R5, 0xb, RZ ;  /* 0x0000000b05057824 */ /* 0x000fe400078e02ff */
[----:B------:R1:W-:Y:S03]  /*0cb0*/  STL.64 [R1+0x1c0], R8 ;  /* 0x0001c00801007387 */ /* 0x0003e60000100a00 */
[----:B------:R-:W-:Y:S01]  /*0cc0*/  LEA.HI.X.SX32 R7, R5, R23, 0x2, P4 ;  /* 0x0000001705077211 */ /* 0x000fe200020f16ff */
[----:B------:R-:W-:Y:S01]  /*0cd0*/  IMAD R5, R2, 0x38, RZ ;  /* 0x0000003802057824 */ /* 0x000fe200078e02ff */
[----:B-1----:R-:W2:Y:S04]  /*0ce0*/  LDL.LU.64 R8, [R1+0xab8] ;  /* 0x000ab80001087983 */ /* 0x002ea80000300a00 */
[----:B------:R1:W-:Y:S01]  /*0cf0*/  STL.64 [R1+0x240], R12 ;  /* 0x0002400c01007387 */ /* 0x0003e20000100a00 */
[----:B------:R-:W-:-:S03]  /*0d00*/  IMAD.MOV.U32 R10, RZ, RZ, c[0x0][0x188] ;  /* 0x00006200ff0a7624 */ /* 0x000fc600078e00ff */
[----:B------:R3:W-:Y:S01]  /*0d10*/  STL.64 [R1+0x2c0], R6 ;  /* 0x0002c00601007387 */ /* 0x0007e20000100a00 */
[----:B-1----:R-:W-:Y:S01]  /*0d20*/  IADD3 R12, P3, R3, R22, RZ ;  /* 0x00000016030c7210 */ /* 0x002fe20007f7e0ff */
[----:B------:R-:W-:-:S03]  /*0d30*/  IMAD R3, R2, 0x34, RZ ;  /* 0x0000003402037824 */ /* 0x000fc600078e02ff */
[-C--:B------:R-:W-:Y:S01]  /*0d40*/  LEA.HI.X.SX32 R13, R4, R23.reuse, 0x2, P3 ;  /* 0x00000017040d7211 */ /* 0x080fe200018f16ff */
[----:B---3--:R-:W3:Y:S01]  /*0d50*/  LDL.LU.64 R6, [R1+0xab0] ;  /* 0x000ab00001067983 */ /* 0x008ee20000300a00 */
[----:B------:R-:W-:Y:S01]  /*0d60*/  IMAD R4, R10, 0xd, RZ ;  /* 0x0000000d0a047824 */ /* 0x000fe200078e02ff */
[----:B------:R-:W-:Y:S02]  /*0d70*/  IADD3 R2, P4, R3, R22, RZ ;  /* 0x0000001603027210 */ /* 0x000fe40007f9e0ff */
[----:B------:R1:W-:Y:S02]  /*0d80*/  STL.64 [R1+0x148], R12 ;  /* 0x0001480c01007387 */ /* 0x0003e40000100a00 */
[----:B------:R-:W-:-:S05]  /*0d90*/  LEA.HI.X.SX32 R3, R4, R23, 0x2, P4 ;  /* 0x0000001704037211 */ /* 0x000fca00020f16ff */
[----:B------:R4:W-:Y:S01]  /*0da0*/  STL.64 [R1+0x1c8], R2 ;  /* 0x0001c80201007387 */ /* 0x0009e20000100a00 */
[----:B-1----:R-:W-:Y:S01]  /*0db0*/  IADD3 R12, P3, R5, R22, RZ ;  /* 0x00000016050c7210 */ /* 0x002fe20007f7e0ff */
[C---:B------:R-:W-:Y:S02]  /*0dc0*/  IMAD R5, R10.reuse, 0x3c, RZ ;  /* 0x0000003c0a057824 */ /* 0x040fe400078e02ff */
[----:B------:R-:W-:-:S03]  /*0dd0*/  IMAD R13, R10, 0xe, RZ ;  /* 0x0000000e0a0d7824 */ /* 0x000fc600078e02ff */
[-C--:B------:R-:W-:Y:S01]  /*0de0*/  IADD3 R4, P4, R5, R22.reuse, RZ ;  /* 0x0000001605047210 */ /* 0x080fe20007f9e0ff */
[C---:B------:R-:W-:Y:S01]  /*0df0*/  IMAD R5, R10.reuse, 0xf, RZ ;  /* 0x0000000f0a057824 */ /* 0x040fe200078e02ff */
[-C--:B------:R-:W-:Y:S01]  /*0e00*/  LEA.HI.X.SX32 R13, R13, R23.reuse, 0x2, P3 ;  /* 0x000000170d0d7211 */ /* 0x080fe200018f16ff */
[----:B----4-:R-:W4:Y:S03]  /*0e10*/  LDL.LU.64 R2, [R1+0xaa8] ;  /* 0x000aa80001027983 */ /* 0x010f260000300a00 */
[----:B------:R-:W-:Y:S01]  /*0e20*/  LEA.HI.X.SX32 R5, R5, R23, 0x2, P4 ;  /* 0x0000001705057211 */ /* 0x000fe200020f16ff */
[----:B------:R1:W-:Y:S04]  /*0e30*/  STL.64 [R1+0x248], R12 ;  /* 0x0002480c01007387 */ /* 0x0003e80000100a00 */
[----:B------:R1:W-:Y:S02]  /*0e40*/  STL.64 [R1+0x2c8], R4 ;  /* 0x0002c80401007387 */ /* 0x0003e40000100a00 */
[C---:B-1----:R-:W-:Y:S01]  /*0e50*/  IMAD.SHL.U32 R13, R10.reuse, 0x10, RZ ;  /* 0x000000100a0d7824 */ /* 0x042fe200078e00ff */
[-C--:B------:R-:W-:Y:S01]  /*0e60*/  LEA R12, P3, R11, R22.reuse, 0x6 ;  /* 0x000000160b0c7211 */ /* 0x080fe200078630ff */
[----:B------:R-:W-:Y:S01]  /*0e70*/  IMAD R10, R10, 0x11, RZ ;  /* 0x000000110a0a7824 */ /* 0x000fe200078e02ff */
[----:B------:R-:W-:-:S02]  /*0e80*/  IADD3 R4, P4, R0, R22, RZ ;  /* 0x0000001600047210 */ /* 0x000fc40007f9e0ff */
[-C--:B------:R-:W-:Y:S02]  /*0e90*/  LEA.HI.X.SX32 R13, R13, R23.reuse, 0x2, P3 ;  /* 0x000000170d0d7211 */ /* 0x080fe400018f16ff */
[----:B------:R-:W-:-:S03]  /*0ea0*/  LEA.HI.X.SX32 R5, R10, R23, 0x2, P4 ;  /* 0x000000170a057211 */ /* 0x000fc600020f16ff */
[----:B------:R-:W-:Y:S04]  /*0eb0*/  STL.64 [R1+0x150], R12 ;  /* 0x0001500c01007387 */ /* 0x000fe80000100a00 */
[----:B------:R1:W-:Y:S04]  /*0ec0*/  STL.64 [R1+0x1d0], R4 ;  /* 0x0001d00401007387 */ /* 0x0003e80000100a00 */
[----:B-1----:R-:W2:Y:S01]  /*0ed0*/  LDL.LU.64 R4, [R1+0xaa0] ;  /* 0x000aa00001047983 */ /* 0x002ea20000300a00 */
[----:B------:R-:W-:Y:S01]  /*0ee0*/  IMAD R0, R11, 0x12, RZ ;  /* 0x000000120b007824 */ /* 0x000fe200078e02ff */
[----:B----4-:R-:W-:Y:S01]  /*0ef0*/  IADD3 R12, P3, R3, R22, RZ ;  /* 0x00000016030c7210 */ /* 0x010fe20007f7e0ff */
[----:B------:R-:W-:-:S03]  /*0f00*/  IMAD.MOV.U32 R3, RZ, RZ, c[0x0][0x188] ;  /* 0x00006200ff037624 */ /* 0x000fc600078e00ff */
[----:B------:R-:W-:Y:S01]  /*0f10*/  LEA.HI.X.SX32 R13, R0, R23, 0x2, P3 ;  /* 0x00000017000d7211 */ /* 0x000fe200018f16ff */
[----:B------:R-:W-:-:S04]  /*0f20*/  IMAD R0, R11, 0x13, RZ ;  /* 0x000000130b007824 */ /* 0x000fc800078e02ff */
[----:B------:R1:W-:Y:S01]  /*0f30*/  STL.64 [R1+0x250], R12 ;  /* 0x0002500c01007387 */ /* 0x0003e20000100a00 */
[-C--:B--2---:R-:W-:Y:S02]  /*0f40*/  IADD3 R10, P4, R4, R22.reuse, RZ ;  /* 0x00000016040a7210 */ /* 0x084fe40007f9e0ff */
[----:B-1----:R-:W-:Y:S01]  /*0f50*/  IADD3 R12, P3, R5, R22, RZ ;  /* 0x00000016050c7210 */ /* 0x002fe20007f7e0ff */
[----:B------:R-:W-:Y:S01]  /*0f60*/  IMAD R5, R11, 0x14, RZ ;  /* 0x000000140b057824 */ /* 0x000fe200078e02ff */
[----:B------:R-:W-:Y:S01]  /*0f70*/  LEA.HI.X.SX32 R11, R0, R23, 0x2, P4 ;  /* 0x00000017000b7211 */ /* 0x000fe200020f16ff */
[----:B------:R-:W-:-:S03]  /*0f80*/  IMAD.MOV.U32 R0, RZ, RZ, c[0x0][0x188] ;  /* 0x00006200ff007624 */ /* 0x000fc600078e00ff */
[----:B------:R-:W-:Y:S01]  /*0f90*/  LEA.HI.X.SX32 R13, R5, R23, 0x2, P3 ;  /* 0x00000017050d7211 */ /* 0x000fe200018f16ff */
[----:B------:R3:W-:Y:S01]  /*0fa0*/  STL.64 [R1+0x2d0], R10 ;  /* 0x0002d00a01007387 */ /* 0x0007e20000100a00 */
[----:B------:R-:W-:-:S03]  /*0fb0*/  IMAD R5, R0, 0x16, RZ ;  /* 0x0000001600057824 */ /* 0x000fc600078e02ff */
[----:B------:R1:W-:Y:S01]  /*0fc0*/  STL.64 [R1+0x158], R12 ;  /* 0x0001580c01007387 */ /* 0x0003e20000100a00 */
[-C--:B---3--:R-:W-:Y:S01]  /*0fd0*/  IADD3 R10, P4, R6, R22.reuse, RZ ;  /* 0x00000016060a7210 */ /* 0x088fe20007f9e0ff */
[----:B------:R-:W-:Y:S01]  /*0fe0*/  IMAD R6, R0, 0x15, RZ ;  /* 0x0000001500067824 */ /* 0x000fe200078e02ff */
[----:B-1----:R-:W-:-:S04]  /*0ff0*/  IADD3 R12, P3, R7, R22, RZ ;  /* 0x00000016070c7210 */ /* 0x002fc80007f7e0ff */
[-C--:B------:R-:W-:Y:S02]  /*1000*/  LEA.HI.X.SX32 R11, R6, R23.reuse, 0x2, P4 ;  /* 0x00000017060b7211 */ /* 0x080fe400020f16ff */
[----:B------:R-:W-:Y:S01]  /*1010*/  LEA.HI.X.SX32 R13, R5, R23, 0x2, P3 ;  /* 0x00000017050d7211 */ /* 0x000fe200018f16ff */
[----:B------:R-:W-:Y:S02]  /*1020*/  IMAD R5, R0, 0x17, RZ ;  /* 0x0000001700057824 */ /* 0x000fe400078e02ff */
[----:B------:R1:W-:Y:S04]  /*1030*/  STL.64 [R1+0x1d8], R10 ;  /* 0x0001d80a01007387 */ /* 0x0003e80000100a00 */
[----:B------:R2:W-:Y:S01]  /*1040*/  STL.64 [R1+0x258], R12 ;  /* 0x0002580c01007387 */ /* 0x0005e20000100a00 */
[----:B-1----:R-:W-:-:S04]  /*1050*/  IADD3 R10, P4, R8, R22, RZ ;  /* 0x00000016080a7210 */ /* 0x002fc80007f9e0ff */
[----:B------:R-:W-:Y:S01]  /*1060*/  LEA.HI.X.SX32 R11, R5, R23, 0x2, P4 ;  /* 0x00000017050b7211 */ /* 0x000fe200020f16ff */
[----:B--2---:R-:W2:Y:S04]  /*1070*/  LDL.LU.64 R12, [R1+0xa98] ;  /* 0x000a9800010c7983 */ /* 0x004ea80000300a00 */
[----:B------:R1:W-:Y:S04]  /*1080*/  STL.64 [R1+0x2d8], R10 ;  /* 0x0002d80a01007387 */ /* 0x0003e80000100a00 */
[----:B-1----:R-:W3:Y:S01]  /*1090*/  LDL.LU.64 R10, [R1+0xa90] ;  /* 0x000a9000010a7983 */ /* 0x002ee20000300a00 */
[----:B------:R-:W-:Y:S01]  /*10a0*/  IMAD R0, R0, 0x18, RZ ;  /* 0x0000001800007824 */ /* 0x000fe200078e02ff */
[----:B------:R-:W-:Y:S01]  /*10b0*/  IADD3 R8, P3, R9, R22, RZ ;  /* 0x0000001609087210 */ /* 0x000fe20007f7e0ff */
[----:B------:R-:W-:-:S03]  /*10c0*/  IMAD.MOV.U32 R5, RZ, RZ, c[0x0][0x188] ;  /* 0x00006200ff057624 */ /* 0x000fc600078e00ff */
[-C--:B------:R-:W-:Y:S01]  /*10d0*/  LEA.HI.X.SX32 R9, R0, R23.reuse, 0x2, P3 ;  /* 0x0000001700097211 */ /* 0x080fe200018f16ff */
[C---:B------:R-:W-:Y:S02]  /*10e0*/  IMAD R0, R5.reuse, 0x19, RZ ;  /* 0x0000001905007824 */ /* 0x040fe400078e02ff */
[----:B------:R-:W-:Y:S02]  /*10f0*/  IMAD R5, R5, 0x1a, RZ ;  /* 0x0000001a05057824 */ /* 0x000fe400078e02ff */
[----:B------:R1:W-:Y:S01]  /*1100*/  STL.64 [R1+0x160], R8 ;  /* 0x0001600801007387 */ /* 0x0003e20000100a00 */
[----:B------:R-:W-:Y:S01]  /*1110*/  IMAD.MOV.U32 R4, RZ, RZ, c[0x0][0x188] ;  /* 0x00006200ff047624 */ /* 0x000fe200078e00ff */
[-C--:B---3--:R-:W-:Y:S02]  /*1120*/  IADD3 R6, P4, R10, R22.reuse, RZ ;  /* 0x000000160a067210 */ /* 0x088fe40007f9e0ff */
[-C--:B-1----:R-:W-:Y:S01]  /*1130*/  IADD3 R8, P3, R11, R22.reuse, RZ ;  /* 0x000000160b087210 */ /* 0x082fe20007f7e0ff */
[----:B------:R-:W-:Y:S01]  /*1140*/  IMAD.MOV.U32 R11, RZ, RZ, R7 ;  /* 0x000000ffff0b7224 */ /* 0x000fe200078e0007 */
[-C--:B------:R-:W-:Y:S01]  /*1150*/  LEA.HI.X.SX32 R11, R0, R23.reuse, 0x2, P4 ;  /* 0x00000017000b7211 */ /* 0x080fe200020f16ff */
[----:B------:R-:W-:Y:S01]  /*1160*/  IMAD.MOV.U32 R0, RZ, RZ, c[0x0][0x188] ;  /* 0x00006200ff007624 */ /* 0x000fe200078e00ff */
[----:B------:R-:W-:Y:S01]  /*1170*/  LEA.HI.X.SX32 R9, R5, R23, 0x2, P3 ;  /* 0x0000001705097211 */ /* 0x000fe200018f16ff */
[----:B------:R-:W-:Y:S01]  /*1180*/  IMAD.MOV.U32 R10, RZ, RZ, R6 ;  /* 0x000000ffff0a7224 */ /* 0x000fe200078e0006 */
[----:B--2---:R-:W-:Y:S01]  /*1190*/  IADD3 R10, P4, R12, R22, RZ ;  /* 0x000000160c0a7210 */ /* 0x004fe20007f9e0ff */
[C---:B------:R-:W-:Y:S01]  /*11a0*/  IMAD R7, R0.reuse, 0x1b, RZ ;  /* 0x0000001b00077824 */ /* 0x040fe200078e02ff */
[----:B------:R-:W-:Y:S01]  /*11b0*/  STL [R1+0x1e0], R6 ;  /* 0x0001e00601007387 */ /* 0x000fe20000100800 */
[----:B------:R-:W-:-:S03]  /*11c0*/  IMAD R0, R0, 0x1c, RZ ;  /* 0x0000001c00007824 */ /* 0x000fc600078e02ff */
[----:B------:R1:W-:Y:S01]  /*11d0*/  STL [R1+0x1e4], R11 ;  /* 0x0001e40b01007387 */ /* 0x0003e20000100800 */
[----:B------:R-:W-:-:S03]  /*11e0*/  IMAD.MOV.U32 R5, RZ, RZ, c[0x0][0x188] ;  /* 0x00006200ff057624 */ /* 0x000fc600078e00ff */
[----:B------:R2:W-:Y:S01]  /*11f0*/  STL.64 [R1+0x260], R8 ;  /* 0x0002600801007387 */ /* 0x0005e20000100a00 */
[----:B-1----:R-:W-:Y:S02]  /*1200*/  LEA.HI.X.SX32 R11, R7, R23, 0x2, P4 ;  /* 0x00000017070b7211 */ /* 0x002fe400020f16ff */
[----:B--2---:R-:W-:-:S03]  /*1210*/  IADD3 R8, P3, R13, R22, RZ ;  /* 0x000000160d087210 */ /* 0x004fc60007f7e0ff */
[----:B------:R1:W-:Y:S01]  /*1220*/  STL.64 [R1+0x2e0], R10 ;  /* 0x0002e00a01007387 */ /* 0x0003e20000100a00 */
[-C--:B------:R-:W-:Y:S01]  /*1230*/  LEA.HI.X.SX32 R9, R0, R23.reuse, 0x2, P3 ;  /* 0x0000001700097211 */ /* 0x080fe200018f16ff */
[C---:B------:R-:W-:Y:S02]  /*1240*/  IMAD R0, R5.reuse, 0x1d, RZ ;  /* 0x0000001d05007824 */ /* 0x040fe400078e02ff */
[----:B------:R-:W-:Y:S01]  /*1250*/  IMAD R5, R5, 0x1e, RZ ;  /* 0x0000001e05057824 */ /* 0x000fe200078e02ff */
[-C--:B-1----:R-:W-:Y:S02]  /*1260*/  IADD3 R10, P4, R14, R22.reuse, RZ ;  /* 0x000000160e0a7210 */ /* 0x082fe40007f9e0ff */
[----:B------:R-:W-:Y:S02]  /*1270*/  IADD3 R14, P3, R15, R22, RZ ;  /* 0x000000160f0e7210 */ /* 0x000fe40007f7e0ff */
[-C--:B------:R-:W-:Y:S01]  /*1280*/  LEA.HI.X.SX32 R11, R0, R23.reuse, 0x2, P4 ;  /* 0x00000017000b7211 */ /* 0x080fe200020f16ff */
[----:B------:R-:W-:Y:S01]  /*1290*/  IMAD.MOV.U32 R0, RZ, RZ, c[0x0][0x188] ;  /* 0x00006200ff007624 */ /* 0x000fe200078e00ff */
[----:B------:R-:W-:Y:S01]  /*12a0*/  STL.64 [R1+0x168], R8 ;  /* 0x0001680801007387 */ /* 0x000fe20000100a00 */
[----:B------:R-:W-:Y:S01]  /*12b0*/  LEA.HI.X.SX32 R15, R5, R23, 0x2, P3 ;  /* 0x00000017050f7211 */ /* 0x000fe200018f16ff */
[----:B------:R-:W-:-:S02]  /*12c0*/  IMAD.MOV.U32 R13, RZ, RZ, c[0x0][0x188] ;  /* 0x00006200ff0d7624 */ /* 0x000fc400078e00ff */
[----:B------:R1:W-:Y:S01]  /*12d0*/  STL.64 [R1+0x1e8], R10 ;  /* 0x0001e80a01007387 */ /* 0x0003e20000100a00 */
[C---:B------:R-:W-:Y:S02]  /*12e0*/  IMAD R7, R0.reuse, 0x1f, RZ ;  /* 0x0000001f00077824 */ /* 0x040fe400078e02ff */
[----:B------:R-:W-:Y:S01]  /*12f0*/  IMAD.SHL.U32 R5, R0, 0x20, RZ ;  /* 0x0000002000057824 */ /* 0x000fe200078e00ff */
[----:B------:R2:W-:Y:S01]  /*1300*/  STL.64 [R1+0x268], R14 ;  /* 0x0002680e01007387 */ /* 0x0005e20000100a00 */
[-C--:B-1----:R-:W-:Y:S02]  /*1310*/  IADD3 R10, P4, R16, R22.reuse, RZ ;  /* 0x00000016100a7210 */ /* 0x082fe40007f9e0ff */
[----:B--2---:R-:W-:Y:S02]  /*1320*/  LEA R14, P3, R13, R22, 0x7 ;  /* 0x000000160d0e7211 */ /* 0x004fe400078638ff */
[-C--:B------:R-:W-:Y:S02]  /*1330*/  LEA.HI.X.SX32 R11, R7, R23.reuse, 0x2, P4 ;  /* 0x00000017070b7211 */ /* 0x080fe400020f16ff */
[----:B------:R-:W-:Y:S01]  /*1340*/  LEA.HI.X.SX32 R15, R5, R23, 0x2, P3 ;  /* 0x00000017050f7211 */ /* 0x000fe200018f16ff */
[----:B------:R-:W-:-:S02]  /*1350*/  IMAD R5, R0, 0x21, RZ ;  /* 0x0000002100057824 */ /* 0x000fc400078e02ff */
[----:B------:R1:W-:Y:S01]  /*1360*/  STL.64 [R1+0x2e8], R10 ;  /* 0x0002e80a01007387 */ /* 0x0003e20000100a00 */
[----:B------:R-:W-:-:S03]  /*1370*/  IMAD R0, R0, 0x22, RZ ;  /* 0x0000002200007824 */ /* 0x000fc600078e02ff */
[----:B------:R2:W-:Y:S01]  /*1380*/  STL.64 [R1+0x170], R14 ;  /* 0x0001700e01007387 */ /* 0x0005e20000100a00 */
[-C--:B-1----:R-:W-:Y:S02]  /*1390*/  IADD3 R10, P4, R17, R22.reuse, RZ ;  /* 0x00000016110a7210 */ /* 0x082fe40007f9e0ff */
[----:B--2---:R-:W-:Y:S02]  /*13a0*/  IADD3 R14, P3, R18, R22, RZ ;  /* 0x00000016120e7210 */ /* 0x004fe40007f7e0ff */
[-C--:B------:R-:W-:Y:S01]  /*13b0*/  LEA.HI.X.SX32 R11, R5, R23.reuse, 0x2, P4 ;  /* 0x00000017050b7211 */ /* 0x080fe200020f16ff */
[----:B------:R-:W-:Y:S01]  /*13c0*/  IMAD.MOV.U32 R5, RZ, RZ, c[0x0][0x188] ;  /* 0x00006200ff057624 */ /* 0x000fe200078e00ff */
[----:B------:R-:W-:-:S03]  /*13d0*/  LEA.HI.X.SX32 R15, R0, R23, 0x2, P3 ;  /* 0x00000017000f7211 */ /* 0x000fc600018f16ff */
[----:B------:R1:W-:Y:S01]  /*13e0*/  STL.64 [R1+0x1f0], R10 ;  /* 0x0001f00a01007387 */ /* 0x0003e20000100a00 */
[C---:B------:R-:W-:Y:S02]  /*13f0*/  IMAD R0, R5.reuse, 0x23, RZ ;  /* 0x0000002305007824 */ /* 0x040fe400078e02ff */
[----:B------:R-:W-:Y:S01]  /*1400*/  IMAD R5, R5, 0x24, RZ ;  /* 0x0000002405057824 */ /* 0x000fe200078e02ff */
[----:B------:R2:W-:Y:S01]  /*1410*/  STL.64 [R1+0x270], R14 ;  /* 0x0002700e01007387 */ /* 0x0005e20000100a00 */
[----:B-1----:R-:W-:-:S04]  /*1420*/  IADD3 R10, P4, R19, R22, RZ ;  /* 0x00000016130a7210 */ /* 0x002fc80007f9e0ff */
[----:B------:R-:W-:Y:S01]  /*1430*/  LEA.HI.X.SX32 R11, R0, R23, 0x2, P4 ;  /* 0x00000017000b7211 */ /* 0x000fe200020f16ff */
[----:B------:R-:W-:Y:S01]  /*1440*/  IMAD.MOV.U32 R0, RZ, RZ, c[0x0][0x188] ;  /* 0x00006200ff007624 */ /* 0x000fe200078e00ff */
[----:B--2---:R-:W-:-:S03]  /*1450*/  IADD3 R14, P3, R20, R22, RZ ;  /* 0x00000016140e7210 */ /* 0x004fc60007f7e0ff */
[----:B------:R1:W-:Y:S01]  /*1460*/  STL.64 [R1+0x2f0], R10 ;  /* 0x0002f00a01007387 */ /* 0x0003e20000100a00 */
[C---:B------:R-:W-:Y:S01]  /*1470*/  IMAD R16, R0.reuse, 0x25, RZ ;  /* 0x0000002500107824 */ /* 0x040fe200078e02ff */
[----:B------:R-:W-:Y:S01]  /*1480*/  LEA.HI.X.SX32 R15, R5, R23, 0x2, P3 ;  /* 0x00000017050f7211 */ /* 0x000fe200018f16ff */
[----:B------:R-:W-:-:S04]  /*1490*/  IMAD R5, R0, 0x26, RZ ;  /* 0x0000002600057824 */ /* 0x000fc800078e02ff */
[----:B------:R2:W-:Y:S01]  /*14a0*/  STL.64 [R1+0x178], R14 ;  /* 0x0001780e01007387 */ /* 0x0005e20000100a00 */
[----:B-1----:R-:W-:-:S04]  /*14b0*/  IADD3 R10, P4, R21, R22, RZ ;  /* 0x00000016150a7210 */ /* 0x002fc80007f9e0ff */
[-C--:B------:R-:W-:Y:S02]  /*14c0*/  LEA.HI.X.SX32 R11, R16, R23.reuse, 0x2, P4 ;  /* 0x00000017100b7211 */ /* 0x080fe400020f16ff */
[----:B--2---:R-:W-:Y:S01]  /*14d0*/  IADD3 R14, P3, R24, R22, RZ ;  /* 0x00000016180e7210 */ /* 0x004fe20007f7e0ff */
[C---:B------:R-:W-:Y:S02]  /*14e0*/  IMAD R16, R0.reuse, 0x27, RZ ;  /* 0x0000002700107824 */ /* 0x040fe400078e02ff */
[----:B------:R1:W-:Y:S01]  /*14f0*/  STL.64 [R1+0x1f8], R10 ;  /* 0x0001f80a01007387 */ /* 0x0003e20000100a00 */
[----:B------:R-:W-:Y:S01]  /*1500*/  LEA.HI.X.SX32 R15, R5, R23, 0x2, P3 ;  /* 0x00000017050f7211 */ /* 0x000fe200018f16ff */
[----:B------:R-:W-:-:S04]  /*1510*/  IMAD R0, R0, 0x28, RZ ;  /* 0x0000002800007824 */ /* 0x000fc800078e02ff */
[----:B------:R2:W-:Y:S01]  /*1520*/  STL.64 [R1+0x278], R14 ;  /* 0x0002780e01007387 */ /* 0x0005e20000100a00 */
[----:B-1----:R-:W-:-:S04]  /*1530*/  IADD3 R10, P4, R25, R22, RZ ;  /* 0x00000016190a7210 */ /* 0x002fc80007f9e0ff */
[----:B------:R-:W-:Y:S02]  /*1540*/  LEA.HI.X.SX32 R11, R16, R23, 0x2, P4 ;  /* 0x00000017100b7211 */ /* 0x000fe400020f16ff */
[----:B--2---:R-:W-:-:S03]  /*1550*/  IADD3 R14, P3, R26, R22, RZ ;  /* 0x000000161a0e7210 */ /* 0x004fc60007f7e0ff */
[----:B------:R1:W-:Y:S01]  /*1560*/  STL.64 [R1+0x2f8], R10 ;  /* 0x0002f80a01007387 */ /* 0x0003e20000100a00 */
[----:B------:R-:W-:Y:S02]  /*1570*/  LEA.HI.X.SX32 R15, R0, R23, 0x2, P3 ;  /* 0x00000017000f7211 */ /* 0x000fe400018f16ff */
[----:B------:R-:W-:-:S03]  /*1580*/  IADD3 R16, P4, R27, R22, RZ ;  /* 0x000000161b107210 */ /* 0x000fc60007f9e0ff */
[----:B------:R2:W-:Y:S01]  /*1590*/  STL.64 [R1+0x180], R14 ;  /* 0x0001800e01007387 */ /* 0x0005e20000100a00 */
[----:B-1----:R-:W-:-:S04]  /*15a0*/  IMAD.MOV.U32 R11, RZ, RZ, c[0x0][0x188] ;  /* 0x00006200ff0b7624 */ /* 0x002fc800078e00ff */
[C---:B------:R-:W-:Y:S02]  /*15b0*/  IMAD R0, R11.reuse, 0x29, RZ ;  /* 0x000000290b007824 */ /* 0x040fe400078e02ff */
[----:B------:R-:W-:Y:S01]  /*15c0*/  IMAD R11, R11, 0x2a, RZ ;  /* 0x0000002a0b0b7824 */ /* 0x000fe200078e02ff */
[-C--:B--2---:R-:W-:Y:S02]  /*15d0*/  IADD3 R14, P3, R28, R22.reuse, RZ ;  /* 0x000000161c0e7210 */ /* 0x084fe40007f7e0ff */
[-C--:B------:R-:W-:Y:S02]  /*15e0*/  LEA.HI.X.SX32 R17, R0, R23.reuse, 0x2, P4 ;  /* 0x0000001700117211 */ /* 0x080fe400020f16ff */
[----:B------:R-:W-:Y:S01]  /*15f0*/  LEA.HI.X.SX32 R15, R11, R23, 0x2, P3 ;  /* 0x000000170b0f7211 */ /* 0x000fe200018f16ff */
[----:B------:R-:W-:Y:S02]  /*1600*/  IMAD.MOV.U32 R10, RZ, RZ, c[0x0][0x188] ;  /* 0x00006200ff0a7624 */ /* 0x000fe400078e00ff */
[----:B------:R1:W-:Y:S04]  /*1610*/  STL.64 [R1+0x200], R16 ;  /* 0x0002001001007387 */ /* 0x0003e80000100a00 */
[----:B------:R2:W-:Y:S01]  /*1620*/  STL.64 [R1+0x280], R14 ;  /* 0x0002800e01007387 */ /* 0x0005e20000100a00 */
[C---:B------:R-:W-:Y:S01]  /*1630*/  IMAD R0, R10.reuse, 0xb0, RZ ;  /* 0x000000b00a007824 */ /* 0x040fe200078e02ff */
[----:B-1----:R-:W-:Y:S01]  /*1640*/  IADD3 R16, P4, R29, R22, RZ ;  /* 0x000000161d107210 */ /* 0x002fe20007f9e0ff */
[----:B--2---:R-:W-:-:S02]  /*1650*/  IMAD R15, R10, 0x2b, RZ ;  /* 0x0000002b0a0f7824 */ /* 0x004fc400078e02ff */
[----:B------:R-:W-:-:S03]  /*1660*/  IMAD R14, R3, 0xb4, RZ ;  /* 0x000000b4030e7824 */ /* 0x000fc600078e02ff */
[----:B------:R-:W-:Y:S01]  /*1670*/  LEA.HI.X.SX32 R17, R15, R23, 0x2, P4 ;  /* 0x000000170f117211 */ /* 0x000fe200020f16ff */
[----:B------:R-:W-:Y:S01]  /*1680*/  IMAD R15, R3, 0x2c, RZ ;  /* 0x0000002c030f7824 */ /* 0x000fe200078e02ff */
[----:B------:R-:W-:-:S03]  /*1690*/  IADD3 R10, P3, R0, R22, RZ ;  /* 0x00000016000a7210 */ /* 0x000fc60007f7e0ff */
[----:B------:R1:W-:Y:S01]  /*16a0*/  STL.64 [R1+0x300], R16 ;  /* 0x0003001001007387 */ /* 0x0003e20000100a00 */
[----:B------:R-:W-:Y:S01]  /*16b0*/  LEA.HI.X.SX32 R11, R15, R23, 0x2, P3 ;  /* 0x000000170f0b7211 */ /* 0x000fe200018f16ff */
[----:B------:R-:W-:Y:S01]  /*16c0*/  IMAD R3, R3, 0xb8, RZ ;  /* 0x000000b803037824 */ /* 0x000fe200078e02ff */
[----:B-1----:R-:W-:Y:S01]  /*16d0*/  IADD3 R16, P4, R14, R22, RZ ;  /* 0x000000160e107210 */ /* 0x002fe20007f9e0ff */
[----:B------:R-:W-:-:S04]  /*16e0*/  IMAD.MOV.U32 R14, RZ, RZ, c[0x0][0x188] ;  /* 0x00006200ff0e7624 */ /* 0x000fc800078e00ff */
[C---:B------:R-:W-:Y:S01]  /*16f0*/  IMAD R15, R14.reuse, 0x2d, RZ ;  /* 0x0000002d0e0f7824 */ /* 0x040fe200078e02ff */
[----:B------:R1:W-:Y:S04]  /*1700*/  STL.64 [R1+0x188], R10 ;  /* 0x0001880a01007387 */ /* 0x0003e80000100a00 */
[----:B------:R-:W-:Y:S02]  /*1710*/  LEA.HI.X.SX32 R17, R15, R23, 0x2, P4 ;  /* 0x000000170f117211 */ /* 0x000fe400020f16ff */
[----:B------:R-:W-:Y:S01]  /*1720*/  IADD3 R24, P3, R3, R22, RZ ;  /* 0x0000001603187210 */ /* 0x000fe20007f7e0ff */
[----:B-1----:R-:W-:Y:S02]  /*1730*/  IMAD.MOV.U32 R11, RZ, RZ, c[0x0][0x188] ;  /* 0x00006200ff0b7624 */ /* 0x002fe400078e00ff */
[----:B------:R-:W-:-:S02]  /*1740*/  IMAD R10, R14, 0xbc, RZ ;  /* 0x000000bc0e0a7824 */ /* 0x000fc400078e02ff */
[----:B------:R-:W-:Y:S01]  /*1750*/  IMAD R14, R14, 0x2e, RZ ;  /* 0x0000002e0e0e7824 */ /* 0x000fe200078e02ff */
[----:B------:R1:W-:Y:S01]  /*1760*/  STL.64 [R1+0x208], R16 ;  /* 0x0002081001007387 */ /* 0x0003e20000100a00 */
[----:B------:R-:W-:-:S03]  /*1770*/  IMAD R15, R11, 0x2f, RZ ;  /* 0x0000002f0b0f7824 */ /* 0x000fc600078e02ff */
[----:B------:R-:W-:Y:S01]  /*1780*/  LEA.HI.X.SX32 R25, R14, R23, 0x2, P3 ;  /* 0x000000170e197211 */ /* 0x000fe200018f16ff */
[----:B------:R-:W-:Y:S01]  /*1790*/  IMAD.MOV.U32 R14, RZ, RZ, c[0x0][0x188] ;  /* 0x00006200ff0e7624 */ /* 0x000fe200078e00ff */
[----:B-1----:R-:W-:Y:S01]  /*17a0*/  IADD3 R16, P4, R10, R22, RZ ;  /* 0x000000160a107210 */ /* 0x002fe20007f9e0ff */
[----:B------:R-:W-:-:S03]  /*17b0*/  IMAD R10, R11, 0xc0, RZ ;  /* 0x000000c00b0a7824 */ /* 0x000fc600078e02ff */
[-C--:B------:R-:W-:Y:S01]  /*17c0*/  LEA.HI.X.SX32 R17, R15, R23.reuse, 0x2, P4 ;  /* 0x000000170f117211 */ /* 0x080fe200020f16ff */
[----:B------:R-:W-:Y:S01]  /*17d0*/  IMAD R15, R14, 0xc4, RZ ;  /* 0x000000c40e0f7824 */ /* 0x000fe200078e02ff */
[----:B------:R-:W-:Y:S01]  /*17e0*/  STL.64 [R1+0x288], R24 ;  /* 0x0002881801007387 */ /* 0x000fe20000100a00 */
[----:B------:R-:W-:Y:S01]  /*17f0*/  IMAD R14, R4, 0x30, RZ ;  /* 0x00000030040e7824 */ /* 0x000fe200078e02ff */
[-C--:B------:R-:W-:Y:S02]  /*1800*/  IADD3 R10, P3, R10, R22.reuse, RZ ;  /* 0x000000160a0a7210 */ /* 0x080fe40007f7e0ff */
[----:B------:R-:W-:Y:S04]  /*1810*/  STL.64 [R1+0xa40], R24 ;  /* 0x000a401801007387 */ /* 0x000fe80000100a00 */
[----:B------:R1:W-:Y:S01]  /*1820*/  STL.64 [R1+0x308], R16 ;  /* 0x0003081001007387 */ /* 0x0003e20000100a00 */
[----:B------:R-:W-:Y:S01]  /*1830*/  LEA.HI.X.SX32 R11, R14, R23, 0x2, P3 ;  /* 0x000000170e0b7211 */ /* 0x000fe200018f16ff */
[C---:B------:R-:W-:Y:S01]  /*1840*/  IMAD R6, R4.reuse, 0xd8, RZ ;  /* 0x000000d804067824 */ /* 0x040fe200078e02ff */
[----:B------:R-:W-:Y:S01]  /*1850*/  IADD3 R26, P4, R15, R22, RZ ;  /* 0x000000160f1a7210 */ /* 0x000fe20007f9e0ff */
[----:B------:R-:W-:-:S02]  /*1860*/  IMAD R4, R4, 0xc8, RZ ;  /* 0x000000c804047824 */ /* 0x000fc400078e02ff */
[----:B------:R-:W-:Y:S02]  /*1870*/  IMAD.MOV.U32 R15, RZ, RZ, c[0x0][0x188] ;  /* 0x00006200ff0f7624 */ /* 0x000fe400078e00ff */
[----:B-1----:R-:W-:-:S04]  /*1880*/  IMAD.MOV.U32 R17, RZ, RZ, c[0x0][0x188] ;  /* 0x00006200ff117624 */ /* 0x002fc800078e00ff */
[C---:B------:R-:W-:Y:S02]  /*1890*/  IMAD R14, R17.reuse, 0x31, RZ ;  /* 0x00000031110e7824 */ /* 0x040fe400078e02ff */
[C---:B------:R-:W-:Y:S01]  /*18a0*/  IMAD R16, R17.reuse, 0xcc, RZ ;  /* 0x000000cc11107824 */ /* 0x040fe200078e02ff */
[----:B------:R1:W-:Y:S01]  /*18b0*/  STL.64 [R1+0x190], R10 ;  /* 0x0001900a01007387 */ /* 0x0003e20000100a00 */
[----:B------:R-:W-:Y:S01]  /*18c0*/  IMAD R20, R17, 0x32, RZ ;  /* 0x0000003211147824 */ /* 0x000fe200078e02ff */
[----:B------:R-:W-:Y:S01]  /*18d0*/  LEA.HI.X.SX32 R27, R14, R23, 0x2, P4 ;  /* 0x000000170e1b7211 */ /* 0x000fe200020f16ff */
[C---:B------:R-:W-:Y:S01]  /*18e0*/  IMAD R14, R15.reuse, 0xd0, RZ ;  /* 0x000000d00f0e7824 */ /* 0x040fe200078e02ff */
[-C--:B------:R-:W-:Y:S01]  /*18f0*/  IADD3 R16, P4, R16, R22.reuse, RZ ;  /* 0x0000001610107210 */ /* 0x080fe20007f9e0ff */
[----:B------:R-:W-:Y:S01]  /*1900*/  IMAD R15, R15, 0x33, RZ ;  /* 0x000000330f0f7824 */ /* 0x000fe200078e02ff */
[----:B-1----:R-:W-:-:S04]  /*1910*/  IADD3 R10, P3, R4, R22, RZ ;  /* 0x00000016040a7210 */ /* 0x002fc80007f7e0ff */
[-C--:B------:R-:W-:Y:S02]  /*1920*/  LEA.HI.X.SX32 R17, R15, R23.reuse, 0x2, P4 ;  /* 0x000000170f117211 */ /* 0x080fe400020f16ff */
[----:B------:R-:W-:Y:S02]  /*1930*/  LEA.HI.X.SX32 R11, R20, R23, 0x2, P3 ;  /* 0x00000017140b7211 */ /* 0x000fe400018f16ff */
[----:B------:R-:W-:Y:S01]  /*1940*/  IADD3 R28, P3, R14, R22, RZ ;  /* 0x000000160e1c7210 */ /* 0x000fe20007f7e0ff */
[----:B------:R-:W-:Y:S01]  /*1950*/  IMAD.MOV.U32 R14, RZ, RZ, c[0x0][0x188] ;  /* 0x00006200ff0e7624 */ /* 0x000fe200078e00ff */
[----:B------:R-:W-:Y:S04]  /*1960*/  STL.64 [R1+0x210], R26 ;  /* 0x0002101a01007387 */ /* 0x000fe80000100a00 */
[----:B------:R-:W-:Y:S04]  /*1970*/  STL.64 [R1+0x290], R10 ;  /* 0x0002900a01007387 */ /* 0x000fe80000100a00 */
[----:B------:R1:W-:Y:S01]  /*1980*/  STL.64 [R1+0x310], R16 ;  /* 0x0003101001007387 */ /* 0x0003e20000100a00 */
[----:B------:R-:W-:-:S02]  /*1990*/  IMAD R15, R14, 0x34, RZ ;  /* 0x000000340e0f7824 */ /* 0x000fc400078e02ff */
[----:B------:R-:W-:Y:S02]  /*19a0*/  IMAD R8, R13, 0xdc, RZ ;  /* 0x000000dc0d087824 */ /* 0x000fe400078e02ff */
[C---:B-1----:R-:W-:Y:S02]  /*19b0*/  IMAD R16, R14.reuse, 0xd4, RZ ;  /* 0x000000d40e107824 */ /* 0x042fe400078e02ff */
[----:B------:R-:W-:-:S03]  /*19c0*/  IMAD R17, R14, 0x35, RZ ;  /* 0x000000350e117824 */ /* 0x000fc600078e02ff */
[-C--:B------:R-:W-:Y:S01]  /*19d0*/  IADD3 R24, P4, R16, R22.reuse, RZ ;  /* 0x0000001610187210 */ /* 0x080fe20007f9e0ff */
[----:B------:R-:W-:Y:S01]  /*19e0*/  IMAD.MOV.U32 R16, RZ, RZ, c[0x0][0x188] ;  /* 0x00006200ff107624 */ /* 0x000fe200078e00ff */
[-C--:B------:R-:W-:Y:S01]  /*19f0*/  LEA.HI.X.SX32 R29, R15, R23.reuse, 0x2, P3 ;  /* 0x000000170f1d7211 */ /* 0x080fe200018f16ff */
[----:B------:R-:W-:Y:S01]  /*1a00*/  IMAD R12, R13, 0x37, RZ ;  /* 0x000000370d0c7824 */ /* 0x000fe200078e02ff */
[-C--:B------:R-:W-:Y:S01]  /*1a10*/  IADD3 R14, P3, R6, R22.reuse, RZ ;  /* 0x00000016060e7210 */ /* 0x080fe20007f7e0ff */
[----:B------:R-:W-:Y:S01]  /*1a20*/  IMAD R20, R16, 0x36, RZ ;  /* 0x0000003610147824 */ /* 0x000fe200078e02ff */
[-C--:B------:R-:W-:Y:S01]  /*1a30*/  LEA.HI.X.SX32 R25, R17, R23.reuse, 0x2, P4 ;  /* 0x0000001711197211 */ /* 0x080fe200020f16ff */
[----:B------:R-:W-:Y:S01]  /*1a40*/  IMAD R9, R13, 0xe0, RZ ;  /* 0x000000e00d097824 */ /* 0x000fe200078e02ff */
[----:B------:R-:W-:Y:S01]  /*1a50*/  IADD3 R16, P4, R8, R22, RZ ;  /* 0x0000001608107210 */ /* 0x000fe20007f9e0ff */
[----:B------:R-:W-:Y:S01]  /*1a60*/  IMAD.MOV.U32 R19, RZ, RZ, c[0x0][0x188] ;  /* 0x00006200ff137624 */ /* 0x000fe200078e00ff */
[----:B------:R1:W-:Y:S01]  /*1a70*/  STL.64 [R1+0xa48], R10 ;  /* 0x000a480a01007387 */ /* 0x0003e20000100a00 */
[----:B------:R-:W-:-:S02]  /*1a80*/  LEA.HI.X.SX32 R15, R20, R23, 0x2, P3 ;  /* 0x00000017140f7211 */ /* 0x000fc400018f16ff */
[----:B------:R-:W-:Y:S01]  /*1a90*/  LEA.HI.X.SX32 R17, R12, R23, 0x2, P4 ;  /* 0x000000170c117211 */ /* 0x000fe200020f16ff */
[----:B------:R-:W-:Y:S01]  /*1aa0*/  STL.64 [R1+0x198], R28 ;  /* 0x0001981c01007387 */ /* 0x000fe20000100a00 */
[----:B------:R-:W-:Y:S02]  /*1ab0*/  IMAD R12, R13, 0x38, RZ ;  /* 0x000000380d0c7824 */ /* 0x000fe400078e02ff */
[C---:B------:R-:W-:Y:S01]  /*1ac0*/  IMAD R7, R19.reuse, 0xe4, RZ ;  /* 0x000000e413077824 */ /* 0x040fe200078e02ff */
[----:B------:R-:W-:Y:S01]  /*1ad0*/  STL.64 [R1+0xa78], R28 ;  /* 0x000a781c01007387 */ /* 0x000fe20000100a00 */
[----:B------:R-:W-:Y:S01]  /*1ae0*/  IMAD R5, R19, 0xe8, RZ ;  /* 0x000000e813057824 */ /* 0x000fe200078e02ff */
[----:B-1----:R-:W-:Y:S02]  /*1af0*/  IADD3 R10, P3, R9, R22, RZ ;  /* 0x00000016090a7210 */ /* 0x002fe40007f7e0ff */
[----:B------:R-:W-:Y:S01]  /*1b00*/  STL.64 [R1+0x218], R24 ;  /* 0x0002181801007387 */ /* 0x000fe20000100a00 */
[----:B------:R-:W-:-:S03]  /*1b10*/  IMAD R20, R13, 0x39, RZ ;  /* 0x000000390d147824 */ /* 0x000fc600078e02ff */
[----:B------:R-:W-:Y:S01]  /*1b20*/  STL.64 [R1+0xa58], R24 ;  /* 0x000a581801007387 */ /* 0x000fe20000100a00 */
[----:B------:R-:W-:-:S03]  /*1b30*/  LEA.HI.X.SX32 R11, R12, R23, 0x2, P3 ;  /* 0x000000170c0b7211 */ /* 0x000fc600018f16ff */
[----:B------:R-:W-:Y:S01]  /*1b40*/  STL.64 [R1+0x298], R14 ;  /* 0x0002980e01007387 */ /* 0x000fe20000100a00 */
[----:B------:R-:W-:-:S03]  /*1b50*/  IMAD R0, R19, 0xec, RZ ;  /* 0x000000ec13007824 */ /* 0x000fc600078e02ff */
[----:B------:R-:W-:Y:S01]  /*1b60*/  STL.64 [R1+0xa50], R14 ;  /* 0x000a500e01007387 */ /* 0x000fe20000100a00 */
[----:B------:R-:W-:-:S03]  /*1b70*/  IMAD R18, R19, 0x3a, RZ ;  /* 0x0000003a13127824 */ /* 0x000fc600078e02ff */
[----:B------:R1:W-:Y:S01]  /*1b80*/  STL.64 [R1+0x318], R16 ;  /* 0x0003181001007387 */ /* 0x0003e20000100a00 */
[-C--:B------:R-:W-:Y:S01]  /*1b90*/  IADD3 R12, P3, R5, R22.reuse, RZ ;  /* 0x00000016050c7210 */ /* 0x080fe20007f7e0ff */
[----:B------:R-:W-:Y:S02]  /*1ba0*/  IMAD R21, R19, 0x3b, RZ ;  /* 0x0000003b13157824 */ /* 0x000fe400078e02ff */
[----:B------:R2:W-:Y:S01]  /*1bb0*/  STL.64 [R1+0x1a0], R10 ;  /* 0x0001a00a01007387 */ /* 0x0005e20000100a00 */
[----:B------:R-:W-:Y:S02]  /*1bc0*/  LEA.HI.X.SX32 R13, R18, R23, 0x2, P3 ;  /* 0x00000017120d7211 */ /* 0x000fe400018f16ff */
[----:B-1----:R-:W-:-:S04]  /*1bd0*/  IADD3 R16, P4, R7, R22, RZ ;  /* 0x0000001607107210 */ /* 0x002fc80007f9e0ff */
[-C--:B------:R-:W-:Y:S02]  /*1be0*/  LEA.HI.X.SX32 R17, R20, R23.reuse, 0x2, P4 ;  /* 0x0000001714117211 */ /* 0x080fe400020f16ff */
[-C--:B--2---:R-:W-:Y:S01]  /*1bf0*/  IADD3 R10, P4, R0, R22.reuse, RZ ;  /* 0x00000016000a7210 */ /* 0x084fe20007f9e0ff */
[----:B------:R-:W-:Y:S02]  /*1c00*/  IMAD R3, R19, 0xf0, RZ ;  /* 0x000000f013037824 */ /* 0x000fe400078e02ff */
[----:B------:R-:W-:Y:S01]  /*1c10*/  IMAD.MOV.U32 R20, RZ, RZ, c[0x0][0x188] ;  /* 0x00006200ff147624 */ /* 0x000fe200078e00ff */
[----:B------:R-:W-:Y:S01]  /*1c20*/  LEA.HI.X.SX32 R11, R21, R23, 0x2, P4 ;  /* 0x00000017150b7211 */ /* 0x000fe200020f16ff */
[----:B------:R-:W-:Y:S01]  /*1c30*/  STL.64 [R1+0x220], R16 ;  /* 0x0002201001007387 */ /* 0x000fe20000100a00 */
[----:B------:R-:W-:Y:S01]  /*1c40*/  IMAD R4, R19, 0xf4, RZ ;  /* 0x000000f413047824 */ /* 0x000fe200078e02ff */
[----:B------:R-:W-:Y:S01]  /*1c50*/  IADD3 R24, P3, R3, R22, RZ ;  /* 0x0000001603187210 */ /* 0x000fe20007f7e0ff */
[----:B------:R-:W-:Y:S01]  /*1c60*/  IMAD R20, R20, 0x3c, RZ ;  /* 0x0000003c14147824 */ /* 0x000fe200078e02ff */
[----:B------:R-:W-:Y:S01]  /*1c70*/  STL.64 [R1+0xa60], R16 ;  /* 0x000a601001007387 */ /* 0x000fe20000100a00 */
[----:B------:R-:W-:-:S03]  /*1c80*/  IMAD R6, R19, 0xf8, RZ ;  /* 0x000000f813067824 */ /* 0x000fc600078e02ff */
[----:B------:R-:W-:Y:S01]  /*1c90*/  STL.64 [R1+0x2a0], R12 ;  /* 0x0002a00c01007387 */ /* 0x000fe20000100a00 */
[----:B------:R-:W-:-:S03]  /*1ca0*/  IADD3 R26, P4, R4, R22, RZ ;  /* 0x00000016041a7210 */ /* 0x000fc60007f9e0ff */
[----:B------:R1:W-:Y:S01]  /*1cb0*/  STL.64 [R1+0xa68], R12 ;  /* 0x000a680c01007387 */ /* 0x0003e20000100a00 */
[----:B------:R-:W-:-:S03]  /*1cc0*/  LEA.HI.X.SX32 R25, R20, R23, 0x2, P3 ;  /* 0x0000001714197211 */ /* 0x000fc600018f16ff */
[----:B------:R2:W-:Y:S01]  /*1cd0*/  STL.64 [R1+0x320], R10 ;  /* 0x0003200a01007387 */ /* 0x0005e20000100a00 */
[C---:B------:R-:W-:Y:S01]  /*1ce0*/  IMAD R5, R19.reuse, 0xfc, RZ ;  /* 0x000000fc13057824 */ /* 0x040fe200078e02ff */
[----:B------:R-:W-:Y:S01]  /*1cf0*/  IADD3 R20, P3, R6, R22, RZ ;  /* 0x0000001606147210 */ /* 0x000fe20007f7e0ff */
[C---:B------:R-:W-:Y:S01]  /*1d00*/  IMAD R29, R19.reuse, 0x3e, RZ ;  /* 0x0000003e131d7824 */ /* 0x040fe200078e02ff */
[----:B-1----:R-:W3:Y:S01]  /*1d10*/  LDL.64 R12, [R1+0x138] ;  /* 0x00013800010c7983 */ /* 0x002ee20000100a00 */
[----:B--2---:R-:W-:-:S03]  /*1d20*/  IMAD R11, R19, 0x3d, RZ ;  /* 0x0000003d130b7824 */ /* 0x004fc600078e02ff */
[----:B------:R1:W-:Y:S02]  /*1d30*/  STL [R1+0xa80], R6 ;  /* 0x000a800601007387 */ /* 0x0003e40000100800 */
[----:B------:R-:W-:Y:S02]  /*1d40*/  LEA.HI.X.SX32 R27, R11, R23, 0x2, P4 ;  /* 0x000000170b1b7211 */ /* 0x000fe400020f16ff */
[----:B------:R-:W2:Y:S04]  /*1d50*/  LDL.64 R10, [R1+0x140] ;  /* 0x00014000010a7983 */ /* 0x000ea80000100a00 */
[----:B------:R-:W-:Y:S01]  /*1d60*/  STL.64 [R1+0x1a8], R24 ;  /* 0x0001a81801007387 */ /* 0x000fe20000100a00 */
[----:B------:R-:W-:-:S03]  /*1d70*/  IMAD R8, R19, 0x3f, RZ ;  /* 0x0000003f13087824 */ /* 0x000fc600078e02ff */
[----:B------:R4:W-:Y:S01]  /*1d80*/  STL.64 [R1+0xa88], R24 ;  /* 0x000a881801007387 */ /* 0x0009e20000100a00 */
[----:B------:R-:W-:-:S03]  /*1d90*/  IADD3 R4, P4, R5, R22, RZ ;  /* 0x0000001605047210 */ /* 0x000fc60007f9e0ff */
[----:B-1----:R-:W2:Y:S01]  /*1da0*/  LDL.64 R6, [R1+0x150] ;  /* 0x0001500001067983 */ /* 0x002ea20000100a00 */
[----:B------:R-:W-:-:S03]  /*1db0*/  LEA.HI.X.SX32 R21, R29, R23, 0x2, P3 ;  /* 0x000000171d157211 */ /* 0x000fc600018f16ff */
[----:B----4-:R-:W4:Y:S04]  /*1dc0*/  LDL.64 R24, [R1+0x148] ;  /* 0x0001480001187983 */ /* 0x010f280000100a00 */
[----:B------:R-:W-:Y:S04]  /*1dd0*/  STL.64 [R1+0x228], R26 ;  /* 0x0002281a01007387 */ /* 0x000fe80000100a00 */
[----:B------:R1:W-:Y:S04]  /*1de0*/  STL.64 [R1+0xa70], R26 ;  /* 0x000a701a01007387 */ /* 0x0003e80000100a00 */
[----:B------:R-:W4:Y:S01]  /*1df0*/  LDL.64 R16, [R1+0x158] ;  /* 0x0001580001107983 */ /* 0x000f220000100a00 */
[----:B------:R-:W-:-:S03]  /*1e00*/  LEA.HI.X.SX32 R5, R8, R23, 0x2, P4 ;  /* 0x0000001708057211 */ /* 0x000fc600020f16ff */
[----:B------:R-:W4:Y:S04]  /*1e10*/  LDL.64 R28, [R1+0x160] ;  /* 0x00016000011c7983 */ /* 0x000f280000100a00 */
[----:B------:R-:W-:Y:S04]  /*1e20*/  STL.64 [R1+0x2a8], R20 ;  /* 0x0002a81401007387 */ /* 0x000fe80000100a00 */
[----:B------:R1:W-:Y:S04]  /*1e30*/  STL.64 [R1+0x328], R4 ;  /* 0x0003280401007387 */ /* 0x0003e80000100a00 */
[----:B-1----:R-:W4:Y:S04]  /*1e40*/  LDL.64 R26, [R1+0x168] ;  /* 0x00016800011a7983 */ /* 0x002f280000100a00 */
[----:B------:R-:W4:Y:S04]  /*1e50*/  LDL.64 R14, [R1+0x178] ;  /* 0x00017800010e7983 */ /* 0x000f280000100a00 */
[----:B------:R-:W4:Y:S04]  /*1e60*/  LDL.64 R4, [R1+0x170] ;  /* 0x0001700001047983 */ /* 0x000f280000100a00 */
[----:B------:R-:W4:Y:S04]  /*1e70*/  LDL.64 R8, [R1+0x180] ;  /* 0x0001800001087983 */ /* 0x000f280000100a00 */
[----:B------:R-:W1:Y:S01]  /*1e80*/  S2R R19, SR_TID.X ;  /* 0x0000000000137919 */ /* 0x000e620000002100 */
[----:B------:R-:W-:Y:S01]  /*1e90*/  IMAD.MOV.U32 R18, RZ, RZ, c[0x0][0x180] ;  /* 0x00006000ff127624 */ /* 0x000fe200078e00ff */
[----:B------:R-:W-:-:S02]  /*1ea0*/  ULDC.64 UR4, c[0x0][0x118] ;  /* 0x0000460000047ab9 */ /* 0x000fc40000000a00 */
[----:B------:R-:W-:Y:S02]  /*1eb0*/  STL [R1+0x9bc], R22 ;  /* 0x0009bc1601007387 */ /* 0x000fe40000100800 */
[C---:B------:R-:W-:Y:S02]  /*1ec0*/  IADD3 R3, R18.reuse, -0x15, RZ ;  /* 0xffffffeb12037810 */ /* 0x040fe40007ffe0ff */
[----:B------:R-:W-:Y:S01]  /*1ed0*/  IADD3 R0, R18, -0x19, RZ ;  /* 0xffffffe712007810 */ /* 0x000fe20007ffe0ff */
[----:B------:R1:W-:Y:S01]  /*1ee0*/  STL [R1+0x9b8], R23 ;  /* 0x0009b81701007387 */ /* 0x0003e20000100800 */
[----:B------:R-:W-:Y:S02]  /*1ef0*/  ISETP.GE.U32.AND P3, PT, R3, 0x7fffffac, PT ;  /* 0x7fffffac0300780c */ /* 0x000fe40003f66070 */
[----:B-1----:R-:W-:-:S05]  /*1f00*/  LOP3.LUT R19, R19, 0x1ff, RZ, 0xc0, !PT ;  /* 0x000001ff13137812 */ /* 0x002fca00078ec0ff */
[----:B------:R-:W-:Y:S01]  /*1f10*/  IMAD.SHL.U32 R19, R19, 0x4, RZ ;  /* 0x0000000413137824 */ /* 0x000fe200078e00ff */
[----:B------:R-:W-:-:S04]  /*1f20*/  ISETP.GE.U32.AND P4, PT, R0, 0x7fffffa8, PT ;  /* 0x7fffffa80000780c */ /* 0x000fc80003f86070 */
[----:B------:R1:W-:Y:S01]  /*1f30*/  LDGSTS.E [R19], [R22.64], !P0 ;  /* 0x0000000016137fae */ /* 0x0003e2000c121844 */
[----:B------:R-:W-:Y:S01]  /*1f40*/  IADD3 R0, R18, -0x1d, RZ ;  /* 0xffffffe312007810 */ /* 0x000fe20007ffe0ff */
[----:B-1----:R-:W-:-:S03]  /*1f50*/  IMAD.MOV.U32 R23, RZ, RZ, c[0x0][0x180] ;  /* 0x00006000ff177624 */ /* 0x002fc600078e00ff */
[----:B------:R-:W-:Y:S02]  /*1f60*/  ISETP.GE.U32.AND P0, PT, R0, 0x7fffffa4, PT ;  /* 0x7fffffa40000780c */ /* 0x000fe40003f06070 */
[C---:B------:R-:W-:Y:S02]  /*1f70*/  IADD3 R3, R23.reuse, -0x21, RZ ;  /* 0xffffffdf17037810 */ /* 0x040fe40007ffe0ff */
[----:B------:R-:W-:Y:S01]  /*1f80*/  IADD3 R0, R23, -0x25, RZ ;  /* 0xffffffdb17007810 */ /* 0x000fe20007ffe0ff */
[----:B---3--:R1:W-:Y:S01]  /*1f90*/  LDGSTS.E [R19+0x2000], [R12.64], !P6 ;  /* 0x020000000c137fae */ /* 0x0083e2000f121844 */
[----:B------:R-:W-:Y:S02]  /*1fa0*/  ISETP.GE.U32.AND P6, PT, R3, 0x7fffffa0, PT ;  /* 0x7fffffa00300780c */ /* 0x000fe40003fc6070 */
[----:B------:R-:W-:Y:S01]  /*1fb0*/  IADD3 R3, R23, -0x29, RZ ;  /* 0xffffffd717037810 */ /* 0x000fe20007ffe0ff */
[----:B--2---:R2:W-:Y:S01]  /*1fc0*/  LDGSTS.E [R19+0x4000], [R10.64], !P1 ;  /* 0x040000000a137fae */ /* 0x0045e2000c921844 */
[----:B------:R-:W-:-:S03]  /*1fd0*/  ISETP.GE.U32.AND P1, PT, R0, 0x7fffff9c, PT ;  /* 0x7fffff9c0000780c */ /* 0x000fc60003f26070 */
[----:B-1----:R-:W3:Y:S04]  /*1fe0*/  LDL.64 R12, [R1+0x190] ;  /* 0x00019000010c7983 */ /* 0x002ee80000100a00 */
[----:B--2---:R-:W2:Y:S04]  /*1ff0*/  LDL.64 R10, [R1+0x188] ;  /* 0x00018800010a7983 */ /* 0x004ea80000100a00 */
[----:B----4-:R1:W-:Y:S01]  /*2000*/  LDGSTS.E [R19+0x6000], [R24.64], !P2 ;  /* 0x0600000018137fae */ /* 0x0103e2000d121844 */
[----:B------:R-:W-:-:S03]  /*2010*/  ISETP.GE.U32.AND P2, PT, R3, 0x7fffff98, PT ;  /* 0x7fffff980300780c */ /* 0x000fc60003f46070 */
[----:B------:R4:W-:Y:S04]  /*2020*/  LDGSTS.E [R19+0x8000], [R6.64], !P5 ;  /* 0x0800000006137fae */ /* 0x0009e8000e921844 */
[----:B-1----:R-:W3:Y:S04]  /*2030*/  LDL.LU.64 R24, [R1+0xa88] ;  /* 0x000a880001187983 */ /* 0x002ee80000300a00 */
[----:B----4-:R1:W4:Y:S04]  /*2040*/  LDL.LU R6, [R1+0xa80] ;  /* 0x000a800001067983 */ /* 0x0103280000300800 */
[----:B------:R1:W-:Y:S04]  /*2050*/  LDGSTS.E [R19+0xa000], [R16.64], !P3 ;  /* 0x0a00000010137fae */ /* 0x0003e8000d921844 */
[----:B------:R1:W-:Y:S04]  /*2060*/  LDGSTS.E [R19+0xc000], [R28.64], !P4 ;  /* 0x0c0000001c137fae */ /* 0x0003e8000e121844 */
[----:B------:R1:W-:Y:S04]  /*2070*/  LDGSTS.E [R19+0xe000], [R26.64], !P0 ;  /* 0x0e0000001a137fae */ /* 0x0003e8000c121844 */
[----:B-1----:R-:W4:Y:S04]  /*2080*/  LDL.64 R16, [R1+0x1a0] ;  /* 0x0001a00001107983 */ /* 0x002f280000100a00 */
[----:B------:R-:W4:Y:S04]  /*2090*/  LDL.LU.64 R28, [R1+0xa78] ;  /* 0x000a7800011c7983 */ /* 0x000f280000300a00 */
[----:B------:R1:W-:Y:S04]  /*20a0*/  LDGSTS.E [R19+0x10000], [R4.64], !P6 ;  /* 0x1000000004137fae */ /* 0x0003e8000f121844 */
[----:B------:R1:W-:Y:S04]  /*20b0*/  LDGSTS.E [R19+0x12000], [R14.64], !P1 ;  /* 0x120000000e137fae */ /* 0x0003e8000c921844 */
[----:B------:R1:W-:Y:S01]  /*20c0*/  LDGSTS.E [R19+0x14000], [R8.64], !P2 ;  /* 0x1400000008137fae */ /* 0x0003e2000d121844 */
[----:B------:R-:W-:-:S02]  /*20d0*/  IADD3 R0, R23, -0x2d, RZ ;  /* 0xffffffd317007810 */ /* 0x000fc40007ffe0ff */
[----:B------:R-:W-:Y:S01]  /*20e0*/  IADD3 R3, R23, -0x31, RZ ;  /* 0xffffffcf17037810 */ /* 0x000fe20007ffe0ff */
[----:B------:R-:W4:Y:S04]  /*20f0*/  LDL.64 R26, [R1+0x1c8] ;  /* 0x0001c800011a7983 */ /* 0x000f280000100a00 */
[----:B-1----:R-:W4:Y:S04]  /*2100*/  LDL.64 R14, [R1+0x1b0] ;  /* 0x0001b000010e7983 */ /* 0x002f280000100a00 */
[----:B------:R-:W4:Y:S01]  /*2110*/  LDL.64 R8, [R1+0x1b8] ;  /* 0x0001b80001087983 */ /* 0x000f220000100a00 */
[----:B------:R-:W-:-:S02]  /*2120*/  ISETP.GE.U32.AND P5, PT, R0, 0x7fffff94, PT ;  /* 0x7fffff940000780c */ /* 0x000fc40003fa6070 */
[----:B------:R-:W-:Y:S01]  /*2130*/  IADD3 R0, R23, -0x35, RZ ;  /* 0xffffffcb17007810 */ /* 0x000fe20007ffe0ff */
[----:B------:R-:W4:Y:S01]  /*2140*/  LDL.64 R4, [R1+0x1e8] ;  /* 0x0001e80001047983 */ /* 0x000f220000100a00 */
[----:B------:R-:W-:Y:S02]  /*2150*/  ISETP.GE.U32.AND P3, PT, R3, 0x7fffff90, PT ;  /* 0x7fffff900300780c */ /* 0x000fe40003f66070 */
[----:B------:R-:W-:Y:S02]  /*2160*/  IADD3 R3, R23, -0x39, RZ ;  /* 0xffffffc717037810 */ /* 0x000fe40007ffe0ff */
[----:B------:R-:W-:Y:S02]  /*2170*/  ISETP.GE.U32.AND P4, PT, R0, 0x7fffff8c, PT ;  /* 0x7fffff8c0000780c */ /* 0x000fe40003f86070 */
[----:B------:R-:W-:Y:S02]  /*2180*/  ISETP.GE.U32.AND P0, PT, R3, 0x7fffff88, PT ;  /* 0x7fffff880300780c */ /* 0x000fe40003f06070 */
[----:B------:R-:W-:-:S02]  /*2190*/  IADD3 R0, R23, -0x3d, RZ ;  /* 0xffffffc317007810 */ /* 0x000fc40007ffe0ff */
[C---:B------:R-:W-:Y:S02]  /*21a0*/  IADD3 R3, R23.reuse, -0x2, RZ ;  /* 0xfffffffe17037810 */ /* 0x040fe40007ffe0ff */
[----:B------:R-:W-:Y:S02]  /*21b0*/  ISETP.GE.U32.AND P6, PT, R0, 0x7fffff84, PT ;  /* 0x7fffff840000780c */ /* 0x000fe40003fc6070 */
[----:B------:R-:W-:Y:S02]  /*21c0*/  IADD3 R0, R23, -0x6, RZ ;  /* 0xfffffffa17007810 */ /* 0x000fe40007ffe0ff */
[----:B------:R-:W-:Y:S02]  /*21d0*/  ISETP.GE.U32.AND P1, PT, R3, 0x7fffffbf, PT ;  /* 0x7fffffbf0300780c */ /* 0x000fe40003f26070 */
[----:B------:R-:W-:Y:S02]  /*21e0*/  ISETP.GE.U32.AND P2, PT, R0, 0x7fffffbb, PT ;  /* 0x7fffffbb0000780c */ /* 0x000fe40003f46070 */
[----:B------:R-:W-:Y:S01]  /*21f0*/  LOP3.LUT R7, R19, 0x20, RZ, 0x3c, !PT ;  /* 0x0000002013077812 */ /* 0x000fe200078e3cff */
[----:B--2---:R1:W-:Y:S04]  /*2200*/  LDGSTS.E [R19+0x16000], [R10.64], !P5 ;  /* 0x160000000a137fae */ /* 0x0043e8000e921844 */
[----:B---3--:R2:W-:Y:S04]  /*2210*/  LDGSTS.E [R19+0x18000], [R12.64], !P3 ;  /* 0x180000000c137fae */ /* 0x0085e8000d921844 */
[----:B-1----:R-:W3:Y:S04]  /*2220*/  LDL.64 R10, [R1+0x1c0] ;  /* 0x0001c000010a7983 */ /* 0x002ee80000100a00 */
[----:B--2---:R-:W2:Y:S04]  /*2230*/  LDL.64 R12, [R1+0x1d0] ;  /* 0x0001d000010c7983 */ /* 0x004ea80000100a00 */
[----:B----4-:R1:W-:Y:S04]  /*2240*/  LDGSTS.E [R19+0x1a000], [R28.64], !P4 ;  /* 0x1a0000001c137fae */ /* 0x0103e8000e121844 */
[----:B------:R4:W-:Y:S04]  /*2250*/  LDGSTS.E [R19+0x1c000], [R16.64], !P0 ;  /* 0x1c00000010137fae */ /* 0x0009e8000c121844 */
[----:B------:R4:W-:Y:S04]  /*2260*/  LDGSTS.E [R19+0x1e000], [R24.64], !P6 ;  /* 0x1e00000018137fae */ /* 0x0009e8000f121844 */
[----:B-1----:R-:W2:Y:S04]  /*2270*/  LDL.64 R28, [R1+0x1d8] ;  /* 0x0001d800011c7983 */ /* 0x002ea80000100a00 */
[----:B----4-:R-:W2:Y:S04]  /*2280*/  LDL.64 R16, [R1+0x1e0] ;  /* 0x0001e00001107983 */ /* 0x010ea80000100a00 */
[----:B------:R-:W2:Y:S04]  /*2290*/  LDL.64 R24, [R1+0x1f0] ;  /* 0x0001f00001187983 */ /* 0x000ea80000100a00 */
[----:B------:R1:W-:Y:S04]  /*22a0*/  LDGSTS.E [R7+0x800], [R14.64], !P1 ;  /* 0x008000000e077fae */ /* 0x0003e8000c921844 */
[----:B------:R1:W-:Y:S04]  /*22b0*/  LDGSTS.E [R7+0x2800], [R8.64], !P2 ;  /* 0x0280000008077fae */ /* 0x0003e8000d121844 */
[----:B-1----:R-:W2:Y:S04]  /*22c0*/  LDL.64 R14, [R1+0x1f8] ;  /* 0x0001f800010e7983 */ /* 0x002ea80000100a00 */
[----:B------:R-:W2:Y:S01]  /*22d0*/  LDL.64 R8, [R1+0x200] ;  /* 0x0002000001087983 */ /* 0x000ea20000100a00 */
[----:B------:R-:W-:-:S02]  /*22e0*/  IADD3 R0, R23, -0xe, RZ ;  /* 0xfffffff217007810 */ /* 0x000fc40007ffe0ff */
[----:B------:R-:W-:Y:S02]  /*22f0*/  IADD3 R3, R23, -0xa, RZ ;  /* 0xfffffff617037810 */ /* 0x000fe40007ffe0ff */
[----:B------:R-:W-:Y:S02]  /*2300*/  ISETP.GE.U32.AND P3, PT, R0, 0x7fffffb3, PT ;  /* 0x7fffffb30000780c */ /* 0x000fe40003f66070 */
[----:B------:R-:W-:Y:S02]  /*2310*/  ISETP.GE.U32.AND P5, PT, R3, 0x7fffffb7, PT ;  /* 0x7fffffb70300780c */ /* 0x000fe40003fa6070 */
[C---:B------:R-:W-:Y:S02]  /*2320*/  IADD3 R0, R23.reuse, -0x16, RZ ;  /* 0xffffffea17007810 */ /* 0x040fe40007ffe0ff */
[----:B------:R-:W-:Y:S02]  /*2330*/  IADD3 R3, R23, -0x12, RZ ;  /* 0xffffffee17037810 */ /* 0x000fe40007ffe0ff */
[----:B------:R-:W-:-:S02]  /*2340*/  ISETP.GE.U32.AND P0, PT, R0, 0x7fffffab, PT ;  /* 0x7fffffab0000780c */ /* 0x000fc40003f06070 */
[----:B------:R-:W-:Y:S02]  /*2350*/  ISETP.GE.U32.AND P4, PT, R3, 0x7fffffaf, PT ;  /* 0x7fffffaf0300780c */ /* 0x000fe40003f86070 */
[C---:B------:R-:W-:Y:S02]  /*2360*/  IADD3 R0, R23.reuse, -0x1a, RZ ;  /* 0xffffffe617007810 */ /* 0x040fe40007ffe0ff */
[C---:B------:R-:W-:Y:S02]  /*2370*/  IADD3 R3, R23.reuse, -0x1e, RZ ;  /* 0xffffffe217037810 */ /* 0x040fe40007ffe0ff */
[----:B------:R-:W-:Y:S02]  /*2380*/  ISETP.GE.U32.AND P6, PT, R0, 0x7fffffa7, PT ;  /* 0x7fffffa70000780c */ /* 0x000fe40003fc6070 */
[----:B------:R-:W-:Y:S02]  /*2390*/  IADD3 R0, R23, -0x22, RZ ;  /* 0xffffffde17007810 */ /* 0x000fe40007ffe0ff */
[----:B------:R-:W-:-:S02]  /*23a0*/  ISETP.GE.U32.AND P1, PT, R3, 0x7fffffa3, PT ;  /* 0x7fffffa30300780c */ /* 0x000fc40003f26070 */
[----:B------:R-:W-:Y:S02]  /*23b0*/  ISETP.GE.U32.AND P2, PT, R0, 0x7fffff9f, PT ;  /* 0x7fffff9f0000780c */ /* 0x000fe40003f46070 */
[C---:B------:R-:W-:Y:S02]  /*23c0*/  IADD3 R3, R23.reuse, -0x26, RZ ;  /* 0xffffffda17037810 */ /* 0x040fe40007ffe0ff */
[----:B------:R-:W-:Y:S01]  /*23d0*/  IADD3 R0, R23, -0x2a, RZ ;  /* 0xffffffd617007810 */ /* 0x000fe20007ffe0ff */
[----:B---3--:R1:W-:Y:S01]  /*23e0*/  LDGSTS.E [R7+0x4800], [R10.64], !P5 ;  /* 0x048000000a077fae */ /* 0x0083e2000e921844 */
[----:B------:R-:W-:-:S03]  /*23f0*/  ISETP.GE.U32.AND P5, PT, R3, 0x7fffff9b, PT ;  /* 0x7fffff9b0300780c */ /* 0x000fc60003fa6070 */
[----:B------:R3:W-:Y:S01]  /*2400*/  LDGSTS.E [R7+0x6800], [R26.64], !P3 ;  /* 0x068000001a077fae */ /* 0x0007e2000d921844 */
[----:B------:R-:W-:-:S03]  /*2410*/  ISETP.GE.U32.AND P3, PT, R0, 0x7fffff97, PT ;  /* 0x7fffff970000780c */ /* 0x000fc60003f66070 */
[----:B--2---:R2:W-:Y:S04]  /*2420*/  LDGSTS.E [R7+0x8800], [R12.64], !P4 ;  /* 0x088000000c077fae */ /* 0x0045e8000e121844 */
[----:B-1----:R-:W4:Y:S04]  /*2430*/  LDL.64 R10, [R1+0x208] ;  /* 0x00020800010a7983 */ /* 0x002f280000100a00 */
[----:B---3--:R-:W3:Y:S04]  /*2440*/  LDL.LU.64 R26, [R1+0xa70] ;  /* 0x000a7000011a7983 */ /* 0x008ee80000300a00 */
[----:B--2---:R-:W2:Y:S04]  /*2450*/  LDL.LU.64 R12, [R1+0xa68] ;  /* 0x000a6800010c7983 */ /* 0x004ea80000300a00 */
[----:B------:R1:W-:Y:S04]  /*2460*/  LDGSTS.E [R7+0xa800], [R28.64], !P0 ;  /* 0x0a8000001c077fae */ /* 0x0003e8000c121844 */
[----:B------:R1:W-:Y:S04]  /*2470*/  LDGSTS.E [R7+0xc800], [R16.64], !P6 ;  /* 0x0c80000010077fae */ /* 0x0003e8000f121844 */
[----:B------:R1:W-:Y:S04]  /*2480*/  LDGSTS.E [R7+0xe800], [R4.64], !P1 ;  /* 0x0e80000004077fae */ /* 0x0003e8000c921844 */
[----:B------:R1:W-:Y:S04]  /*2490*/  LDGSTS.E [R7+0x10800], [R24.64], !P2 ;  /* 0x1080000018077fae */ /* 0x0003e8000d121844 */
[----:B-1----:R-:W2:Y:S01]  /*24a0*/  LDL.LU.64 R16, [R1+0xa60] ;  /* 0x000a600001107983 */ /* 0x002ea20000300a00 */
[----:B------:R-:W-:-:S04]  /*24b0*/  IADD3 R4, R23, -0x3e, RZ ;  /* 0xffffffc217047810 */ /* 0x000fc80007ffe0ff */
[----:B------:R-:W-:Y:S01]  /*24c0*/  ISETP.GE.U32.AND P2, PT, R4, 0x7fffff83, PT ;  /* 0x7fffff830400780c */ /* 0x000fe20003f46070 */
[----:B------:R1:W-:Y:S01]  /*24d0*/  LDGSTS.E [R7+0x12800], [R14.64], !P5 ;  /* 0x128000000e077fae */ /* 0x0003e2000e921844 */
[----:B------:R-:W-:-:S03]  /*24e0*/  IADD3 R4, R23, -0x7, RZ ;  /* 0xfffffff917047810 */ /* 0x000fc60007ffe0ff */
[----:B------:R1:W-:Y:S01]  /*24f0*/  LDGSTS.E [R7+0x14800], [R8.64], !P3 ;  /* 0x1480000008077fae */ /* 0x0003e2000d921844 */
[----:B------:R-:W-:-:S03]  /*2500*/  ISETP.GE.U32.AND P3, PT, R4, 0x7fffffba, PT ;  /* 0x7fffffba0400780c */ /* 0x000fc60003f66070 */
[----:B------:R-:W2:Y:S04]  /*2510*/  LDL.LU.64 R24, [R1+0xa58] ;  /* 0x000a580001187983 */ /* 0x000ea80000300a00 */
[----:B------:R-:W2:Y:S01]  /*2520*/  LDL.64 R4, [R1+0x210] ;  /* 0x0002100001047983 */ /* 0x000ea20000100a00 */
[C---:B------:R-:W-:Y:S02]  /*2530*/  IADD3 R3, R23.reuse, -0x2e, RZ ;  /* 0xffffffd217037810 */ /* 0x040fe40007ffe0ff */
[----:B------:R-:W-:Y:S01]  /*2540*/  IADD3 R0, R23, -0x32, RZ ;  /* 0xffffffce17007810 */ /* 0x000fe20007ffe0ff */
[----:B-1----:R-:W3:Y:S01]  /*2550*/  LDL.64 R14, [R1+0x238] ;  /* 0x00023800010e7983 */ /* 0x002ee20000100a00 */
[----:B------:R-:W-:Y:S02]  /*2560*/  ISETP.GE.U32.AND P4, PT, R3, 0x7fffff93, PT ;  /* 0x7fffff930300780c */ /* 0x000fe40003f86070 */
[----:B------:R-:W-:Y:S01]  /*2570*/  ISETP.GE.U32.AND P0, PT, R0, 0x7fffff8f, PT ;  /* 0x7fffff8f0000780c */ /* 0x000fe20003f06070 */
[----:B------:R-:W3:Y:S01]  /*2580*/  LDL.64 R8, [R1+0x240] ;  /* 0x0002400001087983 */ /* 0x000ee20000100a00 */
[----:B------:R-:W-:-:S04]  /*2590*/  IADD3 R0, R23, -0x36, RZ ;  /* 0xffffffca17007810 */ /* 0x000fc80007ffe0ff */
[----:B------:R-:W-:-:S05]  /*25a0*/  ISETP.GE.U32.AND P6, PT, R0, 0x7fffff8b, PT ;  /* 0x7fffff8b0000780c */ /* 0x000fca0003fc6070 */
[----:B----4-:R1:W-:Y:S04]  /*25b0*/  LDGSTS.E [R7+0x16800], [R10.64], !P4 ;  /* 0x168000000a077fae */ /* 0x0103e8000e121844 */
[----:B-1----:R-:W4:Y:S04]  /*25c0*/  LDL.64 R10, [R1+0x248] ;  /* 0x00024800010a7983 */ /* 0x002f280000100a00 */
[----:B--2---:R1:W-:Y:S04]  /*25d0*/  LDGSTS.E [R7+0x18800], [R4.64], !P0 ;  /* 0x1880000004077fae */ /* 0x0043e8000c121844 */
[----:B------:R2:W-:Y:S01]  /*25e0*/  LDGSTS.E [R7+0x1a800], [R24.64], !P6 ;  /* 0x1a80000018077fae */ /* 0x0005e2000f121844 */
[----:B-1----:R-:W-:-:S04]  /*25f0*/  IADD3 R4, R23, -0x13, RZ ;  /* 0xffffffed17047810 */ /* 0x002fc80007ffe0ff */
[----:B------:R-:W-:Y:S01]  /*2600*/  ISETP.GE.U32.AND P6, PT, R4, 0x7fffffae, PT ;  /* 0x7fffffae0400780c */ /* 0x000fe20003fc6070 */
[----:B--2---:R-:W2:Y:S04]  /*2610*/  LDL.64 R24, [R1+0x250] ;  /* 0x0002500001187983 */ /* 0x004ea80000100a00 */
[----:B------:R-:W2:Y:S01]  /*2620*/  LDL.64 R4, [R1+0x230] ;  /* 0x0002300001047983 */ /* 0x000ea20000100a00 */
[----:B------:R-:W-:Y:S02]  /*2630*/  IADD3 R0, R23, -0x3a, RZ ;  /* 0xffffffc617007810 */ /* 0x000fe40007ffe0ff */
[----:B------:R-:W-:Y:S02]  /*2640*/  IABS R28, c[0x0][0x17c] ;  /* 0x00005f00001c7a13 */ /* 0x000fe40000000000 */
[----:B------:R-:W-:-:S02]  /*2650*/  ISETP.GE.U32.AND P1, PT, R0, 0x7fffff87, PT ;  /* 0x7fffff870000780c */ /* 0x000fc40003f26070 */
[----:B------:R-:W1:Y:S01]  /*2660*/  I2F.RP R0, R28 ;  /* 0x0000001c00007306 */ /* 0x000e620000209400 */
[----:B------:R-:W-:-:S04]  /*2670*/  IADD3 R3, R23, -0x3, RZ ;  /* 0xfffffffd17037810 */ /* 0x000fc80007ffe0ff */
[----:B------:R-:W-:-:S06]  /*2680*/  ISETP.GE.U32.AND P5, PT, R3, 0x7fffffbe, PT ;  /* 0x7fffffbe0300780c */ /* 0x000fcc0003fa6070 */
[----:B------:R3:W-:Y:S01]  /*2690*/  LDGSTS.E [R7+0x1c800], [R16.64], !P1 ;  /* 0x1c80000010077fae */ /* 0x0007e2000c921844 */
[----:B-1----:R-:W1:Y:S01]  /*26a0*/  MUFU.RCP R0, R0 ;  /* 0x0000000000007308 */ /* 0x002e620000001000 */
[----:B------:R-:W-:Y:S02]  /*26b0*/  IADD3 R3, R23, -0xb, RZ ;  /* 0xfffffff517037810 */ /* 0x000fe40007ffe0ff */
[----:B---3--:R3:W-:Y:S02]  /*26c0*/  LDGSTS.E [R7+0x1e800], [R26.64], !P2 ;  /* 0x1e8000001a077fae */ /* 0x0087e4000d121844 */
[----:B------:R-:W-:Y:S02]  /*26d0*/  ISETP.GE.U32.AND P4, PT, R3, 0x7fffffb6, PT ;  /* 0x7fffffb60300780c */ /* 0x000fe40003f86070 */
[----:B------:R-:W-:Y:S02]  /*26e0*/  IADD3 R3, R23, -0xf, RZ ;  /* 0xfffffff117037810 */ /* 0x000fe40007ffe0ff */
[----:B------:R-:W-:-:S02]  /*26f0*/  LOP3.LUT R17, R19, 0x40, RZ, 0x3c, !PT ;  /* 0x0000004013117812 */ /* 0x000fc400078e3cff */
[----:B------:R-:W-:Y:S01]  /*2700*/  ISETP.GE.U32.AND P0, PT, R3, 0x7fffffb2, PT ;  /* 0x7fffffb20300780c */ /* 0x000fe20003f06070 */
[----:B------:R-:W-:Y:S02]  /*2710*/  IMAD.SHL.U32 R2, R2, 0x100, RZ ;  /* 0x0000010002027824 */ /* 0x000fe400078e00ff */
[----:B------:R-:W-:Y:S01]  /*2720*/  IMAD.MOV.U32 R6, RZ, RZ, RZ ;  /* 0x000000ffff067224 */ /* 0x000fe200078e00ff */
[----:B---3--:R-:W3:Y:S01]  /*2730*/  LDL.64 R26, [R1+0x258] ;  /* 0x00025800011a7983 */ /* 0x008ee20000100a00 */
[----:B-1----:R-:W-:-:S04]  /*2740*/  IADD3 R0, R0, 0xffffffe, RZ ;  /* 0x0ffffffe00007810 */ /* 0x002fc80007ffe0ff */
[----:B------:R1:W2:Y:S02]  /*2750*/  F2I.FTZ.U32.TRUNC.NTZ R7, R0 ;  /* 0x0000000000077305 */ /* 0x0002a4000021f000 */
[----:B-1----:R-:W-:Y:S01]  /*2760*/  IADD3 R0, R23, -0x27, RZ ;  /* 0xffffffd917007810 */ /* 0x002fe20007ffe0ff */
[----:B--2---:R1:W-:Y:S04]  /*2770*/  LDGSTS.E [R17+0x1000], [R4.64], !P5 ;  /* 0x0100000004117fae */ /* 0x0043e8000e921844 */
[----:B------:R2:W-:Y:S04]  /*2780*/  LDGSTS.E [R17+0x3000], [R14.64], !P3 ;  /* 0x030000000e117fae */ /* 0x0005e8000d921844 */
[----:B------:R1:W-:Y:S01]  /*2790*/  LDGSTS.E [R17+0x5000], [R8.64], !P4 ;  /* 0x0500000008117fae */ /* 0x0003e2000e121844 */
[----:B------:R-:W-:-:S02]  /*27a0*/  ISETP.GE.U32.AND P4, PT, R0, 0x7fffff9a, PT ;  /* 0x7fffff9a0000780c */ /* 0x000fc40003f86070 */
[----:B------:R-:W-:Y:S01]  /*27b0*/  IADD3 R0, R23, -0x2b, RZ ;  /* 0xffffffd517007810 */ /* 0x000fe20007ffe0ff */
[----:B----4-:R4:W-:Y:S03]  /*27c0*/  LDGSTS.E [R17+0x7000], [R10.64], !P0 ;  /* 0x070000000a117fae */ /* 0x0109e6000c121844 */
[----:B------:R-:W-:Y:S01]  /*27d0*/  ISETP.GE.U32.AND P0, PT, R0, 0x7fffff96, PT ;  /* 0x7fffff960000780c */ /* 0x000fe20003f06070 */
[--C-:B------:R-:W-:Y:S01]  /*27e0*/  IMAD.MOV R0, RZ, RZ, -R7.reuse ;  /* 0x000000ffff007224 */ /* 0x100fe200078e0a07 */
[----:B--2---:R-:W2:Y:S03]  /*27f0*/  LDL.64 R14, [R1+0x270] ;  /* 0x00027000010e7983 */ /* 0x004ea60000100a00 */
[----:B------:R-:W-:Y:S01]  /*2800*/  IMAD R0, R0, R28, RZ ;  /* 0x0000001c00007224 */ /* 0x000fe200078e02ff */
[----:B-1----:R-:W2:Y:S03]  /*2810*/  LDL.64 R8, [R1+0x268] ;  /* 0x0002680001087983 */ /* 0x002ea60000100a00 */
[----:B------:R-:W-:Y:S01]  /*2820*/  IMAD.HI.U32 R0, R7, R0, R6 ;  /* 0x0000000007007227 */ /* 0x000fe200078e0006 */
[----:B------:R1:W-:Y:S04]  /*2830*/  STL [R1+0x6a0], R2 ;  /* 0x0006a00201007387 */ /* 0x0003e80000100800 */
[----:B------:R-:W2:Y:S04]  /*2840*/  LDL.64 R6, [R1+0x260] ;  /* 0x0002600001067983 */ /* 0x000ea80000100a00 */
[----:B------:R1:W-:Y:S04]  /*2850*/  LDGSTS.E [R17+0x9000], [R24.64], !P6 ;  /* 0x0900000018117fae */ /* 0x0003e8000f121844 */
[----:B----4-:R-:W4:Y:S04]  /*2860*/  LDL.64 R10, [R1+0x278] ;  /* 0x00027800010a7983 */ /* 0x010f280000100a00 */
[----:B-1----:R-:W4:Y:S01]  /*2870*/  LDL.64 R24, [R1+0x280] ;  /* 0x0002800001187983 */ /* 0x002f220000100a00 */
[----:B------:R-:W-:-:S04]  /*2880*/  IADD3 R3, R23, -0x17, RZ ;  /* 0xffffffe917037810 */ /* 0x000fc80007ffe0ff */
[----:B------:R-:W-:Y:S02]  /*2890*/  ISETP.GE.U32.AND P1, PT, R3, 0x7fffffaa, PT ;  /* 0x7fffffaa0300780c */ /* 0x000fe40003f26070 */
[----:B------:R-:W-:-:S04]  /*28a0*/  IADD3 R3, R23, -0x1b, RZ ;  /* 0xffffffe517037810 */ /* 0x000fc80007ffe0ff */
[----:B------:R-:W-:Y:S02]  /*28b0*/  ISETP.GE.U32.AND P2, PT, R3, 0x7fffffa6, PT ;  /* 0x7fffffa60300780c */ /* 0x000fe40003f46070 */
[----:B------:R-:W-:-:S04]  /*28c0*/  IADD3 R3, R23, -0x1f, RZ ;  /* 0xffffffe117037810 */ /* 0x000fc80007ffe0ff */
[----:B------:R-:W-:Y:S01]  /*28d0*/  ISETP.GE.U32.AND P5, PT, R3, 0x7fffffa2, PT ;  /* 0x7fffffa20300780c */ /* 0x000fe20003fa6070 */
[----:B---3--:R1:W-:Y:S01]  /*28e0*/  LDGSTS.E [R17+0xb000], [R26.64], !P1 ;  /* 0x0b0000001a117fae */ /* 0x0083e2000c921844 */
[----:B------:R-:W-:-:S04]  /*28f0*/  IADD3 R3, R23, -0x23, RZ ;  /* 0xffffffdd17037810 */ /* 0x000fc80007ffe0ff */
[----:B------:R-:W-:Y:S01]  /*2900*/  ISETP.GE.U32.AND P3, PT, R3, 0x7fffff9e, PT ;  /* 0x7fffff9e0300780c */ /* 0x000fe20003f66070 */
[----:B------:R-:W2:Y:S04]  /*2910*/  S2R R22, SR_TID.X ;  /* 0x0000000000167919 */ /* 0x000ea80000002100 */
[----:B--2---:R2:W-:Y:S04]  /*2920*/  LDGSTS.E [R17+0xd000], [R6.64], !P2 ;  /* 0x0d00000006117fae */ /* 0x0045e8000d121844 */
[----:B------:R1:W-:Y:S04]  /*2930*/  LDGSTS.E [R17+0xf000], [R8.64], !P5 ;  /* 0x0f00000008117fae */ /* 0x0003e8000e921844 */
[----:B------:R1:W-:Y:S04]  /*2940*/  LDGSTS.E [R17+0x11000], [R14.64], !P3 ;  /* 0x110000000e117fae */ /* 0x0003e8000d921844 */
[----:B----4-:R4:W-:Y:S04]  /*2950*/  LDGSTS.E [R17+0x13000], [R10.64], !P4 ;  /* 0x130000000a117fae */ /* 0x0109e8000e121844 */
[----:B------:R2:W-:Y:S04]  /*2960*/  LDGSTS.E [R17+0x15000], [R24.64], !P0 ;  /* 0x1500000018117fae */ /* 0x0005e8000c121844 */
[----:B-1----:R-:W3:Y:S04]  /*2970*/  LDL.LU.64 R14, [R1+0xa50] ;  /* 0x000a5000010e7983 */ /* 0x002ee80000300a00 */
[----:B----4-:R-:W4:Y:S04]  /*2980*/  LDL.LU.64 R10, [R1+0xa48] ;  /* 0x000a4800010a7983 */ /* 0x010f280000300a00 */
[----:B--2---:R-:W2:Y:S01]  /*2990*/  LDL.LU.64 R24, [R1+0xa40] ;  /* 0x000a400001187983 */ /* 0x004ea20000300a00 */
[----:B------:R-:W-:-:S02]  /*29a0*/  SHF.R.U32.HI R3, RZ, 0x6, R22 ;  /* 0x00000006ff037819 */ /* 0x000fc40000011616 */
[----:B------:R-:W-:Y:S02]  /*29b0*/  IADD3 R4, R23, -0x2f, RZ ;  /* 0xffffffd117047810 */ /* 0x000fe40007ffe0ff */
[----:B------:R-:W-:Y:S02]  /*29c0*/  SGXT.U32 R3, R3, 0x3 ;  /* 0x000000030303781a */ /* 0x000fe40000000000 */
[----:B------:R-:W-:Y:S02]  /*29d0*/  ISETP.GE.U32.AND P6, PT, R4, 0x7fffff92, PT ;  /* 0x7fffff920400780c */ /* 0x000fe40003fc6070 */
[----:B------:R-:W-:Y:S02]  /*29e0*/  IADD3 R4, R23, -0x33, RZ ;  /* 0xffffffcd17047810 */ /* 0x000fe40007ffe0ff */
[----:B------:R-:W-:Y:S02]  /*29f0*/  LOP3.LUT R2, R2, R3, RZ, 0xfc, !PT ;  /* 0x0000000302027212 */ /* 0x000fe400078efcff */
[----:B------:R-:W-:-:S02]  /*2a00*/  ISETP.GE.U32.AND P1, PT, R4, 0x7fffff8e, PT ;  /* 0x7fffff8e0400780c */ /* 0x000fc40003f26070 */
[----:B------:R-:W-:Y:S02]  /*2a10*/  LOP3.LUT R4, R2, 0x8, RZ, 0xfc, !PT ;  /* 0x0000000802047812 */ /* 0x000fe400078efcff */
[----:B------:R-:W-:Y:S02]  /*2a20*/  IADD3 R5, R23, -0x37, RZ ;  /* 0xffffffc917057810 */ /* 0x000fe40007ffe0ff */
[----:B------:R-:W-:Y:S02]  /*2a30*/  IABS R27, R4 ;  /* 0x00000004001b7213 */ /* 0x000fe40000000000 */
[----:B------:R-:W-:Y:S02]  /*2a40*/  IABS R3, R2 ;  /* 0x0000000200037213 */ /* 0x000fe40000000000 */
[----:B------:R-:W-:Y:S01]  /*2a50*/  ISETP.GE.U32.AND P2, PT, R5, 0x7fffff8a, PT ;  /* 0x7fffff8a0500780c */ /* 0x000fe20003f46070 */
[----:B------:R-:W-:Y:S01]  /*2a60*/  IMAD.HI.U32 R6, R0, R27, RZ ;  /* 0x0000001b00067227 */ /* 0x000fe200078e00ff */
[----:B------:R-:W-:-:S03]  /*2a70*/  IADD3 R5, R23, -0x3b, RZ ;  /* 0xffffffc517057810 */ /* 0x000fc60007ffe0ff */
[----:B------:R-:W-:Y:S01]  /*2a80*/  IMAD.HI.U32 R7, R0, R3, RZ ;  /* 0x0000000300077227 */ /* 0x000fe200078e00ff */
[----:B------:R-:W-:Y:S02]  /*2a90*/  ISETP.GE.U32.AND P5, PT, R5, 0x7fffff86, PT ;  /* 0x7fffff860500780c */ /* 0x000fe40003fa6070 */
[----:B------:R-:W-:Y:S01]  /*2aa0*/  IADD3 R5, R23, -0x3f, RZ ;  /* 0xffffffc117057810 */ /* 0x000fe20007ffe0ff */
[----:B------:R-:W-:Y:S01]  /*2ab0*/  IMAD.MOV R6, RZ, RZ, -R6 ;  /* 0x000000ffff067224 */ /* 0x000fe200078e0a06 */
[----:B------:R-:W-:Y:S01]  /*2ac0*/  LOP3.LUT R9, R2, 0x10, RZ, 0xfc, !PT ;  /* 0x0000001002097812 */ /* 0x000fe200078efcff */
[----:B------:R-:W-:Y:S01]  /*2ad0*/  IMAD.MOV R7, RZ, RZ, -R7 ;  /* 0x000000ffff077224 */ /* 0x000fe200078e0a07 */
[----:B------:R-:W-:Y:S01]  /*2ae0*/  ISETP.GE.U32.AND P3, PT, R5, 0x7fffff82, PT ;  /* 0x7fffff820500780c */ /* 0x000fe20003f66070 */
[C---:B------:R-:W-:Y:S01]  /*2af0*/  IMAD R27, R28.reuse, R6, R27 ;  /* 0x000000061c1b7224 */ /* 0x040fe200078e021b */
[----:B------:R-:W-:Y:S01]  /*2b00*/  IABS R5, R9 ;  /* 0x0000000900057213 */ /* 0x000fe20000000000 */
[----:B------:R-:W-:-:S04]  /*2b10*/  IMAD R3, R28, R7, R3 ;  /* 0x000000071c037224 */ /* 0x000fc800078e0203 */
[----:B------:R-:W-:Y:S01]  /*2b20*/  IMAD.HI.U32 R7, R0, R5, RZ ;  /* 0x0000000500077227 */ /* 0x000fe200078e00ff */
[----:B------:R-:W-:-:S03]  /*2b30*/  ISETP.GT.U32.AND P4, PT, R28, R3, PT ;  /* 0x000000031c00720c */ /* 0x000fc60003f84070 */
[----:B------:R-:W-:-:S04]  /*2b40*/  IMAD.MOV R7, RZ, RZ, -R7 ;  /* 0x000000ffff077224 */ /* 0x000fc800078e0a07 */
[----:B------:R-:W-:-:S06]  /*2b50*/  IMAD R5, R28, R7, R5 ;  /* 0x000000071c057224 */ /* 0x000fcc00078e0205 */
[----:B------:R-:W-:-:S05]  /*2b60*/  @!P4 IMAD.IADD R3, R3, 0x1, -R28 ;  /* 0x000000010303c824 */ /* 0x000fca00078e0a1c */
[----:B------:R-:W-:-:S13]  /*2b70*/  ISETP.GT.U32.AND P4, PT, R28, R3, PT ;  /* 0x000000031c00720c */ /* 0x000fda0003f84070 */
[----:B------:R-:W-:Y:S01]  /*2b80*/  @!P4 IMAD.IADD R3, R3, 0x1, -R28 ;  /* 0x000000010303c824 */ /* 0x000fe200078e0a1c */
[----:B------:R-:W-:Y:S01]  /*2b90*/  ISETP.GE.AND P4, PT, R2, RZ, PT ;  /* 0x000000ff0200720c */ /* 0x000fe20003f86270 */
[----:B--2---:R1:W-:Y:S01]  /*2ba0*/  LDGSTS.E [R17+0x17000], [R24.64], !P6 ;  /* 0x1700000018117fae */ /* 0x0043e2000f121844 */
[----:B------:R-:W-:-:S03]  /*2bb0*/  ISETP.GT.U32.AND P6, PT, R28, R27, PT ;  /* 0x0000001b1c00720c */ /* 0x000fc60003fc4070 */
[----:B----4-:R2:W-:Y:S04]  /*2bc0*/  LDGSTS.E [R17+0x19000], [R10.64], !P1 ;  /* 0x190000000a117fae */ /* 0x0105e8000c921844 */
[----:B---3--:R3:W-:Y:S04]  /*2bd0*/  LDGSTS.E [R17+0x1b000], [R14.64], !P2 ;  /* 0x1b0000000e117fae */ /* 0x0087e8000d121844 */
[----:B------:R4:W-:Y:S02]  /*2be0*/  LDGSTS.E [R17+0x1d000], [R12.64], !P5 ;  /* 0x1d0000000c117fae */ /* 0x0009e4000e921844 */
[----:B------:R-:W-:Y:S01]  /*2bf0*/  @!P6 IMAD.IADD R27, R27, 0x1, -R28 ;  /* 0x000000011b1be824 */ /* 0x000fe200078e0a1c */
[C---:B------:R-:W-:Y:S01]  /*2c00*/  ISETP.GT.U32.AND P6, PT, R28.reuse, R5, PT ;  /* 0x000000051c00720c */ /* 0x040fe20003fc4070 */
[----:B------:R1:W-:Y:S03]  /*2c10*/  LDGSTS.E [R17+0x1f000], [R20.64], !P3 ;  /* 0x1f00000014117fae */ /* 0x0003e6000d921844 */
[----:B------:R-:W-:-:S02]  /*2c20*/  ISETP.GT.U32.AND P2, PT, R28, R27, PT ;  /* 0x0000001b1c00720c */ /* 0x000fc40003f44070 */
[----:B------:R-:W-:-:S07]  /*2c30*/  ISETP.GE.AND P5, PT, R4, RZ, PT ;  /* 0x000000ff0400720c */ /* 0x000fce0003fa6270 */
[----:B------:R-:W-:-:S04]  /*2c40*/  @!P6 IMAD.IADD R5, R5, 0x1, -R28 ;  /* 0x000000010505e824 */ /* 0x000fc800078e0a1c */
[----:B------:R-:W-:Y:S01]  /*2c50*/  @!P2 IMAD.IADD R27, R27, 0x1, -R28 ;  /* 0x000000011b1ba824 */ /* 0x000fe200078e0a1c */
[----:B------:R-:W-:-:S03]  /*2c60*/  ISETP.GT.U32.AND P6, PT, R28, R5, PT ;  /* 0x000000051c00720c */ /* 0x000fc60003fc4070 */
[----:B------:R-:W-:Y:S01]  /*2c70*/  @!P5 IMAD.MOV R27, RZ, RZ, -R27 ;  /* 0x000000ffff1bd224 */ /* 0x000fe200078e0a1b */
[----:B------:R-:W-:Y:S01]  /*2c80*/  ISETP.GE.AND P5, PT, R9, RZ, PT ;  /* 0x000000ff0900720c */ /* 0x000fe20003fa6270 */
[----:B----4-:R-:W-:-:S04]  /*2c90*/  IMAD.MOV.U32 R13, RZ, RZ, R3 ;  /* 0x000000ffff0d7224 */ /* 0x010fc800078e0003 */
[----:B------:R-:W-:-:S04]  /*2ca0*/  @!P4 IMAD.MOV R13, RZ, RZ, -R13 ;  /* 0x000000ffff0dc224 */ /* 0x000fc800078e0a0d */
[----:B------:R-:W-:Y:S01]  /*2cb0*/  @!P6 IMAD.IADD R5, R5, 0x1, -R28 ;  /* 0x000000010505e824 */ /* 0x000fe200078e0a1c */
[----:B------:R-:W-:Y:S03]  /*2cc0*/  STL [R1+0xa00], R27 ;  /* 0x000a001b01007387 */ /* 0x000fe60000100800 */
[----:B------:R-:W-:Y:S01]  /*2cd0*/  @!P5 IMAD.MOV R5, RZ, RZ, -R5 ;  /* 0x000000ffff05d224 */ /* 0x000fe200078e0a05 */
[----:B------:R-:W-:Y:S04]  /*2ce0*/  STL [R1], R13 ;  /* 0x0000000d01007387 */ /* 0x000fe80000100800 */
[----:B------:R-:W-:Y:S04]  /*2cf0*/  STL [R1+0xa04], R5 ;  /* 0x000a040501007387 */ /* 0x000fe80000100800 */
[----:B-1----:R-:W4:Y:S01]  /*2d00*/  LDL.64 R24, [R1+0x2b0] ;  /* 0x0002b00001187983 */ /* 0x002f220000100a00 */
[----:B------:R-:W-:-:S02]  /*2d10*/  IADD3 R6, R23, -0x4, RZ ;  /* 0xfffffffc17067810 */ /* 0x000fc40007ffe0ff */
[----:B------:R-:W-:Y:S02]  /*2d20*/  LOP3.LUT R16, R2, 0x18, RZ, 0xfc, !PT ;  /* 0x0000001802107812 */ /* 0x000fe400078efcff */
[----:B------:R-:W-:Y:S02]  /*2d30*/  ISETP.GE.U32.AND P0, PT, R6, 0x7fffffbd, PT ;  /* 0x7fffffbd0600780c */ /* 0x000fe40003f06070 */
[----:B------:R-:W-:-:S04]  /*2d40*/  IADD3 R6, R23, -0x8, RZ ;  /* 0xfffffff817067810 */ /* 0x000fc80007ffe0ff */
[----:B------:R-:W-:Y:S02]  /*2d50*/  ISETP.GE.U32.AND P1, PT, R6, 0x7fffffb9, PT ;  /* 0x7fffffb90600780c */ /* 0x000fe40003f26070 */
[----:B------:R-:W-:Y:S02]  /*2d60*/  IABS R6, R16 ;  /* 0x0000001000067213 */ /* 0x000fe40000000000 */
[----:B--2---:R-:W-:-:S03]  /*2d70*/  LOP3.LUT R11, R2, 0x20, RZ, 0xfc, !PT ;  /* 0x00000020020b7812 */ /* 0x004fc600078efcff */
[----:B------:R-:W-:Y:S01]  /*2d80*/  IMAD.HI.U32 R4, R0, R6, RZ ;  /* 0x0000000600047227 */ /* 0x000fe200078e00ff */
[----:B------:R-:W-:-:S03]  /*2d90*/  IABS R7, R11 ;  /* 0x0000000b00077213 */ /* 0x000fc60000000000 */
[----:B------:R-:W-:-:S04]  /*2da0*/  IMAD.MOV R4, RZ, RZ, -R4 ;  /* 0x000000ffff047224 */ /* 0x000fc800078e0a04 */
[----:B------:R-:W-:Y:S02]  /*2db0*/  IMAD R6, R28, R4, R6 ;  /* 0x000000041c067224 */ /* 0x000fe400078e0206 */
[----:B------:R-:W-:-:S03]  /*2dc0*/  IMAD.HI.U32 R4, R0, R7, RZ ;  /* 0x0000000700047227 */ /* 0x000fc600078e00ff */
[----:B------:R-:W-:Y:S01]  /*2dd0*/  ISETP.GT.U32.AND P4, PT, R28, R6, PT ;  /* 0x000000061c00720c */ /* 0x000fe20003f84070 */
[----:B------:R-:W-:-:S04]  /*2de0*/  IMAD.MOV R4, RZ, RZ, -R4 ;  /* 0x000000ffff047224 */ /* 0x000fc800078e0a04 */
[----:B------:R-:W-:-:S05]  /*2df0*/  IMAD R7, R28, R4, R7 ;  /* 0x000000041c077224 */ /* 0x000fca00078e0207 */
[----:B------:R-:W-:-:S03]  /*2e00*/  ISETP.GT.U32.AND P6, PT, R28, R7, PT ;  /* 0x000000071c00720c */ /* 0x000fc60003fc4070 */
[----:B------:R-:W-:-:S05]  /*2e10*/  @!P4 IMAD.IADD R6, R6, 0x1, -R28 ;  /* 0x000000010606c824 */ /* 0x000fca00078e0a1c */
[----:B------:R-:W-:Y:S02]  /*2e20*/  ISETP.GT.U32.AND P4, PT, R28, R6, PT ;  /* 0x000000061c00720c */ /* 0x000fe40003f84070 */
[----:B------:R-:W-:-:S03]  /*2e30*/  ISETP.GE.AND P3, PT, R16, RZ, PT ;  /* 0x000000ff1000720c */ /* 0x000fc60003f66270 */
[----:B------:R-:W-:-:S05]  /*2e40*/  @!P6 IMAD.IADD R7, R7, 0x1, -R28 ;  /* 0x000000010707e824 */ /* 0x000fca00078e0a1c */
[----:B------:R-:W-:-:S03]  /*2e50*/  ISETP.GT.U32.AND P6, PT, R28, R7, PT ;  /* 0x000000071c00720c */ /* 0x000fc60003fc4070 */
[----:B------:R-:W-:Y:S01]  /*2e60*/  @!P4 IMAD.IADD R6, R6, 0x1, -R28 ;  /* 0x000000010606c824 */ /* 0x000fe200078e0a1c */
[----:B------:R-:W-:-:S03]  /*2e70*/  ISETP.GE.AND P4, PT, R11, RZ, PT ;  /* 0x000000ff0b00720c */ /* 0x000fc60003f86270 */
[----:B------:R-:W-:-:S06]  /*2e80*/  @!P3 IMAD.MOV R6, RZ, RZ, -R6 ;  /* 0x000000ffff06b224 */ /* 0x000fcc00078e0a06 */
[----:B------:R-:W-:Y:S01]  /*2e90*/  @!P6 IMAD.IADD R7, R7, 0x1, -R28 ;  /* 0x000000010707e824 */ /* 0x000fe200078e0a1c */
[----:B------:R1:W-:Y:S03]  /*2ea0*/  STL [R1+0xa08], R6 ;  /* 0x000a080601007387 */ /* 0x0003e60000100800 */
[----:B------:R-:W-:Y:S01]  /*2eb0*/  @!P4 IMAD.MOV R7, RZ, RZ, -R7 ;  /* 0x000000ffff07c224 */ /* 0x000fe200078e0a07 */
[----:B-1----:R-:W-:-:S04]  /*2ec0*/  LOP3.LUT R6, R19, 0x60, RZ, 0x3c, !PT ;  /* 0x0000006013067812 */ /* 0x002fc800078e3cff */
[----:B------:R-:W-:Y:S01]  /*2ed0*/  STL [R1+0xa30], R7 ;  /* 0x000a300701007387 */ /* 0x000fe20000100800 */
[----:B------:R-:W-:-:S04]  /*2ee0*/  LOP3.LUT R12, R2, 0x28, RZ, 0xfc, !PT ;  /* 0x00000028020c7812 */ /* 0x000fc800078efcff */
[----:B------:R-:W-:Y:S01]  /*2ef0*/  IABS R8, R12 ;  /* 0x0000000c00087213 */ /* 0x000fe20000000000 */
[----:B----4-:R1:W-:Y:S04]  /*2f00*/  LDGSTS.E [R6+0x1800], [R24.64], !P0 ;  /* 0x0180000018067fae */ /* 0x0103e8000c121844 */
[----:B-1----:R-:W2:Y:S01]  /*2f10*/  LDL.64 R24, [R1+0x2b8] ;  /* 0x0002b80001187983 */ /* 0x002ea20000100a00 */
[----:B------:R-:W-:Y:S01]  /*2f20*/  IMAD.HI.U32 R3, R0, R8, RZ ;  /* 0x0000000800037227 */ /* 0x000fe200078e00ff */
[----:B---3--:R-:W-:-:S03]  /*2f30*/  LOP3.LUT R14, R2, 0x30, RZ, 0xfc, !PT ;  /* 0x00000030020e7812 */ /* 0x008fc600078efcff */
[----:B------:R-:W-:Y:S01]  /*2f40*/  IMAD.MOV R3, RZ, RZ, -R3 ;  /* 0x000000ffff037224 */ /* 0x000fe200078e0a03 */
[----:B------:R-:W-:-:S03]  /*2f50*/  IABS R9, R14 ;  /* 0x0000000e00097213 */ /* 0x000fc60000000000 */
[----:B------:R-:W-:Y:S01]  /*2f60*/  IMAD R8, R28, R3, R8 ;  /* 0x000000031c087224 */ /* 0x000fe200078e0208 */
[----:B------:R-:W-:Y:S01]  /*2f70*/  IADD3 R10, R23, -0xc, RZ ;  /* 0xfffffff4170a7810 */ /* 0x000fe20007ffe0ff */
[----:B------:R-:W-:Y:S01]  /*2f80*/  IMAD.HI.U32 R15, R0, R9, RZ ;  /* 0x00000009000f7227 */ /* 0x000fe200078e00ff */
[----:B------:R-:W-:Y:S02]  /*2f90*/  LOP3.LUT R13, R2, 0x38, RZ, 0xfc, !PT ;  /* 0x00000038020d7812 */ /* 0x000fe400078efcff */
[----:B------:R-:W-:Y:S02]  /*2fa0*/  ISETP.GT.U32.AND P5, PT, R28, R8, PT ;  /* 0x000000081c00720c */ /* 0x000fe40003fa4070 */
[----:B------:R-:W-:Y:S01]  /*2fb0*/  LOP3.LUT R3, R2, 0x40, RZ, 0xfc, !PT ;  /* 0x0000004002037812 */ /* 0x000fe200078efcff */
[----:B------:R-:W-:Y:S01]  /*2fc0*/  IMAD.MOV R15, RZ, RZ, -R15 ;  /* 0x000000ffff0f7224 */ /* 0x000fe200078e0a0f */
[----:B------:R-:W-:Y:S02]  /*2fd0*/  ISETP.GE.U32.AND P2, PT, R10, 0x7fffffb5, PT ;  /* 0x7fffffb50a00780c */ /* 0x000fe40003f46070 */
[----:B------:R-:W-:-:S02]  /*2fe0*/  IABS R10, R13 ;  /* 0x0000000d000a7213 */ /* 0x000fc40000000000 */
[----:B------:R-:W-:Y:S01]  /*2ff0*/  IABS R16, R3 ;  /* 0x0000000300107213 */ /* 0x000fe20000000000 */
[----:B------:R-:W-:Y:S02]  /*3000*/  IMAD R9, R28, R15, R9 ;  /* 0x0000000f1c097224 */ /* 0x000fe400078e0209 */
[----:B------:R-:W-:-:S04]  /*3010*/  IMAD.HI.U32 R4, R0, R10, RZ ;  /* 0x0000000a00047227 */ /* 0x000fc800078e00ff */
[----:B------:R-:W-:Y:S01]  /*3020*/  IMAD.MOV.U32 R11, RZ, RZ, R16 ;  /* 0x000000ffff0b7224 */ /* 0x000fe200078e0010 */
[----:B------:R-:W-:Y:S01]  /*3030*/  ISETP.GT.U32.AND P6, PT, R28, R9, PT ;  /* 0x000000091c00720c */ /* 0x000fe20003fc4070 */
[----:B------:R-:W-:Y:S02]  /*3040*/  @!P5 IMAD.IADD R8, R8, 0x1, -R28 ;  /* 0x000000010808d824 */ /* 0x000fe400078e0a1c */
[----:B------:R-:W-:Y:S02]  /*3050*/  IMAD.MOV R4, RZ, RZ, -R4 ;  /* 0x000000ffff047224 */ /* 0x000fe400078e0a04 */
[----:B------:R-:W-:Y:S01]  /*3060*/  IMAD.HI.U32 R15, R0, R11, RZ ;  /* 0x0000000b000f7227 */ /* 0x000fe200078e00ff */
[----:B------:R-:W-:-:S03]  /*3070*/  ISETP.GT.U32.AND P5, PT, R28, R8, PT ;  /* 0x000000081c00720c */ /* 0x000fc60003fa4070 */
[----:B------:R-:W-:Y:S02]  /*3080*/  IMAD R10, R28, R4, R10 ;  /* 0x000000041c0a7224 */ /* 0x000fe400078e020a */
[----:B------:R-:W-:Y:S01]  /*3090*/  IMAD.MOV R15, RZ, RZ, -R15 ;  /* 0x000000ffff0f7224 */ /* 0x000fe200078e0a0f */
[----:B------:R-:W-:Y:S02]  /*30a0*/  LOP3.LUT R4, R2, 0x48, RZ, 0xfc, !PT ;  /* 0x0000004802047812 */ /* 0x000fe400078efcff */
[C---:B------:R-:W-:Y:S01]  /*30b0*/  ISETP.GT.U32.AND P3, PT, R28.reuse, R10, PT ;  /* 0x0000000a1c00720c */ /* 0x040fe20003f64070 */
[----:B------:R-:W-:Y:S01]  /*30c0*/  IMAD R11, R28, R15, R11 ;  /* 0x0000000f1c0b7224 */ /* 0x000fe200078e020b */
[----:B------:R-:W-:Y:S01]  /*30d0*/  IABS R16, R4 ;  /* 0x0000000400107213 */ /* 0x000fe20000000000 */
[----:B------:R-:W-:Y:S01]  /*30e0*/  @!P6 IMAD.IADD R9, R9, 0x1, -R28 ;  /* 0x000000010909e824 */ /* 0x000fe200078e0a1c */
[----:B------:R-:W-:Y:S02]  /*30f0*/  ISETP.GE.AND P4, PT, R12, RZ, PT ;  /* 0x000000ff0c00720c */ /* 0x000fe40003f86270 */
[----:B------:R-:W-:Y:S01]  /*3100*/  ISETP.GT.U32.AND P6, PT, R28, R11, PT ;  /* 0x0000000b1c00720c */ /* 0x000fe20003fc4070 */
[----:B------:R-:W-:-:S02]  /*3110*/  IMAD.MOV.U32 R12, RZ, RZ, R16 ;  /* 0x000000ffff0c7224 */ /* 0x000fc400078e0010 */
[----:B------:R-:W-:Y:S01]  /*3120*/  @!P5 IMAD.IADD R8, R8, 0x1, -R28 ;  /* 0x000000010808d824 */ /* 0x000fe200078e0a1c */
[----:B------:R-:W-:Y:S01]  /*3130*/  ISETP.GE.AND P5, PT, R14, RZ, PT ;  /* 0x000000ff0e00720c */ /* 0x000fe20003fa6270 */
[----:B------:R-:W-:Y:S01]  /*3140*/  IMAD.HI.U32 R16, R0, R12, RZ ;  /* 0x0000000c00107227 */ /* 0x000fe200078e00ff */
[----:B------:R-:W-:-:S03]  /*3150*/  LOP3.LUT R14, R2, 0x50, RZ, 0xfc, !PT ;  /* 0x00000050020e7812 */ /* 0x000fc600078efcff */
[----:B------:R-:W-:Y:S01]  /*3160*/  @!P3 IMAD.IADD R10, R10, 0x1, -R28 ;  /* 0x000000010a0ab824 */ /* 0x000fe200078e0a1c */
[----:B------:R-:W-:Y:S01]  /*3170*/  IABS R15, R14 ;  /* 0x0000000e000f7213 */ /* 0x000fe20000000000 */
[----:B------:R-:W-:Y:S01]  /*3180*/  IMAD.MOV R16, RZ, RZ, -R16 ;  /* 0x000000ffff107224 */ /* 0x000fe200078e0a10 */
[C---:B------:R-:W-:Y:S01]  /*3190*/  ISETP.GT.U32.AND P3, PT, R28.reuse, R9, PT ;  /* 0x000000091c00720c */ /* 0x040fe20003f64070 */
[----:B------:R-:W-:Y:S01]  /*31a0*/  @!P6 IMAD.IADD R11, R11, 0x1, -R28 ;  /* 0x000000010b0be824 */ /* 0x000fe200078e0a1c */
[C---:B------:R-:W-:Y:S01]  /*31b0*/  ISETP.GT.U32.AND P6, PT, R28.reuse, R10, PT ;  /* 0x0000000a1c00720c */ /* 0x040fe20003fc4070 */
[----:B------:R-:W-:Y:S02]  /*31c0*/  IMAD R12, R28, R16, R12 ;  /* 0x000000101c0c7224 */ /* 0x000fe400078e020c */
[----:B------:R-:W-:Y:S01]  /*31d0*/  IMAD.HI.U32 R16, R0, R15, RZ ;  /* 0x0000000f00107227 */ /* 0x000fe200078e00ff */
[----:B------:R-:W-:-:S03]  /*31e0*/  LOP3.LUT R17, R2, 0x58, RZ, 0xfc, !PT ;  /* 0x0000005802117812 */ /* 0x000fc600078efcff */
[----:B------:R-:W-:Y:S01]  /*31f0*/  IMAD.MOV R16, RZ, RZ, -R16 ;  /* 0x000000ffff107224 */ /* 0x000fe200078e0a10 */
[C---:B------:R-:W-:Y:S02]  /*3200*/  ISETP.GT.U32.AND P0, PT, R28.reuse, R11, PT ;  /* 0x0000000b1c00720c */ /* 0x040fe40003f04070 */
[----:B------:R-:W-:Y:S01]  /*3210*/  IABS R20, R17 ;  /* 0x0000001100147213 */ /* 0x000fe20000000000 */
[--C-:B------:R-:W-:Y:S01]  /*3220*/  @!P3 IMAD.IADD R9, R9, 0x1, -R28.reuse ;  /* 0x000000010909b824 */ /* 0x100fe200078e0a1c */
[C---:B------:R-:W-:Y:S01]  /*3230*/  ISETP.GT.U32.AND P3, PT, R28.reuse, R12, PT ;  /* 0x0000000c1c00720c */ /* 0x040fe20003f64070 */
[----:B------:R-:W-:Y:S02]  /*3240*/  IMAD R15, R28, R16, R15 ;  /* 0x000000101c0f7224 */ /* 0x000fe400078e020f */
[----:B------:R-:W-:Y:S01]  /*3250*/  @!P5 IMAD.MOV R9, RZ, RZ, -R9 ;  /* 0x000000ffff09d224 */ /* 0x000fe200078e0a09 */
[----:B------:R-:W-:Y:S01]  /*3260*/  ISETP.GE.AND P5, PT, R13, RZ, PT ;  /* 0x000000ff0d00720c */ /* 0x000fe20003fa6270 */
[----:B------:R-:W-:Y:S01]  /*3270*/  @!P6 IMAD.IADD R10, R10, 0x1, -R28 ;  /* 0x000000010a0ae824 */ /* 0x000fe200078e0a1c */
[----:B------:R-:W-:Y:S01]  /*3280*/  ISETP.GT.U32.AND P6, PT, R28, R15, PT ;  /* 0x0000000f1c00720c */ /* 0x000fe20003fc4070 */
[----:B------:R-:W-:-:S04]  /*3290*/  IMAD.HI.U32 R13, R0, R20, RZ ;  /* 0x00000014000d7227 */ /* 0x000fc800078e00ff */
[----:B------:R-:W-:Y:S01]  /*32a0*/  IMAD.MOV R13, RZ, RZ, -R13 ;  /* 0x000000ffff0d7224 */ /* 0x000fe200078e0a0d */
[----:B------:R-:W-:Y:S01]  /*32b0*/  IADD3 R18, R23, -0x10, RZ ;  /* 0xfffffff017127810 */ /* 0x000fe20007ffe0ff */
[--C-:B------:R-:W-:Y:S01]  /*32c0*/  @!P0 IMAD.IADD R11, R11, 0x1, -R28.reuse ;  /* 0x000000010b0b8824 */ /* 0x100fe200078e0a1c */
[----:B------:R-:W-:Y:S01]  /*32d0*/  ISETP.GE.AND P0, PT, R3, RZ, PT ;  /* 0x000000ff0300720c */ /* 0x000fe20003f06270 */
[----:B------:R-:W-:Y:S01]  /*32e0*/  @!P3 IMAD.IADD R12, R12, 0x1, -R28 ;  /* 0x000000010c0cb824 */ /* 0x000fe200078e0a1c */
[----:B------:R-:W-:Y:S01]  /*32f0*/  LOP3.LUT R3, R2, 0x60, RZ, 0xfc, !PT ;  /* 0x0000006002037812 */ /* 0x000fe200078efcff */
[----:B------:R-:W-:Y:S02]  /*3300*/  IMAD R20, R28, R13, R20 ;  /* 0x0000000d1c147224 */ /* 0x000fe400078e0214 */
[----:B------:R-:W-:Y:S01]  /*3310*/  @!P4 IMAD.MOV R8, RZ, RZ, -R8 ;  /* 0x000000ffff08c224 */ /* 0x000fe200078e0a08 */
[----:B------:R-:W-:Y:S01]  /*3320*/  ISETP.GE.U32.AND P4, PT, R18, 0x7fffffb1, PT ;  /* 0x7fffffb11200780c */ /* 0x000fe20003f86070 */
[----:B------:R-:W-:Y:S01]  /*3330*/  @!P6 IMAD.IADD R15, R15, 0x1, -R28 ;  /* 0x000000010f0fe824 */ /* 0x000fe200078e0a1c */
[----:B------:R-:W-:Y:S01]  /*3340*/  IABS R18, R3 ;  /* 0x0000000300127213 */ /* 0x000fe20000000000 */
[----:B------:R-:W-:Y:S01]  /*3350*/  @!P5 IMAD.MOV R10, RZ, RZ, -R10 ;  /* 0x000000ffff0ad224 */ /* 0x000fe200078e0a0a */
[----:B------:R-:W-:-:S02]  /*3360*/  ISETP.GT.U32.AND P6, PT, R28, R12, PT ;  /* 0x0000000c1c00720c */ /* 0x000fc40003fc4070 */
[----:B------:R-:W-:Y:S01]  /*3370*/  ISETP.GT.U32.AND P5, PT, R28, R20, PT ;  /* 0x000000141c00720c */ /* 0x000fe20003fa4070 */
[----:B------:R-:W-:Y:S01]  /*3380*/  IMAD.HI.U32 R21, R0, R18, RZ ;  /* 0x0000001200157227 */ /* 0x000fe200078e00ff */
[C---:B------:R-:W-:Y:S02]  /*3390*/  LOP3.LUT R16, R2.reuse, 0x68, RZ, 0xfc, !PT ;  /* 0x0000006802107812 */ /* 0x040fe400078efcff */
[----:B------:R-:W-:Y:S01]  /*33a0*/  LOP3.LUT R13, R2, 0x70, RZ, 0xfc, !PT ;  /* 0x00000070020d7812 */ /* 0x000fe200078efcff */
[----:B------:R-:W-:Y:S01]  /*33b0*/  IMAD.MOV R21, RZ, RZ, -R21 ;  /* 0x000000ffff157224 */ /* 0x000fe200078e0a15 */
[----:B------:R-:W-:Y:S02]  /*33c0*/  ISETP.GE.AND P3, PT, R4, RZ, PT ;  /* 0x000000ff0400720c */ /* 0x000fe40003f66270 */
[----:B------:R-:W-:Y:S02]  /*33d0*/  IABS R4, R16 ;  /* 0x0000001000047213 */ /* 0x000fe40000000000 */
[----:B------:R-:W-:Y:S01]  /*33e0*/  IABS R19, R13 ;  /* 0x0000000d00137213 */ /* 0x000fe20000000000 */
[----:B------:R-:W-:Y:S01]  /*33f0*/  @!P0 IMAD.MOV R11, RZ, RZ, -R11 ;  /* 0x000000ffff0b8224 */ /* 0x000fe200078e0a0b */
[----:B------:R-:W-:Y:S01]  /*3400*/  ISETP.GE.AND P0, PT, R14, RZ, PT ;  /* 0x000000ff0e00720c */ /* 0x000fe20003f06270 */
[----:B------:R-:W-:-:S02]  /*3410*/  IMAD R18, R28, R21, R18 ;  /* 0x000000151c127224 */ /* 0x000fc400078e0212 */
[--C-:B------:R-:W-:Y:S01]  /*3420*/  @!P6 IMAD.IADD R12, R12, 0x1, -R28.reuse ;  /* 0x000000010c0ce824 */ /* 0x100fe200078e0a1c */
[----:B------:R-:W-:Y:S01]  /*3430*/  ISETP.GE.AND P6, PT, R17, RZ, PT ;  /* 0x000000ff1100720c */ /* 0x000fe20003fc6270 */
[----:B------:R-:W-:Y:S02]  /*3440*/  @!P5 IMAD.IADD R20, R20, 0x1, -R28 ;  /* 0x000000011414d824 */ /* 0x000fe400078e0a1c */
[----:B------:R-:W-:-:S04]  /*3450*/  IMAD.HI.U32 R14, R0, R4, RZ ;  /* 0x00000004000e7227 */ /* 0x000fc800078e00ff */
[----:B------:R-:W-:Y:S01]  /*3460*/  IMAD.MOV.U32 R17, RZ, RZ, R19 ;  /* 0x000000ffff117224 */ /* 0x000fe200078e0013 */
[----:B------:R-:W-:Y:S01]  /*3470*/  ISETP.GT.U32.AND P5, PT, R28, R20, PT ;  /* 0x000000141c00720c */ /* 0x000fe20003fa4070 */
[----:B------:R-:W-:Y:S02]  /*3480*/  IMAD.MOV R19, RZ, RZ, -R14 ;  /* 0x000000ffff137224 */ /* 0x000fe400078e0a0e */
[----:B------:R-:W-:-:S04]  /*3490*/  IMAD.HI.U32 R14, R0, R17, RZ ;  /* 0x00000011000e7227 */ /* 0x000fc800078e00ff */
[----:B------:R-:W-:-:S04]  /*34a0*/  IMAD.MOV R14, RZ, RZ, -R14 ;  /* 0x000000ffff0e7224 */ /* 0x000fc800078e0a0e */
[----:B------:R-:W-:Y:S02]  /*34b0*/  IMAD R17, R28, R14, R17 ;  /* 0x0000000e1c117224 */ /* 0x000fe400078e0211 */
[----:B------:R-:W-:Y:S02]  /*34c0*/  @!P5 IMAD.IADD R20, R20, 0x1, -R28 ;  /* 0x000000011414d824 */ /* 0x000fe400078e0a1c */
[C---:B------:R-:W-:Y:S01]  /*34d0*/  IMAD R4, R28.reuse, R19, R4 ;  /* 0x000000131c047224 */ /* 0x040fe200078e0204 */
[----:B------:R-:W-:Y:S01]  /*34e0*/  ISETP.GT.U32.AND P5, PT, R28, R17, PT ;  /* 0x000000111c00720c */ /* 0x000fe20003fa4070 */
[----:B------:R-:W-:-:S03]  /*34f0*/  @!P3 IMAD.MOV R12, RZ, RZ, -R12 ;  /* 0x000000ffff0cb224 */ /* 0x000fc600078e0a0c */
[----:B------:R-:W-:-:S09]  /*3500*/  ISETP.GT.U32.AND P3, PT, R28, R4, PT ;  /* 0x000000041c00720c */ /* 0x000fd20003f64070 */
[----:B------:R-:W-:-:S04]  /*3510*/  @!P5 IMAD.IADD R17, R17, 0x1, -R28 ;  /* 0x000000011111d824 */ /* 0x000fc800078e0a1c */
[----:B------:R-:W-:Y:S01]  /*3520*/  @!P3 IMAD.IADD R4, R4, 0x1, -R28 ;  /* 0x000000010404b824 */ /* 0x000fe200078e0a1c */
[C---:B------:R-:W-:Y:S01]  /*3530*/  ISETP.GT.U32.AND P5, PT, R28.reuse, R17, PT ;  /* 0x000000111c00720c */ /* 0x040fe20003fa4070 */
[----:B------:R-:W-:Y:S03]  /*3540*/  STL.64 [R1+0xa10], R8 ;  /* 0x000a100801007387 */ /* 0x000fe60000100a00 */
[----:B------:R-:W-:Y:S01]  /*3550*/  ISETP.GT.U32.AND P3, PT, R28, R4, PT ;  /* 0x000000041c00720c */ /* 0x000fe20003f64070 */
[----:B------:R-:W-:Y:S01]  /*3560*/  STL.64 [R1+0xa18], R10 ;  /* 0x000a180a01007387 */ /* 0x000fe20000100a00 */
[----:B------:R-:W-:-:S03]  /*3570*/  LOP3.LUT R14, R2, 0x78, RZ, 0xfc, !PT ;  /* 0x00000078020e7812 */ /* 0x000fc600078efcff */
[----:B------:R-:W-:Y:S04]  /*3580*/  STL [R1+0xa34], R12 ;  /* 0x000a340c01007387 */ /* 0x000fe80000100800 */
[----:B------:R-:W-:Y:S01]  /*3590*/  @!P5 IMAD.IADD R17, R17, 0x1, -R28 ;  /* 0x000000011111d824 */ /* 0x000fe200078e0a1c */
[----:B------:R-:W-:-:S03]  /*35a0*/  IABS R19, R14 ;  /* 0x0000000e00137213 */ /* 0x000fc60000000000 */
[----:B------:R-:W-:Y:S01]  /*35b0*/  @!P3 IMAD.IADD R4, R4, 0x1, -R28 ;  /* 0x000000010404b824 */ /* 0x000fe200078e0a1c */
[----:B------:R-:W-:Y:S01]  /*35c0*/  ISETP.GE.AND P3, PT, R14, RZ, PT ;  /* 0x000000ff0e00720c */ /* 0x000fe20003f66270 */
[----:B--2---:R1:W-:Y:S01]  /*35d0*/  LDGSTS.E [R6+0x3800], [R24.64], !P1 ;  /* 0x0380000018067fae */ /* 0x0043e2000c921844 */
[----:B------:R-:W-:-:S13]  /*35e0*/  ISETP.GT.U32.AND P1, PT, R28, R15, PT ;  /* 0x0000000f1c00720c */ /* 0x000fda0003f24070 */
[----:B------:R-:W-:Y:S01]  /*35f0*/  @!P1 IMAD.IADD R15, R15, 0x1, -R28 ;  /* 0x000000010f0f9824 */ /* 0x000fe200078e0a1c */
[----:B------:R-:W-:-:S03]  /*3600*/  ISETP.GT.U32.AND P1, PT, R28, R18, PT ;  /* 0x000000121c00720c */ /* 0x000fc60003f24070 */
[----:B------:R-:W-:-:S10]  /*3610*/  IMAD.MOV.U32 R5, RZ, RZ, R15 ;  /* 0x000000ffff057224 */ /* 0x000fd400078e000f */
[----:B------:R-:W-:-:S05]  /*3620*/  @!P1 IMAD.IADD R18, R18, 0x1, -R28 ;  /* 0x0000000112129824 */ /* 0x000fca00078e0a1c */
[----:B------:R-:W-:Y:S01]  /*3630*/  ISETP.GT.U32.AND P1, PT, R28, R18, PT ;  /* 0x000000121c00720c */ /* 0x000fe20003f24070 */
[----:B------:R-:W-:Y:S01]  /*3640*/  @!P0 IMAD.MOV R5, RZ, RZ, -R5 ;  /* 0x000000ffff058224 */ /* 0x000fe200078e0a05 */
[----:B------:R-:W-:Y:S02]  /*3650*/  ISETP.GE.AND P0, PT, R3, RZ, PT ;  /* 0x000000ff0300720c */ /* 0x000fe40003f06270 */
[----:B------:R-:W-:-:S04]  /*3660*/  LOP3.LUT R3, R2, 0x80, RZ, 0xfc, !PT ;  /* 0x0000008002037812 */ /* 0x000fc800078efcff */
[----:B------:R-:W-:-:S05]  /*3670*/  IABS R26, R3 ;  /* 0x00000003001a7213 */ /* 0x000fca0000000000 */
[----:B------:R-:W-:Y:S01]  /*3680*/  @!P1 IMAD.IADD R18, R18, 0x1, -R28 ;  /* 0x0000000112129824 */ /* 0x000fe200078e0a1c */
[----:B------:R-:W-:Y:S01]  /*3690*/  ISETP.GE.AND P1, PT, R13, RZ, PT ;  /* 0x000000ff0d00720c */ /* 0x000fe20003f26270 */
[----:B------:R-:W-:-:S04]  /*36a0*/  IMAD.HI.U32 R13, R0, R26, RZ ;  /* 0x0000001a000d7227 */ /* 0x000fc800078e00ff */
[----:B------:R-:W-:Y:S01]  /*36b0*/  IMAD.MOV R13, RZ, RZ, -R13 ;  /* 0x000000ffff0d7224 */ /* 0x000fe200078e0a0d */
[----:B------:R2:W-:Y:S03]  /*36c0*/  STL [R1+0x1c], R5 ;  /* 0x00001c0501007387 */ /* 0x0005e60000100800 */
[----:B------:R-:W-:Y:S01]  /*36d0*/  IMAD R26, R28, R13, R26 ;  /* 0x0000000d1c1a7224 */ /* 0x000fe200078e021a */
[----:B------:R-:W-:-:S04]  /*36e0*/  LOP3.LUT R15, R2, 0x88, RZ, 0xfc, !PT ;  /* 0x00000088020f7812 */ /* 0x000fc800078efcff */
[----:B------:R-:W-:Y:S01]  /*36f0*/  ISETP.GT.U32.AND P5, PT, R28, R26, PT ;  /* 0x0000001a1c00720c */ /* 0x000fe20003fa4070 */
[----:B--2---:R-:W-:Y:S01]  /*3700*/  IMAD.MOV.U32 R5, RZ, RZ, R20 ;  /* 0x000000ffff057224 */ /* 0x004fe200078e0014 */
[----:B-1----:R-:W-:-:S03]  /*3710*/  IABS R25, R15 ;  /* 0x0000000f00197213 */ /* 0x002fc60000000000 */
[----:B------:R-:W-:Y:S01]  /*3720*/  @!P6 IMAD.MOV R5, RZ, RZ, -R5 ;  /* 0x000000ffff05e224 */ /* 0x000fe200078e0a05 */
[----:B------:R-:W-:Y:S01]  /*3730*/  ISETP.GE.AND P6, PT, R16, RZ, PT ;  /* 0x000000ff1000720c */ /* 0x000fe20003fc6270 */
[----:B------:R-:W-:-:S03]  /*3740*/  IMAD.HI.U32 R20, R0, R19, RZ ;  /* 0x0000001300147227 */ /* 0x000fc600078e00ff */
[----:B------:R1:W-:Y:S01]  /*3750*/  STL [R1+0x34], R5 ;  /* 0x0000340501007387 */ /* 0x0003e20000100800 */
[----:B------:R-:W-:-:S04]  /*3760*/  IMAD.HI.U32 R16, R0, R25, RZ ;  /* 0x0000001900107227 */ /* 0x000fc800078e00ff */
[----:B------:R-:W-:Y:S02]  /*3770*/  IMAD.MOV R20, RZ, RZ, -R20 ;  /* 0x000000ffff147224 */ /* 0x000fe400078e0a14 */
[----:B-1----:R-:W-:Y:S01]  /*3780*/  IMAD.MOV.U32 R5, RZ, RZ, R4 ;  /* 0x000000ffff057224 */ /* 0x002fe200078e0004 */
[----:B------:R-:W-:Y:S01]  /*3790*/  LOP3.LUT R4, R2, 0x90, RZ, 0xfc, !PT ;  /* 0x0000009002047812 */ /* 0x000fe200078efcff */
[----:B------:R-:W-:Y:S02]  /*37a0*/  @!P5 IMAD.IADD R26, R26, 0x1, -R28 ;  /* 0x000000011a1ad824 */ /* 0x000fe400078e0a1c */
[----:B------:R-:W-:Y:S01]  /*37b0*/  IMAD.MOV R16, RZ, RZ, -R16 ;  /* 0x000000ffff107224 */ /* 0x000fe200078e0a10 */
[----:B------:R-:W-:Y:S01]  /*37c0*/  IABS R24, R4 ;  /* 0x0000000400187213 */ /* 0x000fe20000000000 */
[C---:B------:R-:W-:Y:S01]  /*37d0*/  IMAD R14, R28.reuse, R20, R19 ;  /* 0x000000141c0e7224 */ /* 0x040fe200078e0213 */
[----:B------:R-:W-:Y:S01]  /*37e0*/  ISETP.GT.U32.AND P5, PT, R28, R26, PT ;  /* 0x0000001a1c00720c */ /* 0x000fe20003fa4070 */
[----:B------:R-:W-:-:S02]  /*37f0*/  IMAD.MOV.U32 R7, RZ, RZ, R18 ;  /* 0x000000ffff077224 */ /* 0x000fc400078e0012 */
[----:B------:R-:W-:Y:S02]  /*3800*/  IMAD R25, R28, R16, R25 ;  /* 0x000000101c197224 */ /* 0x000fe400078e0219 */
[----:B------:R-:W-:-:S04]  /*3810*/  IMAD.HI.U32 R16, R0, R24, RZ ;  /* 0x0000001800107227 */ /* 0x000fc800078e00ff */
[----:B------:R-:W-:Y:S01]  /*3820*/  @!P0 IMAD.MOV R7, RZ, RZ, -R7 ;  /* 0x000000ffff078224 */ /* 0x000fe200078e0a07 */
[----:B------:R-:W-:Y:S01]  /*3830*/  ISETP.GT.U32.AND P0, PT, R28, R14, PT ;  /* 0x0000000e1c00720c */ /* 0x000fe20003f04070 */
[----:B------:R-:W-:-:S03]  /*3840*/  IMAD.MOV R16, RZ, RZ, -R16 ;  /* 0x000000ffff107224 */ /* 0x000fc600078e0a10 */
[----:B------:R1:W-:Y:S01]  /*3850*/  STL [R1+0x24], R7 ;  /* 0x0000240701007387 */ /* 0x0003e20000100800 */
[----:B------:R-:W-:Y:S02]  /*3860*/  IMAD R24, R28, R16, R24 ;  /* 0x000000101c187224 */ /* 0x000fe400078e0218 */
[----:B------:R-:W-:Y:S02]  /*3870*/  @!P5 IMAD.IADD R26, R26, 0x1, -R28 ;  /* 0x000000011a1ad824 */ /* 0x000fe400078e0a1c */
[----:B-1----:R-:W-:Y:S01]  /*3880*/  IMAD.MOV.U32 R7, RZ, RZ, R17 ;  /* 0x000000ffff077224 */ /* 0x002fe200078e0011 */
[----:B------:R-:W-:-:S03]  /*3890*/  ISETP.GT.U32.AND P5, PT, R28, R24, PT ;  /* 0x000000181c00720c */ /* 0x000fc60003fa4070 */
[----:B------:R-:W-:Y:S01]  /*38a0*/  @!P1 IMAD.MOV R7, RZ, RZ, -R7 ;  /* 0x000000ffff079224 */ /* 0x000fe200078e0a07 */
[----:B------:R-:W-:Y:S01]  /*38b0*/  ISETP.GT.U32.AND P1, PT, R28, R25, PT ;  /* 0x000000191c00720c */ /* 0x000fe20003f24070 */
[----:B------:R-:W-:Y:S02]  /*38c0*/  @!P0 IMAD.IADD R14, R14, 0x1, -R28 ;  /* 0x000000010e0e8824 */ /* 0x000fe400078e0a1c */
[----:B------:R-:W-:Y:S01]  /*38d0*/  @!P6 IMAD.MOV R5, RZ, RZ, -R5 ;  /* 0x000000ffff05e224 */ /* 0x000fe200078e0a05 */
[----:B------:R-:W-:Y:S02]  /*38e0*/  ISETP.GE.AND P6, PT, R3, RZ, PT ;  /* 0x000000ff0300720c */ /* 0x000fe40003fc6270 */
[----:B------:R-:W-:-:S03]  /*38f0*/  ISETP.GT.U32.AND P0, PT, R28, R14, PT ;  /* 0x0000000e1c00720c */ /* 0x000fc60003f04070 */
[----:B------:R-:W-:-:S04]  /*3900*/  @!P5 IMAD.IADD R24, R24, 0x1, -R28 ;  /* 0x000000011818d824 */ /* 0x000fc800078e0a1c */
[----:B------:R-:W-:Y:S01]  /*3910*/  @!P1 IMAD.IADD R25, R25, 0x1, -R28 ;  /* 0x0000000119199824 */ /* 0x000fe200078e0a1c */
[----:B------:R-:W-:-:S04]  /*3920*/  ISETP.GT.U32.AND P5, PT, R28, R24, PT ;  /* 0x000000181c00720c */ /* 0x000fc80003fa4070 */
[----:B------:R-:W-:Y:S01]  /*3930*/  ISETP.GT.U32.AND P1, PT, R28, R25, PT ;  /* 0x000000191c00720c */ /* 0x000fe20003f24070 */
[----:B------:R-:W-:Y:S01]  /*3940*/  @!P0 IMAD.IADD R14, R14, 0x1, -R28 ;  /* 0x000000010e0e8824 */ /* 0x000fe200078e0a1c */
[----:B------:R-:W-:Y:S01]  /*3950*/  ISETP.GE.AND P0, PT, R15, RZ, PT ;  /* 0x000000ff0f00720c */ /* 0x000fe20003f06270 */
[----:B------:R-:W-:Y:S01]  /*3960*/  @!P6 IMAD.MOV R26, RZ, RZ, -R26 ;  /* 0x000000ffff1ae224 */ /* 0x000fe200078e0a1a */
[----:B------:R-:W-:Y:S01]  /*3970*/  ISETP.GE.AND P6, PT, R4, RZ, PT ;  /* 0x000000ff0400720c */ /* 0x000fe20003fc6270 */
[----:B------:R-:W-:-:S04]  /*3980*/  @!P3 IMAD.MOV R14, RZ, RZ, -R14 ;  /* 0x000000ffff0eb224 */ /* 0x000fc800078e0a0e */
[----:B------:R-:W-:-:S04]  /*3990*/  @!P5 IMAD.IADD R24, R24, 0x1, -R28 ;  /* 0x000000011818d824 */ /* 0x000fc800078e0a1c */
[----:B------:R-:W-:Y:S01]  /*39a0*/  @!P1 IMAD.IADD R25, R25, 0x1, -R28 ;  /* 0x0000000119199824 */ /* 0x000fe200078e0a1c */
[----:B------:R-:W-:Y:S03]  /*39b0*/  STL [R1+0x2c], R5 ;  /* 0x00002c0501007387 */ /* 0x000fe60000100800 */
[----:B------:R-:W-:Y:S02]  /*39c0*/  @!P0 IMAD.MOV R25, RZ, RZ, -R25 ;  /* 0x000000ffff198224 */ /* 0x000fe400078e0a19 */
[----:B------:R-:W-:Y:S01]  /*39d0*/  @!P6 IMAD.MOV R24, RZ, RZ, -R24 ;  /* 0x000000ffff18e224 */ /* 0x000fe200078e0a18 */
[----:B------:R-:W-:Y:S04]  /*39e0*/  STL [R1+0x28], R7 ;  /* 0x0000280701007387 */ /* 0x000fe80000100800 */
[----:B------:R-:W-:Y:S04]  /*39f0*/  STL [R1+0xa38], R14 ;  /* 0x000a380e01007387 */ /* 0x000fe80000100800 */
[----:B------:R1:W-:Y:S04]  /*3a00*/  STL.64 [R1+0xa20], R24 ;  /* 0x000a201801007387 */ /* 0x0003e80000100a00 */
[----:B-1----:R-:W2:Y:S01]  /*3a10*/  LDL.64 R24, [R1+0x2c0] ;  /* 0x0002c00001187983 */ /* 0x002ea20000100a00 */
[----:B------:R-:W-:-:S04]  /*3a20*/  LOP3.LUT R13, R2, 0x98, RZ, 0xfc, !PT ;  /* 0x00000098020d7812 */ /* 0x000fc800078efcff */
[----:B------:R-:W-:-:S05]  /*3a30*/  IABS R21, R13 ;  /* 0x0000000d00157213 */ /* 0x000fca0000000000 */
[----:B------:R-:W-:Y:S01]  /*3a40*/  IMAD.HI.U32 R3, R0, R21, RZ ;  /* 0x0000001500037227 */ /* 0x000fe200078e00ff */
[----:B------:R-:W-:-:S03]  /*3a50*/  LOP3.LUT R8, R2, 0xa0, RZ, 0xfc, !PT ;  /* 0x000000a002087812 */ /* 0x000fc600078efcff */
[----:B------:R-:W-:Y:S01]  /*3a60*/  IMAD.MOV R3, RZ, RZ, -R3 ;  /* 0x000000ffff037224 */ /* 0x000fe200078e0a03 */
[----:B------:R-:W-:-:S03]  /*3a70*/  IABS R20, R8 ;  /* 0x0000000800147213 */ /* 0x000fc60000000000 */
[----:B------:R-:W-:Y:S02]  /*3a80*/  IMAD R21, R28, R3, R21 ;  /* 0x000000031c157224 */ /* 0x000fe400078e0215 */
[----:B------:R-:W-:-:S03]  /*3a90*/  IMAD.HI.U32 R15, R0, R20, RZ ;  /* 0x00000014000f7227 */ /* 0x000fc600078e00ff */
[----:B------:R-:W-:Y:S01]  /*3aa0*/  ISETP.GT.U32.AND P3, PT, R28, R21, PT ;  /* 0x000000151c00720c */ /* 0x000fe20003f64070 */
[----:B------:R-:W-:-:S04]  /*3ab0*/  IMAD.MOV R15, RZ, RZ, -R15 ;  /* 0x000000ffff0f7224 */ /* 0x000fc800078e0a0f */
[----:B------:R-:W-:-:S05]  /*3ac0*/  IMAD R20, R28, R15, R20 ;  /* 0x0000000f1c147224 */ /* 0x000fca00078e0214 */
[----:B------:R-:W-:-:S03]  /*3ad0*/  ISETP.GT.U32.AND P1, PT, R28, R20, PT ;  /* 0x000000141c00720c */ /* 0x000fc60003f24070 */
[----:B------:R-:W-:Y:S01]  /*3ae0*/  @!P3 IMAD.IADD R21, R21, 0x1, -R28 ;  /* 0x000000011515b824 */ /* 0x000fe200078e0a1c */
[----:B------:R-:W-:-:S04]  /*3af0*/  ISETP.GE.AND P5, PT, R13, RZ, PT ;  /* 0x000000ff0d00720c */ /* 0x000fc80003fa6270 */
[----:B------:R-:W-:-:S05]  /*3b00*/  ISETP.GT.U32.AND P3, PT, R28, R21, PT ;  /* 0x000000151c00720c */ /* 0x000fca0003f64070 */
[----:B------:R-:W-:-:S05]  /*3b10*/  @!P1 IMAD.IADD R20, R20, 0x1, -R28 ;  /* 0x0000000114149824 */ /* 0x000fca00078e0a1c */
[----:B------:R-:W-:-:S03]  /*3b20*/  ISETP.GT.U32.AND P1, PT, R28, R20, PT ;  /* 0x000000141c00720c */ /* 0x000fc60003f24070 */
[----:B------:R-:W-:-:S04]  /*3b30*/  @!P3 IMAD.IADD R21, R21, 0x1, -R28 ;  /* 0x000000011515b824 */ /* 0x000fc800078e0a1c */
[----:B------:R-:W-:Y:S01]  /*3b40*/  @!P5 IMAD.MOV R21, RZ, RZ, -R21 ;  /* 0x000000ffff15d224 */ /* 0x000fe200078e0a15 */
[----:B------:R-:W-:-:S05]  /*3b50*/  ISETP.GE.AND P5, PT, R8, RZ, PT ;  /* 0x000000ff0800720c */ /* 0x000fca0003fa6270 */
[----:B------:R-:W-:-:S08]  /*3b60*/  @!P1 IMAD.IADD R20, R20, 0x1, -R28 ;  /* 0x0000000114149824 */ /* 0x000fd000078e0a1c */
[----:B------:R-:W-:-:S05]  /*3b70*/  @!P5 IMAD.MOV R20, RZ, RZ, -R20 ;  /* 0x000000ffff14d224 */ /* 0x000fca00078e0a14 */
[----:B------:R1:W-:Y:S01]  /*3b80*/  STL.64 [R1+0xa28], R20 ;  /* 0x000a281401007387 */ /* 0x0003e20000100a00 */
[----:B------:R-:W-:-:S04]  /*3b90*/  LOP3.LUT R5, R2, 0xa8, RZ, 0xfc, !PT ;  /* 0x000000a802057812 */ /* 0x000fc800078efcff */
[----:B------:R-:W-:-:S05]  /*3ba0*/  IABS R19, R5 ;  /* 0x0000000500137213 */ /* 0x000fca0000000000 */
[----:B------:R-:W-:-:S04]  /*3bb0*/  IMAD.HI.U32 R3, R0, R19, RZ ;  /* 0x0000001300037227 */ /* 0x000fc800078e00ff */
[----:B------:R-:W-:Y:S01]  /*3bc0*/  IMAD.MOV R3, RZ, RZ, -R3 ;  /* 0x000000ffff037224 */ /* 0x000fe200078e0a03 */
[----:B--2---:R2:W-:Y:S04]  /*3bd0*/  LDGSTS.E [R6+0x5800], [R24.64], !P2 ;  /* 0x0580000018067fae */ /* 0x0045e8000d121844 */
[----:B--2---:R-:W2:Y:S01]  /*3be0*/  LDL.64 R24, [R1+0x2c8] ;  /* 0x0002c80001187983 */ /* 0x004ea20000100a00 */
[----:B------:R-:W-:Y:S01]  /*3bf0*/  LOP3.LUT R29, R2, 0xb0, RZ, 0xfc, !PT ;  /* 0x000000b0021d7812 */ /* 0x000fe200078efcff */
[----:B------:R-:W-:-:S03]  /*3c00*/  IMAD R19, R28, R3, R19 ;  /* 0x000000031c137224 */ /* 0x000fc600078e0213 */
[----:B------:R-:W-:Y:S02]  /*3c10*/  IABS R18, R29 ;  /* 0x0000001d00127213 */ /* 0x000fe40000000000 */
[----:B------:R-:W-:-:S03]  /*3c20*/  ISETP.GT.U32.AND P0, PT, R28, R19, PT ;  /* 0x000000131c00720c */ /* 0x000fc60003f04070 */
[----:B------:R-:W-:Y:S01]  /*3c30*/  IMAD.HI.U32 R4, R0, R18, RZ ;  /* 0x0000001200047227 */ /* 0x000fe200078e00ff */
[----:B------:R-:W-:-:S03]  /*3c40*/  LOP3.LUT R3, R2, 0xb8, RZ, 0xfc, !PT ;  /* 0x000000b802037812 */ /* 0x000fc600078efcff */
[----:B------:R-:W-:Y:S01]  /*3c50*/  IMAD.MOV R4, RZ, RZ, -R4 ;  /* 0x000000ffff047224 */ /* 0x000fe200078e0a04 */
[----:B------:R-:W-:-:S03]  /*3c60*/  IABS R17, R3 ;  /* 0x0000000300117213 */ /* 0x000fc60000000000 */
[----:B------:R-:W-:Y:S02]  /*3c70*/  IMAD R18, R28, R4, R18 ;  /* 0x000000041c127224 */ /* 0x000fe400078e0212 */
[----:B------:R-:W-:-:S03]  /*3c80*/  @!P0 IMAD.IADD R19, R19, 0x1, -R28 ;  /* 0x0000000113138824 */ /* 0x000fc600078e0a1c */
[----:B------:R-:W-:Y:S01]  /*3c90*/  ISETP.GT.U32.AND P3, PT, R28, R18, PT ;  /* 0x000000121c00720c */ /* 0x000fe20003f64070 */
[----:B------:R-:W-:Y:S01]  /*3ca0*/  IMAD.HI.U32 R13, R0, R17, RZ ;  /* 0x00000011000d7227 */ /* 0x000fe200078e00ff */
[----:B------:R-:W-:-:S03]  /*3cb0*/  ISETP.GT.U32.AND P0, PT, R28, R19, PT ;  /* 0x000000131c00720c */ /* 0x000fc60003f04070 */
[----:B------:R-:W-:-:S04]  /*3cc0*/  IMAD.MOV R13, RZ, RZ, -R13 ;  /* 0x000000ffff0d7224 */ /* 0x000fc800078e0a0d */
[----:B------:R-:W-:-:S04]  /*3cd0*/  IMAD R17, R28, R13, R17 ;  /* 0x0000000d1c117224 */ /* 0x000fc800078e0211 */
[--C-:B------:R-:W-:Y:S02]  /*3ce0*/  @!P3 IMAD.IADD R18, R18, 0x1, -R28.reuse ;  /* 0x000000011212b824 */ /* 0x100fe400078e0a1c */
[----:B------:R-:W-:Y:S01]  /*3cf0*/  @!P0 IMAD.IADD R19, R19, 0x1, -R28 ;  /* 0x0000000113138824 */ /* 0x000fe200078e0a1c */
[C---:B------:R-:W-:Y:S02]  /*3d00*/  ISETP.GT.U32.AND P0, PT, R28.reuse, R17, PT ;  /* 0x000000111c00720c */ /* 0x040fe40003f04070 */
[----:B------:R-:W-:Y:S02]  /*3d10*/  ISETP.GT.U32.AND P3, PT, R28, R18, PT ;  /* 0x000000121c00720c */ /* 0x000fe40003f64070 */
[----:B------:R-:W-:Y:S02]  /*3d20*/  IADD3 R15, R23, -0x14, RZ ;  /* 0xffffffec170f7810 */ /* 0x000fe40007ffe0ff */
[----:B------:R-:W-:Y:S02]  /*3d30*/  ISETP.GE.AND P1, PT, R5, RZ, PT ;  /* 0x000000ff0500720c */ /* 0x000fe40003f26270 */
[----:B------:R-:W-:-:S02]  /*3d40*/  LOP3.LUT R5, R2, 0xc8, RZ, 0xfc, !PT ;  /* 0x000000c802057812 */ /* 0x000fc400078efcff */
[----:B------:R-:W-:Y:S02]  /*3d50*/  ISETP.GE.U32.AND P6, PT, R15, 0x7fffffad, PT ;  /* 0x7fffffad0f00780c */ /* 0x000fe40003fc6070 */
[----:B------:R-:W-:Y:S01]  /*3d60*/  IABS R15, R5 ;  /* 0x00000005000f7213 */ /* 0x000fe20000000000 */
[--C-:B------:R-:W-:Y:S01]  /*3d70*/  @!P0 IMAD.IADD R17, R17, 0x1, -R28.reuse ;  /* 0x0000000111118824 */ /* 0x100fe200078e0a1c */
[----:B------:R-:W-:Y:S01]  /*3d80*/  ISETP.GE.AND P0, PT, R3, RZ, PT ;  /* 0x000000ff0300720c */ /* 0x000fe20003f06270 */
[----:B------:R-:W-:Y:S01]  /*3d90*/  @!P3 IMAD.IADD R18, R18, 0x1, -R28 ;  /* 0x000000011212b824 */ /* 0x000fe200078e0a1c */
[----:B------:R-:W-:Y:S01]  /*3da0*/  LOP3.LUT R8, R2, 0xd8, RZ, 0xfc, !PT ;  /* 0x000000d802087812 */ /* 0x000fe200078efcff */
[----:B------:R-:W-:Y:S01]  /*3db0*/  IMAD.HI.U32 R3, R0, R15, RZ ;  /* 0x0000000f00037227 */ /* 0x000fe200078e00ff */
[----:B------:R-:W-:Y:S02]  /*3dc0*/  ISETP.GE.AND P3, PT, R29, RZ, PT ;  /* 0x000000ff1d00720c */ /* 0x000fe40003f66270 */
[----:B------:R-:W-:Y:S01]  /*3dd0*/  IABS R29, R8 ;  /* 0x00000008001d7213 */ /* 0x000fe20000000000 */
[----:B------:R-:W-:-:S04]  /*3de0*/  IMAD.MOV R3, RZ, RZ, -R3 ;  /* 0x000000ffff037224 */ /* 0x000fc800078e0a03 */
[----:B------:R-:W-:Y:S02]  /*3df0*/  IMAD R15, R28, R3, R15 ;  /* 0x000000031c0f7224 */ /* 0x000fe400078e020f */
[----:B------:R-:W-:Y:S01]  /*3e00*/  IMAD.HI.U32 R3, R0, R29, RZ ;  /* 0x0000001d00037227 */ /* 0x000fe200078e00ff */
[----:B------:R-:W-:-:S03]  /*3e10*/  LOP3.LUT R7, R2, 0xc0, RZ, 0xfc, !PT ;  /* 0x000000c002077812 */ /* 0x000fc600078efcff */
[----:B------:R-:W-:Y:S01]  /*3e20*/  IMAD.MOV R3, RZ, RZ, -R3 ;  /* 0x000000ffff037224 */ /* 0x000fe200078e0a03 */
[----:B------:R-:W-:Y:S01]  /*3e30*/  IABS R16, R7 ;  /* 0x0000000700107213 */ /* 0x000fe20000000000 */
[----:B------:R-:W-:Y:S01]  /*3e40*/  @!P3 IMAD.MOV R18, RZ, RZ, -R18 ;  /* 0x000000ffff12b224 */ /* 0x000fe200078e0a12 */
[----:B------:R-:W-:Y:S01]  /*3e50*/  ISETP.GE.AND P3, PT, R7, RZ, PT ;  /* 0x000000ff0700720c */ /* 0x000fe20003f66270 */
[----:B------:R-:W-:Y:S01]  /*3e60*/  IMAD R29, R28, R3, R29 ;  /* 0x000000031c1d7224 */ /* 0x000fe200078e021d */
[C---:B------:R-:W-:Y:S02]  /*3e70*/  LOP3.LUT R7, R2.reuse, 0xe0, RZ, 0xfc, !PT ;  /* 0x000000e002077812 */ /* 0x040fe400078efcff */
[----:B------:R-:W-:-:S03]  /*3e80*/  LOP3.LUT R3, R2, 0xe8, RZ, 0xfc, !PT ;  /* 0x000000e802037812 */ /* 0x000fc600078efcff */
[----:B------:R3:W-:Y:S04]  /*3e90*/  STL [R1+0x30], R7 ;  /* 0x0000300701007387 */ /* 0x0007e80000100800 */
[----:B------:R4:W-:Y:S04]  /*3ea0*/  STL [R1+0x14], R3 ;  /* 0x0000140301007387 */ /* 0x0009e80000100800 */
[----:B-1----:R-:W4:Y:S01]  /*3eb0*/  LDL.64 R20, [R1+0x2d0] ;  /* 0x0002d00001147983 */ /* 0x002f220000100a00 */
[----:B------:R-:W-:-:S04]  /*3ec0*/  IMAD.HI.U32 R4, R0, R16, RZ ;  /* 0x0000001000047227 */ /* 0x000fc800078e00ff */
[----:B------:R-:W-:-:S04]  /*3ed0*/  IMAD.MOV R4, RZ, RZ, -R4 ;  /* 0x000000ffff047224 */ /* 0x000fc800078e0a04 */
[C---:B------:R-:W-:Y:S01]  /*3ee0*/  IMAD R16, R28.reuse, R4, R16 ;  /* 0x000000041c107224 */ /* 0x040fe200078e0210 */
[----:B--2---:R1:W-:Y:S04]  /*3ef0*/  LDGSTS.E [R6+0x7800], [R24.64], !P4 ;  /* 0x0780000018067fae */ /* 0x0043e8000e121844 */
[----:B-1----:R-:W2:Y:S01]  /*3f00*/  LDL.64 R24, [R1+0x2d8] ;  /* 0x0002d80001187983 */ /* 0x002ea20000100a00 */
[----:B------:R-:W-:Y:S02]  /*3f10*/  ISETP.GT.U32.AND P5, PT, R28, R16, PT ;  /* 0x000000101c00720c */ /* 0x000fe40003fa4070 */
[----:B------:R-:W-:Y:S02]  /*3f20*/  LOP3.LUT R11, R2, 0xd0, RZ, 0xfc, !PT ;  /* 0x000000d0020b7812 */ /* 0x000fe400078efcff */
[----:B------:R-:W-:-:S02]  /*3f30*/  IADD3 R4, R23, -0x18, RZ ;  /* 0xffffffe817047810 */ /* 0x000fc40007ffe0ff */
[----:B------:R-:W-:-:S07]  /*3f40*/  IABS R13, R11 ;  /* 0x0000000b000d7213 */ /* 0x000fce0000000000 */
[----:B------:R-:W-:Y:S01]  /*3f50*/  @!P5 IMAD.IADD R16, R16, 0x1, -R28 ;  /* 0x000000011010d824 */ /* 0x000fe200078e0a1c */
[----:B------:R-:W-:Y:S01]  /*3f60*/  ISETP.GT.U32.AND P5, PT, R28, R17, PT ;  /* 0x000000111c00720c */ /* 0x000fe20003fa4070 */
[----:B------:R-:W-:Y:S01]  /*3f70*/  @!P1 IMAD.MOV R19, RZ, RZ, -R19 ;  /* 0x000000ffff139224 */ /* 0x000fe200078e0a13 */
[----:B------:R-:W-:Y:S01]  /*3f80*/  ISETP.GE.U32.AND P1, PT, R4, 0x7fffffa9, PT ;  /* 0x7fffffa90400780c */ /* 0x000fe20003f26070 */
[----:B------:R-:W-:Y:S01]  /*3f90*/  IMAD.HI.U32 R4, R0, R13, RZ ;  /* 0x0000000d00047227 */ /* 0x000fe200078e00ff */
[----:B------:R-:W-:-:S03]  /*3fa0*/  ISETP.GT.U32.AND P2, PT, R28, R16, PT ;  /* 0x000000101c00720c */ /* 0x000fc60003f44070 */
[----:B------:R-:W-:-:S06]  /*3fb0*/  IMAD.MOV R4, RZ, RZ, -R4 ;  /* 0x000000ffff047224 */ /* 0x000fcc00078e0a04 */
[--C-:B------:R-:W-:Y:S01]  /*3fc0*/  @!P5 IMAD.IADD R17, R17, 0x1, -R28.reuse ;  /* 0x000000011111d824 */ /* 0x100fe200078e0a1c */
[C---:B------:R-:W-:Y:S01]  /*3fd0*/  ISETP.GT.U32.AND P5, PT, R28.reuse, R15, PT ;  /* 0x0000000f1c00720c */ /* 0x040fe20003fa4070 */
[----:B------:R-:W-:Y:S02]  /*3fe0*/  IMAD R13, R28, R4, R13 ;  /* 0x000000041c0d7224 */ /* 0x000fe400078e020d */
[----:B------:R-:W-:-:S03]  /*3ff0*/  @!P2 IMAD.IADD R16, R16, 0x1, -R28 ;  /* 0x000000011010a824 */ /* 0x000fc600078e0a1c */
[----:B------:R-:W-:Y:S02]  /*4000*/  ISETP.GT.U32.AND P2, PT, R28, R13, PT ;  /* 0x0000000d1c00720c */ /* 0x000fe40003f44070 */
[----:B------:R-:W-:Y:S01]  /*4010*/  IADD3 R4, R23, -0x1c, RZ ;  /* 0xffffffe417047810 */ /* 0x000fe20007ffe0ff */
[----:B------:R-:W-:-:S04]  /*4020*/  @!P0 IMAD.MOV R17, RZ, RZ, -R17 ;  /* 0x000000ffff118224 */ /* 0x000fc800078e0a11 */
[----:B------:R-:W-:Y:S01]  /*4030*/  @!P5 IMAD.IADD R15, R15, 0x1, -R28 ;  /* 0x000000010f0fd824 */ /* 0x000fe200078e0a1c */
[----:B------:R-:W-:Y:S02]  /*4040*/  ISETP.GT.U32.AND P5, PT, R28, R29, PT ;  /* 0x0000001d1c00720c */ /* 0x000fe40003fa4070 */
[----:B------:R-:W-:Y:S02]  /*4050*/  ISETP.GE.U32.AND P0, PT, R4, 0x7fffffa5, PT ;  /* 0x7fffffa50400780c */ /* 0x000fe40003f06070 */
[----:B------:R-:W-:Y:S01]  /*4060*/  IABS R4, R7 ;  /* 0x0000000700047213 */ /* 0x000fe20000000000 */
[----:B------:R-:W-:Y:S01]  /*4070*/  @!P3 IMAD.MOV R16, RZ, RZ, -R16 ;  /* 0x000000ffff10b224 */ /* 0x000fe200078e0a10 */
[----:B------:R-:W-:Y:S01]  /*4080*/  ISETP.GE.AND P3, PT, R5, RZ, PT ;  /* 0x000000ff0500720c */ /* 0x000fe20003f66270 */
[----:B------:R-:W-:Y:S01]  /*4090*/  @!P2 IMAD.IADD R13, R13, 0x1, -R28 ;  /* 0x000000010d0da824 */ /* 0x000fe200078e0a1c */
[C---:B------:R-:W-:Y:S02]  /*40a0*/  LOP3.LUT R5, R2.reuse, 0xf0, RZ, 0xfc, !PT ;  /* 0x000000f002057812 */ /* 0x040fe400078efcff */
[----:B------:R-:W-:Y:S01]  /*40b0*/  LOP3.LUT R27, R2, 0xf8, RZ, 0xfc, !PT ;  /* 0x000000f8021b7812 */ /* 0x000fe200078efcff */
[----:B------:R-:W-:Y:S01]  /*40c0*/  IMAD.HI.U32 R2, R0, R4, RZ ;  /* 0x0000000400027227 */ /* 0x000fe200078e00ff */
[----:B------:R-:W-:-:S02]  /*40d0*/  ISETP.GT.U32.AND P4, PT, R28, R15, PT ;  /* 0x0000000f1c00720c */ /* 0x000fc40003f84070 */
[C---:B------:R-:W-:Y:S01]  /*40e0*/  ISETP.GT.U32.AND P2, PT, R28.reuse, R13, PT ;  /* 0x0000000d1c00720c */ /* 0x040fe20003f44070 */
[----:B------:R-:W-:Y:S02]  /*40f0*/  @!P5 IMAD.IADD R29, R29, 0x1, -R28 ;  /* 0x000000011d1dd824 */ /* 0x000fe400078e0a1c */
[----:B------:R-:W-:Y:S01]  /*4100*/  IMAD.MOV R2, RZ, RZ, -R2 ;  /* 0x000000ffff027224 */ /* 0x000fe200078e0a02 */
[----:B------:R-:W-:Y:S02]  /*4110*/  IABS R9, R5 ;  /* 0x0000000500097213 */ /* 0x000fe40000000000 */
[C---:B------:R-:W-:Y:S01]  /*4120*/  ISETP.GT.U32.AND P5, PT, R28.reuse, R29, PT ;  /* 0x0000001d1c00720c */ /* 0x040fe20003fa4070 */
[C---:B------:R-:W-:Y:S01]  /*4130*/  IMAD R4, R28.reuse, R2, R4 ;  /* 0x000000021c047224 */ /* 0x040fe200078e0204 */
[----:B---3--:R-:W-:Y:S02]  /*4140*/  IABS R7, R27 ;  /* 0x0000001b00077213 */ /* 0x008fe40000000000 */
[----:B----4-:R-:W-:Y:S01]  /*4150*/  IABS R3, R3 ;  /* 0x0000000300037213 */ /* 0x010fe20000000000 */
[----:B------:R-:W-:Y:S01]  /*4160*/  @!P4 IMAD.IADD R15, R15, 0x1, -R28 ;  /* 0x000000010f0fc824 */ /* 0x000fe200078e0a1c */
[----:B------:R-:W-:Y:S01]  /*4170*/  ISETP.GT.U32.AND P4, PT, R28, R4, PT ;  /* 0x000000041c00720c */ /* 0x000fe20003f84070 */
[----:B------:R-:W-:-:S02]  /*4180*/  IMAD.MOV.U32 R2, RZ, RZ, R9 ;  /* 0x000000ffff027224 */ /* 0x000fc400078e0009 */
[----:B------:R-:W-:Y:S02]  /*4190*/  IMAD.MOV.U32 R12, RZ, RZ, R7 ;  /* 0x000000ffff0c7224 */ /* 0x000fe400078e0007 */
[C---:B------:R-:W-:Y:S01]  /*41a0*/  IMAD.HI.U32 R10, R0.reuse, R3, RZ ;  /* 0x00000003000a7227 */ /* 0x040fe200078e00ff */
[----:B------:R1:W-:Y:S03]  /*41b0*/  LDGSTS.E [R6+0x9800], [R20.64], !P6 ;  /* 0x0980000014067fae */ /* 0x0003e6000f121844 */
[----:B------:R-:W-:Y:S01]  /*41c0*/  @!P2 IMAD.IADD R13, R13, 0x1, -R28 ;  /* 0x000000010d0da824 */ /* 0x000fe200078e0a1c */
[----:B------:R-:W-:Y:S01]  /*41d0*/  ISETP.GE.AND P2, PT, R11, RZ, PT ;  /* 0x000000ff0b00720c */ /* 0x000fe20003f46270 */
[----:B------:R-:W-:-:S04]  /*41e0*/  IMAD.HI.U32 R9, R0, R2, RZ ;  /* 0x0000000200097227 */ /* 0x000fc800078e00ff */
[----:B------:R-:W-:-:S04]  /*41f0*/  IMAD.HI.U32 R7, R0, R12, RZ ;  /* 0x0000000c00077227 */ /* 0x000fc800078e00ff */
[----:B------:R-:W-:Y:S02]  /*4200*/  IMAD.MOV R0, RZ, RZ, -R10 ;  /* 0x000000ffff007224 */ /* 0x000fe400078e0a0a */
[----:B------:R-:W-:Y:S01]  /*4210*/  @!P5 IMAD.IADD R29, R29, 0x1, -R28 ;  /* 0x000000011d1dd824 */ /* 0x000fe200078e0a1c */
[----:B------:R-:W-:Y:S01]  /*4220*/  ISETP.GE.AND P5, PT, R8, RZ, PT ;  /* 0x000000ff0800720c */ /* 0x000fe20003fa6270 */
[----:B------:R-:W-:Y:S01]  /*4230*/  IMAD.MOV R14, RZ, RZ, -R9 ;  /* 0x000000ffff0e7224 */ /* 0x000fe200078e0a09 */
[----:B------:R-:W3:Y:S01]  /*4240*/  LDL.64 R10, [R1+0x2e0] ;  /* 0x0002e000010a7983 */ /* 0x000ee20000100a00 */
[----:B------:R-:W-:Y:S02]  /*4250*/  IMAD.MOV R7, RZ, RZ, -R7 ;  /* 0x000000ffff077224 */ /* 0x000fe400078e0a07 */
[C---:B------:R-:W-:Y:S01]  /*4260*/  IMAD R3, R28.reuse, R0, R3 ;  /* 0x000000001c037224 */ /* 0x040fe200078e0203 */
[----:B------:R-:W4:Y:S01]  /*4270*/  LDL.64 R8, [R1+0x2e8] ;  /* 0x0002e80001087983 */ /* 0x000f220000100a00 */
[----:B------:R-:W-:-:S02]  /*4280*/  IMAD R2, R28, R14, R2 ;  /* 0x0000000e1c027224 */ /* 0x000fc400078e0202 */
[----:B------:R-:W-:Y:S01]  /*4290*/  IMAD R0, R28, R7, R12 ;  /* 0x000000071c007224 */ /* 0x000fe200078e020c */
[----:B------:R-:W4:Y:S01]  /*42a0*/  LDL.LU R14, [R1+0xa38] ;  /* 0x000a3800010e7983 */ /* 0x000f220000300800 */
[----:B------:R-:W-:Y:S01]  /*42b0*/  @!P4 IMAD.IADD R4, R4, 0x1, -R28 ;  /* 0x000000010404c824 */ /* 0x000fe200078e0a1c */
[C---:B------:R-:W-:Y:S01]  /*42c0*/  ISETP.GT.U32.AND P4, PT, R28.reuse, R3, PT ;  /* 0x000000031c00720c */ /* 0x040fe20003f84070 */
[----:B------:R-:W-:Y:S01]  /*42d0*/  @!P3 IMAD.MOV R15, RZ, RZ, -R15 ;  /* 0x000000ffff0fb224 */ /* 0x000fe200078e0a0f */
[C---:B------:R-:W-:Y:S01]  /*42e0*/  ISETP.GT.U32.AND P3, PT, R28.reuse, R2, PT ;  /* 0x000000021c00720c */ /* 0x040fe20003f64070 */
[----:B------:R-:W-:Y:S01]  /*42f0*/  @!P2 IMAD.MOV R13, RZ, RZ, -R13 ;  /* 0x000000ffff0da224 */ /* 0x000fe200078e0a0d */
[C---:B------:R-:W-:Y:S01]  /*4300*/  ISETP.GT.U32.AND P6, PT, R28.reuse, R4, PT ;  /* 0x000000041c00720c */ /* 0x040fe20003fc4070 */
[----:B------:R-:W-:Y:S01]  /*4310*/  @!P5 IMAD.MOV R29, RZ, RZ, -R29 ;  /* 0x000000ffff1dd224 */ /* 0x000fe200078e0a1d */
[----:B------:R-:W-:Y:S01]  /*4320*/  ISETP.GT.U32.AND P2, PT, R28, R0, PT ;  /* 0x000000001c00720c */ /* 0x000fe20003f44070 */
[----:B------:R-:W4:Y:S01]  /*4330*/  LDL.LU R12, [R1+0xa34] ;  /* 0x000a3400010c7983 */ /* 0x000f220000300800 */
[----:B------:R-:W-:-:S03]  /*4340*/  IADD3 R28, R23, -0x20, RZ ;  /* 0xffffffe0171c7810 */ /* 0x000fc60007ffe0ff */
[----:B------:R-:W4:Y:S01]  /*4350*/  LDL.LU R7, [R1+0xa30] ;  /* 0x000a300001077983 */ /* 0x000f220000300800 */
[----:B------:R-:W-:Y:S02]  /*4360*/  ISETP.GE.U32.AND P5, PT, R28, 0x7fffffa1, PT ;  /* 0x7fffffa11c00780c */ /* 0x000fe40003fa6070 */
[----:B------:R-:W-:Y:S01]  /*4370*/  IABS R28, c[0x0][0x17c] ;  /* 0x00005f00001c7a13 */ /* 0x000fe20000000000 */
[----:B-1----:R-:W4:Y:S04]  /*4380*/  LDL.LU.64 R20, [R1+0xa28] ;  /* 0x000a280001147983 */ /* 0x002f280000300a00 */
[----:B------:R-:W-:Y:S01]  /*4390*/  @!P4 IMAD.IADD R3, R3, 0x1, -R28 ;  /* 0x000000010303c824 */ /* 0x000fe200078e0a1c */
[----:B------:R-:W-:Y:S01]  /*43a0*/  IADD3 R28, R23, -0x24, RZ ;  /* 0xffffffdc171c7810 */ /* 0x000fe20007ffe0ff */
[----:B--2---:R1:W-:Y:S03]  /*43b0*/  LDGSTS.E [R6+0xb800], [R24.64], !P1 ;  /* 0x0b80000018067fae */ /* 0x0043e6000c921844 */
[----:B------:R-:W-:-:S02]  /*43c0*/  ISETP.GE.U32.AND P1, PT, R28, 0x7fffff9d, PT ;  /* 0x7fffff9d1c00780c */ /* 0x000fc40003f26070 */
[----:B------:R-:W-:-:S04]  /*43d0*/  IABS R28, c[0x0][0x17c] ;  /* 0x00005f00001c7a13 */ /* 0x000fc80000000000 */
[----:B------:R-:W-:Y:S01]  /*43e0*/  ISETP.GT.U32.AND P4, PT, R28, R3, PT ;  /* 0x000000031c00720c */ /* 0x000fe20003f84070 */
[----:B------:R-:W-:Y:S01]  /*43f0*/  @!P6 IMAD.IADD R4, R4, 0x1, -R28 ;  /* 0x000000010404e824 */ /* 0x000fe200078e0a1c */
[----:B-1----:R-:W2:Y:S04]  /*4400*/  LDL.LU.64 R24, [R1+0xa20] ;  /* 0x000a200001187983 */ /* 0x002ea80000300a00 */
[----:B------:R-:W2:Y:S04]  /*4410*/  LDL.LU R28, [R1+0x30] ;  /* 0x00003000011c7983 */ /* 0x000ea80000300800 */
[----:B---3--:R1:W-:Y:S04]  /*4420*/  LDGSTS.E [R6+0xd800], [R10.64], !P0 ;  /* 0x0d8000000a067fae */ /* 0x0083e8000c121844 */
[----:B----4-:R3:W-:Y:S01]  /*4430*/  LDGSTS.E [R6+0xf800], [R8.64], !P5 ;  /* 0x0f80000008067fae */ /* 0x0107e2000e921844 */
[----:B--2---:R-:W-:-:S02]  /*4440*/  ISETP.GE.AND P6, PT, R28, RZ, PT ;  /* 0x000000ff1c00720c */ /* 0x004fc40003fc6270 */
[----:B------:R-:W-:-:S05]  /*4450*/  IABS R28, c[0x0][0x17c] ;  /* 0x00005f00001c7a13 */ /* 0x000fca0000000000 */
[----:B------:R-:W-:Y:S02]  /*4460*/  @!P3 IMAD.IADD R2, R2, 0x1, -R28 ;  /* 0x000000010202b824 */ /* 0x000fe400078e0a1c */
[----:B------:R-:W2:Y:S04]  /*4470*/  LDL.LU R28, [R1+0x14] ;  /* 0x00001400011c7983 */ /* 0x000ea80000300800 */
[----:B------:R-:W-:Y:S01]  /*4480*/  @!P6 IMAD.MOV R4, RZ, RZ, -R4 ;  /* 0x000000ffff04e224 */ /* 0x000fe200078e0a04 */
[----:B------:R-:W-:Y:S01]  /*4490*/  ISETP.GE.AND P6, PT, R27, RZ, PT ;  /* 0x000000ff1b00720c */ /* 0x000fe20003fc6270 */
[----:B-1----:R-:W4:Y:S04]  /*44a0*/  LDL.LU.64 R10, [R1+0xa18] ;  /* 0x000a1800010a7983 */ /* 0x002f280000300a00 */
[----:B---3--:R-:W3:Y:S04]  /*44b0*/  LDL.LU.64 R8, [R1+0xa10] ;  /* 0x000a100001087983 */ /* 0x008ee80000300a00 */
[----:B------:R-:W3:Y:S01]  /*44c0*/  LDL.LU R6, [R1+0xa08] ;  /* 0x000a080001067983 */ /* 0x000ee20000300800 */
[----:B--2---:R-:W-:-:S02]  /*44d0*/  ISETP.GE.AND P3, PT, R28, RZ, PT ;  /* 0x000000ff1c00720c */ /* 0x004fc40003f66270 */
[----:B------:R-:W-:-:S04]  /*44e0*/  IABS R28, c[0x0][0x17c] ;  /* 0x00005f00001c7a13 */ /* 0x000fc80000000000 */
[----:B------:R-:W-:Y:S01]  /*44f0*/  ISETP.GT.U32.AND P0, PT, R28, R2, PT ;  /* 0x000000021c00720c */ /* 0x000fe20003f04070 */
[----:B------:R-:W-:Y:S01]  /*4500*/  @!P2 IMAD.IADD R0, R0, 0x1, -R28 ;  /* 0x000000010000a824 */ /* 0x000fe200078e0a1c */
[----:B------:R-:W-:-:S04]  /*4510*/  IADD3 R28, R23, -0x28, RZ ;  /* 0xffffffd8171c7810 */ /* 0x000fc80007ffe0ff */
[----:B------:R-:W-:Y:S02]  /*4520*/  ISETP.GE.U32.AND P2, PT, R28, 0x7fffff99, PT ;  /* 0x7fffff991c00780c */ /* 0x000fe40003f46070 */
[----:B------:R-:W-:-:S04]  /*4530*/  IABS R28, c[0x0][0x17c] ;  /* 0x00005f00001c7a13 */ /* 0x000fc80000000000 */
[----:B------:R-:W-:Y:S01]  /*4540*/  ISETP.GT.U32.AND P5, PT, R28, R0, PT ;  /* 0x000000001c00720c */ /* 0x000fe20003fa4070 */
[----:B------:R-:W-:Y:S01]  /*4550*/  @!P4 IMAD.IADD R3, R3, 0x1, -R28 ;  /* 0x000000010303c824 */ /* 0x000fe200078e0a1c */
[----:B------:R-:W-:-:S03]  /*4560*/  IADD3 R28, R23, -0x2c, RZ ;  /* 0xffffffd4171c7810 */ /* 0x000fc60007ffe0ff */
[----:B------:R-:W-:Y:S01]  /*4570*/  @!P3 IMAD.MOV R3, RZ, RZ, -R3 ;  /* 0x000000ffff03b224 */ /* 0x000fe200078e0a03 */
[----:B------:R-:W-:Y:S02]  /*4580*/  ISETP.GE.U32.AND P3, PT, R28, 0x7fffff95, PT ;  /* 0x7fffff951c00780c */ /* 0x000fe40003f66070 */
[----:B------:R-:W-:-:S05]  /*4590*/  IABS R28, c[0x0][0x17c] ;  /* 0x00005f00001c7a13 */ /* 0x000fca0000000000 */
[----:B------:R-:W-:Y:S01]  /*45a0*/  @!P0 IMAD.IADD R2, R2, 0x1, -R28 ;  /* 0x0000000102028824 */ /* 0x000fe200078e0a1c */
[----:B------:R-:W-:-:S04]  /*45b0*/  IADD3 R28, R23, -0x30, RZ ;  /* 0xffffffd0171c7810 */ /* 0x000fc80007ffe0ff */
[----:B------:R-:W-:Y:S02]  /*45c0*/  ISETP.GE.U32.AND P0, PT, R28, 0x7fffff91, PT ;  /* 0x7fffff911c00780c */ /* 0x000fe40003f06070 */
[----:B------:R-:W-:-:S05]  /*45d0*/  IABS R28, c[0x0][0x17c] ;  /* 0x00005f00001c7a13 */ /* 0x000fca0000000000 */
[----:B------:R-:W-:Y:S01]  /*45e0*/  @!P5 IMAD.IADD R0, R0, 0x1, -R28 ;  /* 0x000000010000d824 */ /* 0x000fe200078e0a1c */
[----:B------:R-:W-:-:S04]  /*45f0*/  IADD3 R28, R23, -0x34, RZ ;  /* 0xffffffcc171c7810 */ /* 0x000fc80007ffe0ff */
[----:B------:R-:W-:Y:S02]  /*4600*/  ISETP.GE.U32.AND P5, PT, R28, 0x7fffff8d, PT ;  /* 0x7fffff8d1c00780c */ /* 0x000fe40003fa6070 */
[----:B------:R-:W-:Y:S01]  /*4610*/  IADD3 R28, R23, -0x38, RZ ;  /* 0xffffffc8171c7810 */ /* 0x000fe20007ffe0ff */
[----:B------:R-:W-:Y:S01]  /*4620*/  @!P6 IMAD.MOV R0, RZ, RZ, -R0 ;  /* 0x000000ffff00e224 */ /* 0x000fe200078e0a00 */
[----:B------:R-:W-:Y:S02]  /*4630*/  ISETP.GE.AND P4, PT, R5, RZ, PT ;  /* 0x000000ff0500720c */ /* 0x000fe40003f86270 */
[----:B------:R-:W2:Y:S01]  /*4640*/  LDL.LU R5, [R1+0xa04] ;  /* 0x000a040001057983 */ /* 0x000ea20000300800 */
[----:B------:R-:W-:-:S03]  /*4650*/  ISETP.GE.U32.AND P6, PT, R28, 0x7fffff89, PT ;  /* 0x7fffff891c00780c */ /* 0x000fc60003fc6070 */
[----:B------:R-:W2:Y:S04]  /*4660*/  LDL.LU R27, [R1+0xa00] ;  /* 0x000a0000011b7983 */ /* 0x000ea80000300800 */
[----:B------:R-:W3:Y:S01]  /*4670*/  LDL.LU R28, [R1] ;  /* 0x00000000011c7983 */ /* 0x000ee20000300800 */
[----:B------:R-:W-:Y:S02]  /*4680*/  LOP3.LUT R23, RZ, c[0x0][0x17c], RZ, 0x33, !PT ;  /* 0x00005f00ff177a12 */ /* 0x000fe400078e33ff */
[----:B------:R-:W-:Y:S01]  /*4690*/  @!P4 IMAD.MOV R2, RZ, RZ, -R2 ;  /* 0x000000ffff02c224 */ /* 0x000fe200078e0a02 */
[----:B------:R-:W-:-:S04]  /*46a0*/  ISETP.NE.AND P4, PT, RZ, c[0x0][0x17c], PT ;  /* 0x00005f00ff007a0c */ /* 0x000fc80003f85270 */
[C---:B----4-:R-:W-:Y:S02]  /*46b0*/  SEL R10, R23.reuse, R10, !P4 ;  /* 0x0000000a170a7207 */ /* 0x050fe40006000000 */
[C---:B------:R-:W-:Y:S02]  /*46c0*/  SEL R11, R23.reuse, R11, !P4 ;  /* 0x0000000b170b7207 */ /* 0x040fe40006000000 */
[C---:B--2---:R-:W-:Y:S02]  /*46d0*/  SEL R27, R23.reuse, R27, !P4 ;  /* 0x0000001b171b7207 */ /* 0x044fe40006000000 */
[----:B---3--:R-:W-:-:S05]  /*46e0*/  SEL R28, R23, R28, !P4 ;  /* 0x0000001c171c7207 */ /* 0x008fca0006000000 */
[----:B------:R1:W-:Y:S02]  /*46f0*/  STL [R1+0x10], R28 ;  /* 0x0000101c01007387 */ /* 0x0003e40000100800 */
[C---:B-1----:R-:W-:Y:S02]  /*4700*/  SEL R28, R23.reuse, R5, !P4 ;  /* 0x00000005171c7207 */ /* 0x042fe40006000000 */
[----:B------:R-:W2:Y:S04]  /*4710*/  LDL.LU R5, [R1+0x24] ;  /* 0x0000240001057983 */ /* 0x000ea80000300800 */
[----:B------:R1:W-:Y:S04]  /*4720*/  STL [R1+0xc], R27 ;  /* 0x00000c1b01007387 */ /* 0x0003e80000100800 */
[----:B------:R3:W-:Y:S01]  /*4730*/  STL [R1+0x8], R28 ;  /* 0x0000081c01007387 */ /* 0x0007e20000100800 */
[----:B-1----:R-:W-:-:S03]  /*4740*/  SEL R27, R23, R6, !P4 ;  /* 0x00000006171b7207 */ /* 0x002fc60006000000 */
[----:B------:R-:W4:Y:S01]  /*4750*/  LDL.LU R6, [R1+0x2c] ;  /* 0x00002c0001067983 */ /* 0x000f220000300800 */
[----:B---3--:R-:W-:-:S03]  /*4760*/  SEL R28, R23, R7, !P4 ;  /* 0x00000007171c7207 */ /* 0x008fc60006000000 */
[----:B------:R1:W-:Y:S04]  /*4770*/  STL [R1+0x4], R27 ;  /* 0x0000041b01007387 */ /* 0x0003e80000100800 */
[----:B------:R-:W3:Y:S01]  /*4780*/  LDL.LU R7, [R1+0x1c] ;  /* 0x00001c0001077983 */ /* 0x000ee20000300800 */
[----:B-1----:R-:W-:-:S03]  /*4790*/  SEL R27, R23, R8, !P4 ;  /* 0x00000008171b7207 */ /* 0x002fc60006000000 */
[----:B------:R-:W2:Y:S04]  /*47a0*/  LDL.LU R8, [R1+0x34] ;  /* 0x0000340001087983 */ /* 0x000ea80000300800 */
[----:B------:R1:W-:Y:S04]  /*47b0*/  STL.64 [R1+0x9f0], R10 ;  /* 0x0009f00a01007387 */ /* 0x0003e80000100a00 */
[----:B-1----:R-:W3:Y:S01]  /*47c0*/  LDL.LU R11, [R1+0x28] ;  /* 0x00002800010b7983 */ /* 0x002ee20000300800 */
[C---:B------:R-:W-:Y:S02]  /*47d0*/  SEL R9, R23.reuse, R9, !P4 ;  /* 0x0000000917097207 */ /* 0x040fe40006000000 */
[----:B------:R-:W-:-:S02]  /*47e0*/  SEL R14, R23, R14, !P4 ;  /* 0x0000000e170e7207 */ /* 0x000fc40006000000 */
[C---:B------:R-:W-:Y:S02]  /*47f0*/  SEL R26, R23.reuse, R26, !P4 ;  /* 0x0000001a171a7207 */ /* 0x040fe40006000000 */
[C---:B------:R-:W-:Y:S02]  /*4800*/  SEL R25, R23.reuse, R25, !P4 ;  /* 0x0000001917197207 */ /* 0x040fe40006000000 */
[C---:B------:R-:W-:Y:S02]  /*4810*/  SEL R24, R23.reuse, R24, !P4 ;  /* 0x0000001817187207 */ /* 0x040fe40006000000 */
[C---:B------:R-:W-:Y:S02]  /*4820*/  SEL R21, R23.reuse, R21, !P4 ;  /* 0x0000001517157207 */ /* 0x040fe40006000000 */
[C---:B------:R-:W-:Y:S02]  /*4830*/  SEL R19, R23.reuse, R19, !P4 ;  /* 0x0000001317137207 */ /* 0x040fe40006000000 */
[----:B------:R-:W-:-:S02]  /*4840*/  SEL R18, R23, R18, !P4 ;  /* 0x0000001217127207 */ /* 0x000fc40006000000 */
[C---:B------:R-:W-:Y:S02]  /*4850*/  SEL R17, R23.reuse, R17, !P4 ;  /* 0x0000001117117207 */ /* 0x040fe40006000000 */
[C---:B------:R-:W-:Y:S02]  /*4860*/  SEL R16, R23.reuse, R16, !P4 ;  /* 0x0000001017107207 */ /* 0x040fe40006000000 */
[----:B--2---:R-:W-:-:S05]  /*4870*/  SEL R8, R23, R8, !P4 ;  /* 0x0000000817087207 */ /* 0x004fca0006000000 */
[----:B------:R1:W-:Y:S01]  /*4880*/  STL.64 [R1+0x9f8], R8 ;  /* 0x0009f80801007387 */ /* 0x0003e20000100a00 */
[----:B---3--:R-:W-:-:S03]  /*4890*/  SEL R10, R23, R11, !P4 ;  /* 0x0000000b170a7207 */ /* 0x008fc60006000000 */
[----:B-1----:R-:W2:Y:S04]  /*48a0*/  LDL.64 R8, [R1+0x2f0] ;  /* 0x0002f00001087983 */ /* 0x002ea80000100a00 */
[----:B------:R-:W-:Y:S04]  /*48b0*/  STL [R1], R10 ;  /* 0x0000000a01007387 */ /* 0x000fe80000100800 */
[----:B------:R1:W-:Y:S04]  /*48c0*/  STL [R1+0x9ec], R14 ;  /* 0x0009ec0e01007387 */ /* 0x0003e80000100800 */
[----:B------:R-:W-:Y:S04]  /*48d0*/  STL [R1+0x9e8], R26 ;  /* 0x0009e81a01007387 */ /* 0x000fe80000100800 */
[----:B------:R-:W-:Y:S01]  /*48e0*/  STL [R1+0x9e4], R25 ;  /* 0x0009e41901007387 */ /* 0x000fe20000100800 */
[----:B-1----:R-:W-:-:S03]  /*48f0*/  SEL R14, R23, R20, !P4 ;  /* 0x00000014170e7207 */ /* 0x002fc60006000000 */
[----:B------:R-:W-:Y:S04]  /*4900*/  STL [R1+0x9dc], R24 ;  /* 0x0009dc1801007387 */ /* 0x000fe80000100800 */
[----:B------:R1:W-:Y:S04]  /*4910*/  STL [R1+0x9d4], R21 ;  /* 0x0009d41501007387 */ /* 0x0003e80000100800 */
[----:B------:R-:W3:Y:S04]  /*4920*/  LDL.64 R10, [R1+0x2f8] ;  /* 0x0002f800010a7983 */ /* 0x000ee80000100a00 */
[----:B-1----:R-:W3:Y:S04]  /*4930*/  LDL.64 R20, [R1+0x300] ;  /* 0x0003000001147983 */ /* 0x002ee80000100a00 */
[----:B------:R1:W-:Y:S04]  /*4940*/  STL [R1+0x5c], R14 ;  /* 0x00005c0e01007387 */ /* 0x0003e80000100800 */
[----:B-1----:R-:W3:Y:S04]  /*4950*/  LDL.LU R14, [R1+0x10] ;  /* 0x00001000010e7983 */ /* 0x002ee80000300800 */
[----:B------:R-:W3:Y:S04]  /*4960*/  LDL.LU R26, [R1+0xc] ;  /* 0x00000c00011a7983 */ /* 0x000ee80000300800 */
[----:B------:R-:W3:Y:S04]  /*4970*/  LDL.LU R24, [R1+0x8] ;  /* 0x0000080001187983 */ /* 0x000ee80000300800 */
[----:B------:R-:W3:Y:S04]  /*4980*/  LDL.LU R25, [R1+0x4] ;  /* 0x0000040001197983 */ /* 0x000ee80000300800 */
[----:B------:R-:W-:Y:S04]  /*4990*/  STL [R1+0x9c0], R19 ;  /* 0x0009c01301007387 */ /* 0x000fe80000100800 */
[----:B------:R-:W-:Y:S04]  /*49a0*/  STL [R1+0x9c4], R18 ;  /* 0x0009c41201007387 */ /* 0x000fe80000100800 */
[----:B------:R1:W-:Y:S04]  /*49b0*/  STL.64 [R1+0x9c8], R16 ;  /* 0x0009c81001007387 */ /* 0x0003e80000100a00 */
[----:B-1----:R-:W3:Y:S01]  /*49c0*/  LDL.64 R16, [R1+0x308] ;  /* 0x0003080001107983 */ /* 0x002ee20000100a00 */
[----:B------:R-:W-:-:S05]  /*49d0*/  SEL R15, R23, R15, !P4 ;  /* 0x0000000f170f7207 */ /* 0x000fca0006000000 */
[----:B------:R1:W-:Y:S04]  /*49e0*/  STL [R1+0x9d0], R15 ;  /* 0x0009d00f01007387 */ /* 0x0003e80000100800 */
[----:B-1----:R-:W1:Y:S01]  /*49f0*/  S2R R15, SR_TID.X ;  /* 0x00000000000f7919 */ /* 0x002e620000002100 */
[----:B------:R-:W-:Y:S02]  /*4a00*/  LOP3.LUT R19, R22, 0x1ff, RZ, 0xc0, !PT ;  /* 0x000001ff16137812 */ /* 0x000fe400078ec0ff */
[C---:B------:R-:W-:Y:S02]  /*4a10*/  SEL R13, R23.reuse, R13, !P4 ;  /* 0x0000000d170d7207 */ /* 0x040fe40006000000 */
[----:B------:R-:W-:Y:S01]  /*4a20*/  SEL R29, R23, R29, !P4 ;  /* 0x0000001d171d7207 */ /* 0x000fe20006000000 */
[----:B------:R-:W-:Y:S01]  /*4a30*/  IMAD.SHL.U32 R19, R19, 0x4, RZ ;  /* 0x0000000413137824 */ /* 0x000fe200078e00ff */
[C---:B------:R-:W-:Y:S01]  /*4a40*/  SEL R4, R23.reuse, R4, !P4 ;  /* 0x0000000417047207 */ /* 0x040fe20006000000 */
[----:B------:R4:W-:Y:S01]  /*4a50*/  STL [R1+0x9d8], R13 ;  /* 0x0009d80d01007387 */ /* 0x0009e20000100800 */
[C---:B------:R-:W-:Y:S01]  /*4a60*/  SEL R12, R23.reuse, R12, !P4 ;  /* 0x0000000c170c7207 */ /* 0x040fe20006000000 */
[----:B------:R-:W-:Y:S01]  /*4a70*/  IMAD.MOV.U32 R18, RZ, RZ, c[0x0][0x180] ;  /* 0x00006000ff127624 */ /* 0x000fe200078e00ff */
[----:B------:R-:W-:-:S02]  /*4a80*/  SEL R7, R23, R7, !P4 ;  /* 0x0000000717077207 */ /* 0x000fc40006000000 */
[C---:B------:R-:W-:Y:S02]  /*4a90*/  SEL R5, R23.reuse, R5, !P4 ;  /* 0x0000000517057207 */ /* 0x040fe40006000000 */
[C---:B----4-:R-:W-:Y:S02]  /*4aa0*/  SEL R6, R23.reuse, R6, !P4 ;  /* 0x0000000617067207 */ /* 0x050fe40006000000 */
[C---:B------:R-:W-:Y:S01]  /*4ab0*/  SEL R3, R23.reuse, R3, !P4 ;  /* 0x0000000317037207 */ /* 0x040fe20006000000 */
[----:B------:R-:W-:Y:S01]  /*4ac0*/  IMAD.MOV.U32 R13, RZ, RZ, 0x3f ;  /* 0x0000003fff0d7424 */ /* 0x000fe200078e00ff */
[C---:B------:R-:W-:Y:S02]  /*4ad0*/  SEL R22, R23.reuse, R2, !P4 ;  /* 0x0000000217167207 */ /* 0x040fe40006000000 */
[----:B------:R-:W-:Y:S01]  /*4ae0*/  SEL R23, R23, R0, !P4 ;  /* 0x0000000017177207 */ /* 0x000fe20006000000 */
[----:B------:R-:W-:Y:S01]  /*4af0*/  STL [R1+0x9e0], R29 ;  /* 0x0009e01d01007387 */ /* 0x000fe20000100800 */
[----:B------:R-:W-:-:S02]  /*4b00*/  LOP3.LUT R19, R19, 0x60, RZ, 0x3c, !PT ;  /* 0x0000006013137812 */ /* 0x000fc400078e3cff */
[----:B-1----:R-:W-:Y:S01]  /*4b10*/  LOP3.LUT R0, R15, 0x3f, RZ, 0xc0, !PT ;  /* 0x0000003f0f007812 */ /* 0x002fe200078ec0ff */
[----:B------:R1:W-:Y:S01]  /*4b20*/  STL [R1+0xb8], R4 ;  /* 0x0000b80401007387 */ /* 0x0003e20000100800 */
[----:B------:R-:W-:-:S03]  /*4b30*/  IADD3 R2, R18, -0x3c, RZ ;  /* 0xffffffc412027810 */ /* 0x000fc60007ffe0ff */
[----:B------:R4:W-:Y:S01]  /*4b40*/  STL [R1+0xbc], R3 ;  /* 0x0000bc0301007387 */ /* 0x0009e20000100800 */
[----:B-1----:R-:W-:Y:S01]  /*4b50*/  IMAD R4, R0, c[0x0][0x18c], RZ ;  /* 0x0000630000047a24 */ /* 0x002fe200078e02ff */
[----:B----4-:R-:W-:Y:S02]  /*4b60*/  IADD3 R3, R13, c[0x0][0x180], RZ ;  /* 0x000060000d037a10 */ /* 0x010fe40007ffe0ff */
[----:B--2---:R1:W-:Y:S02]  /*4b70*/  LDGSTS.E [R19+0x11800], [R8.64], !P1 ;  /* 0x1180000008137fae */ /* 0x0043e4000c921844 */
[----:B------:R-:W-:Y:S01]  /*4b80*/  ISETP.GT.AND P1, PT, R3, 0x3f, PT ;  /* 0x0000003f0300780c */ /* 0x000fe20003f24270 */
[----:B------:R-:W-:Y:S01]  /*4b90*/  IMAD.SHL.U32 R3, R4, 0x4, RZ ;  /* 0x0000000404037824 */ /* 0x000fe200078e00ff */
[----:B-1----:R-:W2:Y:S04]  /*4ba0*/  LDL.LU.64 R8, [R1+0x9f8] ;  /* 0x0009f80001087983 */ /* 0x002ea80000300a00 */
[----:B---3--:R1:W-:Y:S01]  /*4bb0*/  LDGSTS.E [R19+0x13800], [R10.64], !P2 ;  /* 0x138000000a137fae */ /* 0x0083e2000d121844 */
[----:B------:R-:W-:-:S02]  /*4bc0*/  ISETP.GE.U32.AND P2, PT, R2, 0x7fffff85, PT ;  /* 0x7fffff850200780c */ /* 0x000fc40003f46070 */
[----:B------:R-:W-:Y:S01]  /*4bd0*/  IADD3 R2, R18, -0x41, RZ ;  /* 0xffffffbf12027810 */ /* 0x000fe20007ffe0ff */
[----:B------:R3:W-:Y:S04]  /*4be0*/  LDGSTS.E [R19+0x15800], [R20.64], !P3 ;  /* 0x1580000014137fae */ /* 0x0007e8000d921844 */
[----:B-1----:R-:W4:Y:S01]  /*4bf0*/  LDL.LU.64 R10, [R1+0x9f0] ;  /* 0x0009f000010a7983 */ /* 0x002f220000300a00 */
[----:B---3--:R-:W-:-:S03]  /*4c00*/  IADD3 R20, P3, R3, c[0x0][0x168], RZ ;  /* 0x00005a0003147a10 */ /* 0x008fc60007f7e0ff */
[----:B------:R1:W-:Y:S01]  /*4c10*/  LDGSTS.E [R19+0x17800], [R16.64], !P0 ;  /* 0x1780000010137fae */ /* 0x0003e2000c121844 */
[----:B------:R-:W-:-:S03]  /*4c20*/  ISETP.GE.U32.AND P0, PT, R2, 0x7fffff80, PT ;  /* 0x7fffff800200780c */ /* 0x000fc60003f06070 */
[----:B------:R-:W3:Y:S01]  /*4c30*/  LDL.64 R2, [R1+0x310] ;  /* 0x0003100001027983 */ /* 0x000ee20000100a00 */
[----:B------:R-:W-:Y:S02]  /*4c40*/  IMAD R14, R14, c[0x0][0x190], RZ ;  /* 0x000064000e0e7a24 */ /* 0x000fe400078e02ff */
[----:B------:R-:W-:Y:S01]  /*4c50*/  IMAD R26, R26, c[0x0][0x190], RZ ;  /* 0x000064001a1a7a24 */ /* 0x000fe200078e02ff */
[----:B------:R-:W-:Y:S02]  /*4c60*/  ISETP.GE.AND P4, PT, R0, c[0x0][0x180], PT ;  /* 0x0000600000007a0c */ /* 0x000fe40003f86270 */
[----:B------:R-:W-:Y:S01]  /*4c70*/  SEL R0, RZ, 0x4, !P1 ;  /* 0x00000004ff007807 */ /* 0x000fe20004800000 */
[----:B-1----:R-:W-:Y:S01]  /*4c80*/  IMAD R17, R24, c[0x0][0x190], RZ ;  /* 0x0000640018117a24 */ /* 0x002fe200078e02ff */
[----:B------:R1:W-:Y:S01]  /*4c90*/  STL [R1+0x130], R14 ;  /* 0x0001300e01007387 */ /* 0x0003e20000100800 */
[----:B------:R-:W-:Y:S02]  /*4ca0*/  IMAD R16, R25, c[0x0][0x190], RZ ;  /* 0x0000640019107a24 */ /* 0x000fe400078e02ff */
[----:B------:R-:W-:Y:S01]  /*4cb0*/  IMAD R25, R28, c[0x0][0x190], RZ ;  /* 0x000064001c197a24 */ /* 0x000fe200078e02ff */
[----:B------:R1:W-:Y:S01]  /*4cc0*/  STL [R1+0x12c], R26 ;  /* 0x00012c1a01007387 */ /* 0x0003e20000100800 */
[----:B------:R-:W-:Y:S01]  /*4cd0*/  IMAD R29, R27, c[0x0][0x190], RZ ;  /* 0x000064001b1d7a24 */ /* 0x000fe200078e02ff */
[----:B------:R-:W-:-:S02]  /*4ce0*/  SEL R0, R0, RZ, !P4 ;  /* 0x000000ff00007207 */ /* 0x000fc40006000000 */
[----:B------:R-:W3:Y:S01]  /*4cf0*/  LDL.LU R27, [R1] ;  /* 0x00000000011b7983 */ /* 0x000ee20000300800 */
[----:B------:R-:W-:-:S03]  /*4d00*/  IMAD R15, R12, c[0x0][0x190], RZ ;  /* 0x000064000c0f7a24 */ /* 0x000fc600078e02ff */
[----:B------:R-:W-:Y:S01]  /*4d10*/  STL [R1+0x128], R17 ;  /* 0x0001281101007387 */ /* 0x000fe20000100800 */
[----:B------:R-:W-:-:S03]  /*4d20*/  IMAD R12, R7, c[0x0][0x190], RZ ;  /* 0x00006400070c7a24 */ /* 0x000fc600078e02ff */
[----:B------:R-:W-:Y:S01]  /*4d30*/  STL [R1+0x124], R16 ;  /* 0x0001241001007387 */ /* 0x000fe20000100800 */
[----:B------:R-:W-:-:S03]  /*4d40*/  ISETP.NE.U32.AND P4, PT, R0, RZ, PT ;  /* 0x000000ff0000720c */ /* 0x000fc60003f85070 */
[----:B------:R-:W-:Y:S01]  /*4d50*/  STL [R1+0x120], R25 ;  /* 0x0001201901007387 */ /* 0x000fe20000100800 */
[----:B------:R-:W-:-:S03]  /*4d60*/  LEA.HI.X.SX32 R0, R4, c[0x0][0x16c], 0x2, P3 ;  /* 0x00005b0004007a11 */ /* 0x000fc600018f16ff */
[----:B------:R-:W-:Y:S01]  /*4d70*/  STL [R1+0x11c], R29 ;  /* 0x00011c1d01007387 */ /* 0x000fe20000100800 */
[----:B--2---:R-:W-:Y:S02]  /*4d80*/  IMAD R24, R9, c[0x0][0x190], RZ ;  /* 0x0000640009187a24 */ /* 0x004fe400078e02ff */
[----:B------:R-:W-:-:S03]  /*4d90*/  IMAD R18, R8, c[0x0][0x190], RZ ;  /* 0x0000640008127a24 */ /* 0x000fc600078e02ff */
[----:B------:R-:W-:Y:S01]  /*4da0*/  STL [R1+0x118], R24 ;  /* 0x0001181801007387 */ /* 0x000fe20000100800 */
[----:B----4-:R-:W-:Y:S02]  /*4db0*/  IMAD R13, R10, c[0x0][0x190], RZ ;  /* 0x000064000a0d7a24 */ /* 0x010fe400078e02ff */
[----:B------:R-:W-:-:S03]  /*4dc0*/  IMAD R21, R11, c[0x0][0x190], RZ ;  /* 0x000064000b157a24 */ /* 0x000fc600078e02ff */
[----:B------:R-:W-:Y:S04]  /*4dd0*/  STL [R1+0x114], R13 ;  /* 0x0001140d01007387 */ /* 0x000fe80000100800 */
[----:B------:R-:W-:Y:S04]  /*4de0*/  STL [R1+0x110], R21 ;  /* 0x0001101501007387 */ /* 0x000fe80000100800 */
[----:B------:R-:W-:Y:S04]  /*4df0*/  STL [R1+0x10c], R15 ;  /* 0x00010c0f01007387 */ /* 0x000fe80000100800 */
[----:B------:R-:W-:Y:S04]  /*4e00*/  STL [R1+0x108], R12 ;  /* 0x0001080c01007387 */ /* 0x000fe80000100800 */
[----:B------:R-:W-:Y:S04]  /*4e10*/  STL [R1+0x104], R18 ;  /* 0x0001041201007387 */ /* 0x000fe80000100800 */
[----:B---3--:R2:W-:Y:S02]  /*4e20*/  LDGSTS.E [R19+0x19800], [R2.64], !P5 ;  /* 0x1980000002137fae */ /* 0x0085e4000e921844 */
[----:B--2---:R-:W-:-:S04]  /*4e30*/  LEA R2, P5, R14, R20, 0x2 ;  /* 0x000000140e027211 */ /* 0x004fc800078a10ff */
[----:B------:R-:W-:Y:S02]  /*4e40*/  LEA.HI.X.SX32 R3, R14, R0, 0x2, P5 ;  /* 0x000000000e037211 */ /* 0x000fe400028f16ff */
[----:B-1----:R-:W2:Y:S01]  /*4e50*/  LDL.LU R14, [R1+0x9ec] ;  /* 0x0009ec00010e7983 */ /* 0x002ea20000300800 */
[----:B------:R-:W-:Y:S01]  /*4e60*/  IMAD R19, R5, c[0x0][0x190], RZ ;  /* 0x0000640005137a24 */ /* 0x000fe200078e02ff */
[----:B------:R-:W-:Y:S01]  /*4e70*/  LEA R4, P3, R26, R20, 0x2 ;  /* 0x000000141a047211 */ /* 0x000fe200078610ff */
[----:B------:R-:W-:-:S03]  /*4e80*/  IMAD R28, R6, c[0x0][0x190], RZ ;  /* 0x00006400061c7a24 */ /* 0x000fc600078e02ff */
[----:B------:R-:W-:Y:S01]  /*4e90*/  STL [R1+0x100], R19 ;  /* 0x0001001301007387 */ /* 0x000fe20000100800 */
[----:B------:R-:W-:-:S03]  /*4ea0*/  LEA.HI.X.SX32 R5, R26, R0, 0x2, P3 ;  /* 0x000000001a057211 */ /* 0x000fc600018f16ff */
[----:B------:R1:W-:Y:S01]  /*4eb0*/  STL.64 [R1+0x9b0], R2 ;  /* 0x0009b00201007387 */ /* 0x0003e20000100a00 */
[----:B------:R-:W-:-:S03]  /*4ec0*/  LEA R6, P5, R17, R20, 0x2 ;  /* 0x0000001411067211 */ /* 0x000fc600078a10ff */
[----:B------:R-:W-:Y:S04]  /*4ed0*/  STL [R1+0xfc], R28 ;  /* 0x0000fc1c01007387 */ /* 0x000fe80000100800 */
[----:B------:R-:W3:Y:S01]  /*4ee0*/  LDL.LU R26, [R1+0x9e8] ;  /* 0x0009e800011a7983 */ /* 0x000ee20000300800 */
[----:B------:R-:W-:Y:S01]  /*4ef0*/  IMAD R8, R27, c[0x0][0x190], RZ ;  /* 0x000064001b087a24 */ /* 0x000fe200078e02ff */
[----:B------:R-:W-:Y:S02]  /*4f00*/  LEA.HI.X.SX32 R7, R17, R0, 0x2, P5 ;  /* 0x0000000011077211 */ /* 0x000fe400028f16ff */
[-C--:B------:R-:W-:Y:S01]  /*4f10*/  LEA R10, P3, R16, R20.reuse, 0x2 ;  /* 0x00000014100a7211 */ /* 0x080fe200078610ff */
[----:B------:R-:W4:Y:S01]  /*4f20*/  LDL.LU R9, [R1+0x5c] ;  /* 0x00005c0001097983 */ /* 0x000f220000300800 */
[----:B-1----:R-:W-:-:S02]  /*4f30*/  LEA R2, P5, R25, R20, 0x2 ;  /* 0x0000001419027211 */ /* 0x002fc400078a10ff */
[-C--:B------:R-:W-:Y:S01]  /*4f40*/  LEA.HI.X.SX32 R11, R16, R0.reuse, 0x2, P3 ;  /* 0x00000000100b7211 */ /* 0x080fe200018f16ff */
[----:B------:R-:W-:Y:S01]  /*4f50*/  STL [R1+0xf8], R8 ;  /* 0x0000f80801007387 */ /* 0x000fe20000100800 */
[----:B------:R-:W-:Y:S02]  /*4f60*/  LEA.HI.X.SX32 R3, R25, R0, 0x2, P5 ;  /* 0x0000000019037211 */ /* 0x000fe400028f16ff */
[C---:B------:R-:W-:Y:S01]  /*4f70*/  LEA R16, P3, R29.reuse, R20, 0x2 ;  /* 0x000000141d107211 */ /* 0x040fe200078610ff */
[----:B------:R-:W4:Y:S03]  /*4f80*/  LDL.LU R25, [R1+0x9e4] ;  /* 0x0009e40001197983 */ /* 0x000f260000300800 */
[----:B------:R-:W-:Y:S01]  /*4f90*/  LEA.HI.X.SX32 R17, R29, R0, 0x2, P3 ;  /* 0x000000001d117211 */ /* 0x000fe200018f16ff */
[----:B------:R1:W-:Y:S02]  /*4fa0*/  STL.64 [R1+0x8], R10 ;  /* 0x0000080a01007387 */ /* 0x0003e40000100a00 */
[----:B-1----:R-:W-:-:S04]  /*4fb0*/  LEA R10, P5, R24, R20, 0x2 ;  /* 0x00000014180a7211 */ /* 0x002fc800078a10ff */
[----:B------:R-:W-:Y:S01]  /*4fc0*/  LEA.HI.X.SX32 R11, R24, R0, 0x2, P5 ;  /* 0x00000000180b7211 */ /* 0x000fe200028f16ff */
[----:B--2---:R-:W-:-:S05]  /*4fd0*/  IMAD R27, R14, c[0x0][0x190], RZ ;  /* 0x000064000e1b7a24 */ /* 0x004fca00078e02ff */
[----:B------:R-:W-:Y:S04]  /*4fe0*/  STL [R1+0xf4], R27 ;  /* 0x0000f41b01007387 */ /* 0x000fe80000100800 */
[----:B------:R3:W-:Y:S04]  /*4ff0*/  STL.64 [R1+0x10], R2 ;  /* 0x0000100201007387 */ /* 0x0007e80000100a00 */
[----:B------:R-:W2:Y:S04]  /*5000*/  LDL.LU R29, [R1+0x9e0] ;  /* 0x0009e000011d7983 */ /* 0x000ea80000300800 */
[----:B------:R1:W-:Y:S04]  /*5010*/  STL.64 [R1+0x18], R16 ;  /* 0x0000181001007387 */ /* 0x0003e80000100a00 */
[----:B------:R-:W2:Y:S01]  /*5020*/  LDL.LU R24, [R1+0x9dc] ;  /* 0x0009dc0001187983 */ /* 0x000ea20000300800 */
[----:B---3--:R-:W-:-:S05]  /*5030*/  IMAD R3, R26, c[0x0][0x190], RZ ;  /* 0x000064001a037a24 */ /* 0x008fca00078e02ff */
[----:B------:R-:W-:Y:S01]  /*5040*/  STL [R1+0xf0], R3 ;  /* 0x0000f00301007387 */ /* 0x000fe20000100800 */
[----:B-1----:R-:W-:-:S03]  /*5050*/  LEA R16, P3, R13, R20, 0x2 ;  /* 0x000000140d107211 */ /* 0x002fc600078610ff */
[----:B------:R1:W-:Y:S01]  /*5060*/  STL.64 [R1+0x20], R10 ;  /* 0x0000200a01007387 */ /* 0x0003e20000100a00 */
[----:B------:R-:W-:Y:S01]  /*5070*/  LEA.HI.X.SX32 R17, R13, R0, 0x2, P3 ;  /* 0x000000000d117211 */ /* 0x000fe200018f16ff */
[----:B----4-:R-:W-:Y:S02]  /*5080*/  IMAD R14, R25, c[0x0][0x190], RZ ;  /* 0x00006400190e7a24 */ /* 0x010fe400078e02ff */
[----:B------:R-:W3:Y:S01]  /*5090*/  LDL.LU R13, [R1+0x9d8] ;  /* 0x0009d800010d7983 */ /* 0x000ee20000300800 */
[----:B-1----:R-:W-:-:S03]  /*50a0*/  LEA R10, P5, R21, R20, 0x2 ;  /* 0x00000014150a7211 */ /* 0x002fc600078a10ff */
[----:B------:R1:W-:Y:S01]  /*50b0*/  STL.64 [R1+0x28], R16 ;  /* 0x0000281001007387 */ /* 0x0003e20000100a00 */
[----:B------:R-:W-:-:S03]  /*50c0*/  LEA.HI.X.SX32 R11, R21, R0, 0x2, P5 ;  /* 0x00000000150b7211 */ /* 0x000fc600028f16ff */
[----:B------:R-:W4:Y:S04]  /*50d0*/  LDL.LU R21, [R1+0x9d4] ;  /* 0x0009d40001157983 */ /* 0x000f280000300800 */
[----:B------:R-:W-:Y:S01]  /*50e0*/  STL [R1+0xec], R14 ;  /* 0x0000ec0e01007387 */ /* 0x000fe20000100800 */
[----:B-1----:R-:W-:-:S03]  /*50f0*/  LEA R16, P3, R15, R20, 0x2 ;  /* 0x000000140f107211 */ /* 0x002fc600078610ff */
[----:B------:R1:W-:Y:S01]  /*5100*/  STL.64 [R1+0x30], R10 ;  /* 0x0000300a01007387 */ /* 0x0003e20000100a00 */
[----:B------:R-:W-:-:S03]  /*5110*/  LEA.HI.X.SX32 R17, R15, R0, 0x2, P3 ;  /* 0x000000000f117211 */ /* 0x000fc600018f16ff */
[----:B------:R-:W3:Y:S01]  /*5120*/  LDL.LU R15, [R1+0x9d0] ;  /* 0x0009d000010f7983 */ /* 0x000ee20000300800 */
[----:B-1----:R-:W-:-:S03]  /*5130*/  LEA R10, P5, R12, R20, 0x2 ;  /* 0x000000140c0a7211 */ /* 0x002fc600078a10ff */
[----:B------:R1:W-:Y:S01]  /*5140*/  STL.64 [R1+0x38], R16 ;  /* 0x0000381001007387 */ /* 0x0003e20000100a00 */
[----:B------:R-:W-:-:S03]  /*5150*/  LEA.HI.X.SX32 R11, R12, R0, 0x2, P5 ;  /* 0x000000000c0b7211 */ /* 0x000fc600028f16ff */
[----:B-1----:R-:W3:Y:S01]  /*5160*/  LDL.LU.64 R16, [R1+0x9c8] ;  /* 0x0009c80001107983 */ /* 0x002ee20000300a00 */
[----:B--2---:R-:W-:Y:S01]  /*5170*/  IMAD R2, R24, c[0x0][0x190], RZ ;  /* 0x0000640018027a24 */ /* 0x004fe200078e02ff */
[----:B------:R-:W-:-:S04]  /*5180*/  LEA R24, P3, R18, R20, 0x2 ;  /* 0x0000001412187211 */ /* 0x000fc800078610ff */
[----:B------:R-:W-:Y:S01]  /*5190*/  STL [R1+0xe8], R2 ;  /* 0x0000e80201007387 */ /* 0x000fe20000100800 */
[----:B------:R-:W-:-:S03]  /*51a0*/  LEA.HI.X.SX32 R25, R18, R0, 0x2, P3 ;  /* 0x0000000012197211 */ /* 0x000fc600018f16ff */
[----:B------:R1:W-:Y:S04]  /*51b0*/  STL.64 [R1+0x40], R10 ;  /* 0x0000400a01007387 */ /* 0x0003e80000100a00 */
[----:B------:R-:W2:Y:S04]  /*51c0*/  LDL.LU R18, [R1+0x9c4] ;  /* 0x0009c40001127983 */ /* 0x000ea80000300800 */
[----:B------:R4:W-:Y:S01]  /*51d0*/  STL.64 [R1+0x48], R24 ;  /* 0x0000481801007387 */ /* 0x0009e20000100a00 */
[----:B-1----:R-:W-:-:S04]  /*51e0*/  LEA R10, P5, R19, R20, 0x2 ;  /* 0x00000014130a7211 */ /* 0x002fc800078a10ff */
[----:B------:R-:W-:Y:S02]  /*51f0*/  LEA.HI.X.SX32 R11, R19, R0, 0x2, P5 ;  /* 0x00000000130b7211 */ /* 0x000fe400028f16ff */
[----:B------:R-:W2:Y:S01]  /*5200*/  LDL.LU R19, [R1+0x9c0] ;  /* 0x0009c00001137983 */ /* 0x000ea20000300800 */
[----:B----4-:R-:W-:Y:S01]  /*5210*/  IMAD R12, R21, c[0x0][0x190], RZ ;  /* 0x00006400150c7a24 */ /* 0x010fe200078e02ff */
[----:B------:R-:W-:-:S04]  /*5220*/  LEA R24, P3, R28, R20, 0x2 ;  /* 0x000000141c187211 */ /* 0x000fc800078610ff */
[----:B------:R-:W-:Y:S01]  /*5230*/  STL [R1+0xe4], R12 ;  /* 0x0000e40c01007387 */ /* 0x000fe20000100800 */
[----:B------:R-:W-:-:S03]  /*5240*/  LEA.HI.X.SX32 R25, R28, R0, 0x2, P3 ;  /* 0x000000001c197211 */ /* 0x000fc600018f16ff */
[----:B------:R1:W-:Y:S01]  /*5250*/  STL.64 [R1+0x50], R10 ;  /* 0x0000500a01007387 */ /* 0x0003e20000100a00 */
[----:B------:R-:W-:-:S03]  /*5260*/  IMAD R9, R9, c[0x0][0x190], RZ ;  /* 0x0000640009097a24 */ /* 0x000fc600078e02ff */
[----:B------:R4:W-:Y:S01]  /*5270*/  STL.64 [R1+0x58], R24 ;  /* 0x0000581801007387 */ /* 0x0009e20000100a00 */
[----:B-1----:R-:W-:-:S04]  /*5280*/  LEA R10, P5, R8, R20, 0x2 ;  /* 0x00000014080a7211 */ /* 0x002fc800078a10ff */
[----:B------:R-:W-:Y:S02]  /*5290*/  LEA.HI.X.SX32 R11, R8, R0, 0x2, P5 ;  /* 0x00000000080b7211 */ /* 0x000fe400028f16ff */
[C---:B----4-:R-:W-:Y:S01]  /*52a0*/  LEA R24, P3, R27.reuse, R20, 0x2 ;  /* 0x000000141b187211 */ /* 0x050fe200078610ff */
[----:B------:R-:W-:Y:S03]  /*52b0*/  STL [R1+0xe0], R9 ;  /* 0x0000e00901007387 */ /* 0x000fe60000100800 */
[----:B------:R-:W-:Y:S01]  /*52c0*/  LEA.HI.X.SX32 R25, R27, R0, 0x2, P3 ;  /* 0x000000001b197211 */ /* 0x000fe200018f16ff */
[----:B------:R1:W-:Y:S04]  /*52d0*/  STL.64 [R1+0x60], R10 ;  /* 0x0000600a01007387 */ /* 0x0003e80000100a00 */
[----:B------:R-:W4:Y:S04]  /*52e0*/  LDL.LU R27, [R1+0xb8] ;  /* 0x0000b800011b7983 */ /* 0x000f280000300800 */
[----:B------:R2:W-:Y:S01]  /*52f0*/  STL.64 [R1+0x68], R24 ;  /* 0x0000681801007387 */ /* 0x0005e20000100a00 */
[----:B-1----:R-:W-:-:S04]  /*5300*/  LEA R10, P5, R3, R20, 0x2 ;  /* 0x00000014030a7211 */ /* 0x002fc800078a10ff */
[----:B------:R-:W-:Y:S01]  /*5310*/  LEA.HI.X.SX32 R11, R3, R0, 0x2, P5 ;  /* 0x00000000030b7211 */ /* 0x000fe200028f16ff */
[----:B--2---:R-:W-:-:S05]  /*5320*/  IMAD R8, R19, c[0x0][0x190], RZ ;  /* 0x0000640013087a24 */ /* 0x004fca00078e02ff */
[----:B------:R-:W-:Y:S04]  /*5330*/  STL [R1+0xdc], R8 ;  /* 0x0000dc0801007387 */ /* 0x000fe80000100800 */
[----:B------:R-:W2:Y:S01]  /*5340*/  LDL.LU R28, [R1+0xbc] ;  /* 0x0000bc00011c7983 */ /* 0x000ea20000300800 */
[----:B------:R-:W-:-:S03]  /*5350*/  LEA R24, P3, R14, R20, 0x2 ;  /* 0x000000140e187211 */ /* 0x000fc600078610ff */
[----:B------:R1:W-:Y:S01]  /*5360*/  STL.64 [R1+0x70], R10 ;  /* 0x0000700a01007387 */ /* 0x0003e20000100a00 */
[----:B------:R-:W-:Y:S01]  /*5370*/  IMAD R3, R18, c[0x0][0x190], RZ ;  /* 0x0000640012037a24 */ /* 0x000fe200078e02ff */
[----:B------:R-:W-:Y:S02]  /*5380*/  LEA.HI.X.SX32 R25, R14, R0, 0x2, P3 ;  /* 0x000000000e197211 */ /* 0x000fe400018f16ff */
[-C--:B------:R-:W-:Y:S02]  /*5390*/  LEA R18, P3, R12, R20.reuse, 0x2 ;  /* 0x000000140c127211 */ /* 0x080fe400078610ff */
[C---:B-1----:R-:W-:Y:S01]  /*53a0*/  LEA R10, P5, R2.reuse, R20, 0x2 ;  /* 0x00000014020a7211 */ /* 0x042fe200078a10ff */
[----:B------:R-:W-:Y:S03]  /*53b0*/  STL [R1+0xd8], R3 ;  /* 0x0000d80301007387 */ /* 0x000fe60000100800 */
[-C--:B------:R-:W-:Y:S01]  /*53c0*/  LEA.HI.X.SX32 R11, R2, R0.reuse, 0x2, P5 ;  /* 0x00000000020b7211 */ /* 0x080fe200028f16ff */
[----:B------:R1:W-:Y:S01]  /*53d0*/  STL.64 [R1+0x78], R24 ;  /* 0x0000781801007387 */ /* 0x0003e20000100a00 */
[----:B---3--:R-:W-:Y:S01]  /*53e0*/  IMAD R2, R17, c[0x0][0x190], RZ ;  /* 0x0000640011027a24 */ /* 0x008fe200078e02ff */
[----:B------:R-:W-:-:S02]  /*53f0*/  LEA.HI.X.SX32 R19, R12, R0, 0x2, P3 ;  /* 0x000000000c137211 */ /* 0x000fc400018f16ff */
[----:B------:R3:W-:Y:S04]  /*5400*/  STL.64 [R1+0x80], R10 ;  /* 0x0000800a01007387 */ /* 0x0007e80000100a00 */
[----:B------:R-:W-:Y:S01]  /*5410*/  STL [R1+0xd4], R2 ;  /* 0x0000d40201007387 */ /* 0x000fe20000100800 */
[CC--:B-1----:R-:W-:Y:S02]  /*5420*/  LEA R24, P3, R8.reuse, R20.reuse, 0x2 ;  /* 0x0000001408187211 */ /* 0x0c2fe400078610ff */
[C---:B---3--:R-:W-:Y:S01]  /*5430*/  LEA R10, P5, R9.reuse, R20, 0x2 ;  /* 0x00000014090a7211 */ /* 0x048fe200078a10ff */
[----:B------:R1:W-:Y:S03]  /*5440*/  STL.64 [R1+0x88], R18 ;  /* 0x0000881201007387 */ /* 0x0003e60000100a00 */
[-C--:B------:R-:W-:Y:S01]  /*5450*/  LEA.HI.X.SX32 R11, R9, R0.reuse, 0x2, P5 ;  /* 0x00000000090b7211 */ /* 0x080fe200028f16ff */
[----:B------:R-:W-:Y:S01]  /*5460*/  IMAD.MOV.U32 R9, RZ, RZ, c[0x0][0x180] ;  /* 0x00006000ff097624 */ /* 0x000fe200078e00ff */
[----:B------:R-:W-:-:S02]  /*5470*/  LEA.HI.X.SX32 R25, R8, R0, 0x2, P3 ;  /* 0x0000000008197211 */ /* 0x000fc400018f16ff */
[-C--:B------:R-:W-:Y:S01]  /*5480*/  LEA R8, P3, R2, R20.reuse, 0x2 ;  /* 0x0000001402087211 */ /* 0x080fe200078610ff */
[----:B------:R3:W-:Y:S01]  /*5490*/  STL.64 [R1+0x90], R10 ;  /* 0x0000900a01007387 */ /* 0x0007e20000100a00 */
[----:B-1----:R-:W-:-:S03]  /*54a0*/  LEA R18, P5, R3, R20, 0x2 ;  /* 0x0000001403127211 */ /* 0x002fc600078a10ff */
[----:B------:R-:W-:Y:S01]  /*54b0*/  STL.64 [R1+0x98], R24 ;  /* 0x0000981801007387 */ /* 0x000fe20000100a00 */
[-C--:B------:R-:W-:Y:S01]  /*54c0*/  LEA.HI.X.SX32 R19, R3, R0.reuse, 0x2, P5 ;  /* 0x0000000003137211 */ /* 0x080fe200028f16ff */
[----:B---3--:R-:W-:Y:S01]  /*54d0*/  IMAD R10, R16, c[0x0][0x190], RZ ;  /* 0x00006400100a7a24 */ /* 0x008fe200078e02ff */
[----:B------:R-:W-:Y:S02]  /*54e0*/  IADD3 R11, R9, -0x45, RZ ;  /* 0xffffffbb090b7810 */ /* 0x000fe40007ffe0ff */
[----:B------:R-:W-:Y:S02]  /*54f0*/  LEA.HI.X.SX32 R9, R2, R0, 0x2, P3 ;  /* 0x0000000002097211 */ /* 0x000fe400018f16ff */
[----:B------:R-:W-:Y:S04]  /*5500*/  STL [R1+0xd0], R10 ;  /* 0x0000d00a01007387 */ /* 0x000fe80000100800 */
[----:B------:R-:W-:Y:S04]  /*5510*/  STL.64 [R1+0xa0], R18 ;  /* 0x0000a01201007387 */ /* 0x000fe80000100a00 */
[----:B------:R1:W-:Y:S01]  /*5520*/  STL.64 [R1+0xa8], R8 ;  /* 0x0000a80801007387 */ /* 0x0003e20000100a00 */
[----:B------:R-:W-:Y:S01]  /*5530*/  IMAD R3, R15, c[0x0][0x190], RZ ;  /* 0x000064000f037a24 */ /* 0x000fe200078e02ff */
[----:B-1----:R-:W-:-:S04]  /*5540*/  LEA R8, P3, R10, R20, 0x2 ;  /* 0x000000140a087211 */ /* 0x002fc800078610ff */
[----:B------:R-:W-:Y:S01]  /*5550*/  LEA.HI.X.SX32 R9, R10, R0, 0x2, P3 ;  /* 0x000000000a097211 */ /* 0x000fe200018f16ff */
[----:B------:R-:W-:Y:S01]  /*5560*/  STL [R1+0xcc], R3 ;  /* 0x0000cc0301007387 */ /* 0x000fe20000100800 */
[----:B------:R-:W-:-:S03]  /*5570*/  IMAD R2, R13, c[0x0][0x190], RZ ;  /* 0x000064000d027a24 */ /* 0x000fc600078e02ff */
[----:B------:R1:W-:Y:S01]  /*5580*/  STL.64 [R1+0xb0], R8 ;  /* 0x0000b00801007387 */ /* 0x0003e20000100a00 */
[----:B------:R-:W-:Y:S01]  /*5590*/  IMAD R14, R29, c[0x0][0x190], RZ ;  /* 0x000064001d0e7a24 */ /* 0x000fe200078e02ff */
[----:B------:R-:W-:Y:S02]  /*55a0*/  ISETP.GE.U32.AND P5, PT, R11, 0x7fffff7c, PT ;  /* 0x7fffff7c0b00780c */ /* 0x000fe40003fa6070 */
[----:B-1----:R-:W-:-:S04]  /*55b0*/  LEA R8, P3, R3, R20, 0x2 ;  /* 0x0000001403087211 */ /* 0x002fc800078610ff */
[----:B------:R-:W-:Y:S02]  /*55c0*/  LEA.HI.X.SX32 R9, R3, R0, 0x2, P3 ;  /* 0x0000000003097211 */ /* 0x000fe400018f16ff */
[----:B------:R-:W-:Y:S01]  /*55d0*/  LEA R10, P3, R2, R20, 0x2 ;  /* 0x00000014020a7211 */ /* 0x000fe200078610ff */
[----:B----4-:R-:W-:-:S03]  /*55e0*/  IMAD R16, R27, c[0x0][0x190], RZ ;  /* 0x000064001b107a24 */ /* 0x010fc600078e02ff */
[----:B------:R-:W-:Y:S02]  /*55f0*/  LEA.HI.X.SX32 R11, R2, R0, 0x2, P3 ;  /* 0x00000000020b7211 */ /* 0x000fe400018f16ff */
[C---:B------:R-:W-:Y:S01]  /*5600*/  LEA R12, P3, R14.reuse, R20, 0x2 ;  /* 0x000000140e0c7211 */ /* 0x040fe200078610ff */
[----:B------:R-:W-:Y:S03]  /*5610*/  STL [R1+0xc8], R2 ;  /* 0x0000c80201007387 */ /* 0x000fe60000100800 */
[----:B------:R-:W-:Y:S01]  /*5620*/  LEA.HI.X.SX32 R13, R14, R0, 0x2, P3 ;  /* 0x000000000e0d7211 */ /* 0x000fe200018f16ff */
[----:B------:R-:W-:Y:S04]  /*5630*/  STL.64 [R1+0x920], R8 ;  /* 0x0009200801007387 */ /* 0x000fe80000100a00 */
[----:B------:R1:W-:Y:S04]  /*5640*/  STL [R1+0xc4], R14 ;  /* 0x0000c40e01007387 */ /* 0x0003e80000100800 */
[----:B------:R3:W-:Y:S01]  /*5650*/  STL.64 [R1+0x928], R10 ;  /* 0x0009280a01007387 */ /* 0x0007e20000100a00 */
[----:B-1----:R-:W-:-:S03]  /*5660*/  LEA R14, P3, R16, R20, 0x2 ;  /* 0x00000014100e7211 */ /* 0x002fc600078610ff */
[----:B------:R1:W-:Y:S01]  /*5670*/  STL [R1+0xc0], R16 ;  /* 0x0000c01001007387 */ /* 0x0003e20000100800 */
[----:B------:R-:W-:-:S03]  /*5680*/  LEA.HI.X.SX32 R15, R16, R0, 0x2, P3 ;  /* 0x00000000100f7211 */ /* 0x000fc600018f16ff */
[----:B------:R-:W4:Y:S01]  /*5690*/  LDL.64 R2, [R1+0x318] ;  /* 0x0003180001027983 */ /* 0x000f220000100a00 */
[----:B---3--:R-:W-:-:S03]  /*56a0*/  IMAD R10, R22, c[0x0][0x190], RZ ;  /* 0x00006400160a7a24 */ /* 0x008fc600078e02ff */
[----:B------:R-:W3:Y:S01]  /*56b0*/  LDL.64 R8, [R1+0x320] ;  /* 0x0003200001087983 */ /* 0x000ee20000100a00 */
[----:B------:R-:W-:Y:S02]  /*56c0*/  IMAD R29, R23, c[0x0][0x190], RZ ;  /* 0x00006400171d7a24 */ /* 0x000fe400078e02ff */
[----:B--2---:R-:W-:-:S05]  /*56d0*/  IMAD R18, R28, c[0x0][0x190], RZ ;  /* 0x000064001c127a24 */ /* 0x004fca00078e02ff */
[----:B------:R2:W-:Y:S04]  /*56e0*/  STL [R1+0xbc], R18 ;  /* 0x0000bc1201007387 */ /* 0x0005e80000100800 */
[----:B------:R-:W-:Y:S04]  /*56f0*/  STL.64 [R1+0x930], R12 ;  /* 0x0009300c01007387 */ /* 0x000fe80000100a00 */
[----:B------:R-:W3:Y:S04]  /*5700*/  LDL.LU R22, [R1+0x9bc] ;  /* 0x0009bc0001167983 */ /* 0x000ee80000300800 */
[----:B------:R-:W-:Y:S04]  /*5710*/  STL.64 [R1+0x938], R14 ;  /* 0x0009380e01007387 */ /* 0x000fe80000100a00 */
[----:B------:R-:W-:Y:S04]  /*5720*/  STL [R1+0xb8], R10 ;  /* 0x0000b80a01007387 */ /* 0x000fe80000100800 */
[----:B------:R-:W3:Y:S04]  /*5730*/  LDL.LU R23, [R1+0x9b8] ;  /* 0x0009b80001177983 */ /* 0x000ee80000300800 */
[----:B------:R-:W2:Y:S01]  /*5740*/  S2R R27, SR_TID.X ;  /* 0x00000000001b7919 */ /* 0x000ea20000002100 */
[----:B-1----:R-:W-:Y:S01]  /*5750*/  LEA R16, P3, R18, R20, 0x2 ;  /* 0x0000001412107211 */ /* 0x002fe200078610ff */
[----:B------:R-:W-:-:S03]  /*5760*/  IMAD.MOV.U32 R28, RZ, RZ, c[0x0][0x180] ;  /* 0x00006000ff1c7624 */ /* 0x000fc600078e00ff */
[----:B------:R-:W-:Y:S02]  /*5770*/  LEA.HI.X.SX32 R17, R18, R0, 0x2, P3 ;  /* 0x0000000012117211 */ /* 0x000fe400018f16ff */
[----:B--2---:R-:W-:-:S04]  /*5780*/  LEA R18, P3, R10, R20, 0x2 ;  /* 0x000000140a127211 */ /* 0x004fc800078610ff */
[----:B------:R-:W-:Y:S02]  /*5790*/  LEA.HI.X.SX32 R19, R10, R0, 0x2, P3 ;  /* 0x000000000a137211 */ /* 0x000fe400018f16ff */
[C---:B------:R-:W-:Y:S02]  /*57a0*/  LEA R20, P3, R29.reuse, R20, 0x2 ;  /* 0x000000141d147211 */ /* 0x040fe400078610ff */
[----:B------:R-:W-:Y:S02]  /*57b0*/  IADD3 R28, R28, -0x40, RZ ;  /* 0xffffffc01c1c7810 */ /* 0x000fe40007ffe0ff */
[----:B------:R-:W-:Y:S02]  /*57c0*/  LEA.HI.X.SX32 R21, R29, R0, 0x2, P3 ;  /* 0x000000001d157211 */ /* 0x000fe400018f16ff */
[C---:B------:R-:W-:Y:S02]  /*57d0*/  LOP3.LUT R24, R27.reuse, 0x1c0, RZ, 0xc0, !PT ;  /* 0x000001c01b187812 */ /* 0x040fe400078ec0ff */
[----:B------:R-:W-:Y:S01]  /*57e0*/  LOP3.LUT R26, R27, 0x1ff, RZ, 0xc0, !PT ;  /* 0x000001ff1b1a7812 */ /* 0x000fe200078ec0ff */
[----:B------:R-:W-:-:S04]  /*57f0*/  IMAD.MOV.U32 R27, RZ, RZ, c[0x0][0x188] ;  /* 0x00006200ff1b7624 */ /* 0x000fc800078e00ff */
[----:B------:R-:W-:Y:S01]  /*5800*/  IMAD.SHL.U32 R27, R27, 0x40, RZ ;  /* 0x000000401b1b7824 */ /* 0x000fe200078e00ff */
[----:B------:R-:W-:Y:S01]  /*5810*/  ISETP.GE.U32.AND P3, PT, R28, 0x7fffff81, PT ;  /* 0x7fffff811c00780c */ /* 0x000fe20003f66070 */
[----:B------:R-:W-:Y:S01]  /*5820*/  STL.64 [R1+0x940], R16 ;  /* 0x0009401001007387 */ /* 0x000fe20000100a00 */
[----:B------:R-:W-:Y:S01]  /*5830*/  SHF.R.U32.HI R24, RZ, 0x2, R24 ;  /* 0x00000002ff187819 */ /* 0x000fe20000011618 */
[----:B------:R-:W-:Y:S02]  /*5840*/  IMAD.SHL.U32 R28, R26, 0x4, RZ ;  /* 0x000000041a1c7824 */ /* 0x000fe400078e00ff */
[----:B------:R-:W-:Y:S04]  /*5850*/  STL.64 [R1+0x948], R18 ;  /* 0x0009481201007387 */ /* 0x000fe80000100a00 */
[----:B------:R-:W-:Y:S01]  /*5860*/  STL.64 [R1+0x950], R20 ;  /* 0x0009501401007387 */ /* 0x000fe20000100a00 */
[----:B------:R-:W-:-:S03]  /*5870*/  LOP3.LUT R0, R28, R24, RZ, 0x3c, !PT ;  /* 0x000000181c007212 */ /* 0x000fc600078e3cff */
[----:B------:R1:W-:Y:S01]  /*5880*/  STL [R1+0x908], R29 ;  /* 0x0009081d01007387 */ /* 0x0003e20000100800 */
[----:B---3--:R-:W-:-:S05]  /*5890*/  IMAD.WIDE R22, R27, 0x4, R22 ;  /* 0x000000041b167825 */ /* 0x008fca00078e0216 */
[----:B------:R-:W-:Y:S04]  /*58a0*/  STL.64 [R1+0x960], R22 ;  /* 0x0009601601007387 */ /* 0x000fe80000100a00 */
[----:B------:R-:W-:Y:S04]  /*58b0*/  STL.64 [R1+0x958], R26 ;  /* 0x0009581a01007387 */ /* 0x000fe80000100a00 */
[----:B------:R-:W2:Y:S01]  /*58c0*/  LDL.64 R24, [R1+0x38] ;  /* 0x0000380001187983 */ /* 0x000ea20000100a00 */
[----:B-1----:R-:W-:-:S05]  /*58d0*/  LOP3.LUT R29, R28, 0x60, RZ, 0x3c, !PT ;  /* 0x000000601c1d7812 */ /* 0x002fca00078e3cff */
[----:B----4-:R1:W-:Y:S04]  /*58e0*/  LDGSTS.E [R29+0x1b800], [R2.64], !P6 ;  /* 0x1b800000021d7fae */ /* 0x0103e8000f121844 */
[----:B------:R3:W-:Y:S04]  /*58f0*/  LDGSTS.E [R29+0x1d800], [R8.64], !P2 ;  /* 0x1d800000081d7fae */ /* 0x0007e8000d121844 */
[----:B-1----:R-:W4:Y:S04]  /*5900*/  LDL.64 R2, [R1+0x328] ;  /* 0x0003280001027983 */ /* 0x002f280000100a00 */
[----:B--2---:R1:W-:Y:S04]  /*5910*/  STL.64 [R1+0x980], R24 ;  /* 0x0009801801007387 */ /* 0x0043e80000100a00 */
[----:B-1----:R-:W2:Y:S04]  /*5920*/  LDL.64 R24, [R1+0x30] ;  /* 0x0000300001187983 */ /* 0x002ea80000100a00 */
[----:B----4-:R1:W-:Y:S04]  /*5930*/  LDGSTS.E [R29+0x1f800], [R2.64], !P3 ;  /* 0x1f800000021d7fae */ /* 0x0103e8000d921844 */
[----:B------:R-:W0:Y:S04]  /*5940*/  LDGDEPBAR ;  /* 0x00000000000079af */ /* 0x000e280000000000 */
[----:B--2---:R2:W-:Y:S04]  /*5950*/  STL.64 [R1+0x988], R24 ;  /* 0x0009881801007387 */ /* 0x0045e80000100a00 */
[----:B--2---:R-:W2:Y:S04]  /*5960*/  LDL.64 R24, [R1+0x28] ;  /* 0x0000280001187983 */ /* 0x004ea80000100a00 */
[----:B--2---:R2:W-:Y:S04]  /*5970*/  STL.64 [R1+0x990], R24 ;  /* 0x0009901801007387 */ /* 0x0045e80000100a00 */
[----:B--2---:R-:W2:Y:S04]  /*5980*/  LDL.64 R24, [R1+0x20] ;  /* 0x0000200001187983 */ /* 0x004ea80000100a00 */
[----:B--2---:R2:W-:Y:S04]  /*5990*/  STL.64 [R1+0x998], R24 ;  /* 0x0009981801007387 */ /* 0x0045e80000100a00 */
[----:B--2---:R-:W2:Y:S04]  /*59a0*/  LDL.64 R24, [R1+0x18] ;  /* 0x0000180001187983 */ /* 0x004ea80000100a00 */
[----:B--2---:R2:W-:Y:S04]  /*59b0*/  STL.64 [R1+0x9a0], R24 ;  /* 0x0009a01801007387 */ /* 0x0045e80000100a00 */
[----:B--2---:R-:W2:Y:S04]  /*59c0*/  LDL.64 R24, [R1+0x10] ;  /* 0x0000100001187983 */ /* 0x004ea80000100a00 */
[----:B--2---:R2:W-:Y:S04]  /*59d0*/  STL.64 [R1+0x9a8], R24 ;  /* 0x0009a81801007387 */ /* 0x0045e80000100a00 */
[----:B------:R-:W4:Y:S04]  /*59e0*/  LDL.64 R22, [R1+0x58] ;  /* 0x0000580001167983 */ /* 0x000f280000100a00 */
[----:B--2---:R-:W2:Y:S04]  /*59f0*/  LDL.64 R24, [R1+0x8] ;  /* 0x0000080001187983 */ /* 0x004ea80000100a00 */
[----:B----4-:R4:W-:Y:S04]  /*5a00*/  STL.64 [R1+0x968], R22 ;  /* 0x0009681601007387 */ /* 0x0109e80000100a00 */
[----:B----4-:R-:W4:Y:S04]  /*5a10*/  LDL.64 R22, [R1+0x50] ;  /* 0x0000500001167983 */ /* 0x010f280000100a00 */
[----:B----4-:R4:W-:Y:S04]  /*5a20*/  STL.64 [R1+0x970], R22 ;  /* 0x0009701601007387 */ /* 0x0109e80000100a00 */
[----:B----4-:R-:W4:Y:S04]  /*5a30*/  LDL.64 R22, [R1+0x48] ;  /* 0x0000480001167983 */ /* 0x010f280000100a00 */
[----:B----4-:R4:W-:Y:S04]  /*5a40*/  STL.64 [R1+0x978], R22 ;  /* 0x0009781601007387 */ /* 0x0109e80000100a00 */
[----:B------:R-:W2:Y:S04]  /*5a50*/  LDL.64 R26, [R1+0x60] ;  /* 0x00006000011a7983 */ /* 0x000ea80000100a00 */
[----:B------:R-:W2:Y:S04]  /*5a60*/  LDL.64 R20, [R1+0x68] ;  /* 0x0000680001147983 */ /* 0x000ea80000100a00 */
[----:B----4-:R-:W4:Y:S04]  /*5a70*/  LDL.64 R22, [R1+0x40] ;  /* 0x0000400001167983 */ /* 0x010f280000100a00 */
[----:B------:R-:W2:Y:S04]  /*5a80*/  LDL.64 R18, [R1+0x70] ;  /* 0x0000700001127983 */ /* 0x000ea80000100a00 */
[----:B------:R-:W2:Y:S04]  /*5a90*/  LDL.64 R16, [R1+0x78] ;  /* 0x0000780001107983 */ /* 0x000ea80000100a00 */
[----:B------:R-:W2:Y:S04]  /*5aa0*/  LDL.64 R14, [R1+0x80] ;  /* 0x00008000010e7983 */ /* 0x000ea80000100a00 */
[----:B------:R-:W2:Y:S04]  /*5ab0*/  LDL.64 R12, [R1+0x88] ;  /* 0x00008800010c7983 */ /* 0x000ea80000100a00 */
[----:B------:R-:W2:Y:S04]  /*5ac0*/  LDL.64 R10, [R1+0x90] ;  /* 0x00009000010a7983 */ /* 0x000ea80000100a00 */
[----:B---3--:R-:W3:Y:S04]  /*5ad0*/  LDL.64 R8, [R1+0x98] ;  /* 0x0000980001087983 */ /* 0x008ee80000100a00 */
[----:B-1----:R-:W2:Y:S04]  /*5ae0*/  LDL.LU.64 R2, [R1+0x9b0] ;  /* 0x0009b00001027983 */ /* 0x002ea80000300a00 */
[----:B--2---:R1:W-:Y:S04]  /*5af0*/  LDGSTS.E [R0+0x40000], [R2.64], P4 ;  /* 0x4000000002007fae */ /* 0x0043e8000a121844 */
[----:B------:R1:W-:Y:S04]  /*5b00*/  STL.64 [R1+0x8f8], R2 ;  /* 0x0008f80201007387 */ /* 0x0003e80000100a00 */
[----:B------:R2:W-:Y:S04]  /*5b10*/  LDGSTS.E [R0+0x40800], [R4.64], P4 ;  /* 0x4080000004007fae */ /* 0x0005e8000a121844 */
[----:B------:R2:W-:Y:S04]  /*5b20*/  LDGSTS.E [R0+0x41000], [R6.64], P4 ;  /* 0x4100000006007fae */ /* 0x0005e8000a121844 */
[----:B-1----:R-:W3:Y:S04]  /*5b30*/  LDL.64 R2, [R1+0xb0] ;  /* 0x0000b00001027983 */ /* 0x002ee80000100a00 */
[----:B------:R2:W-:Y:S04]  /*5b40*/  STL.64 [R1+0x900], R4 ;  /* 0x0009000401007387 */ /* 0x0005e80000100a00 */
[----:B------:R1:W-:Y:S04]  /*5b50*/  LDGSTS.E [R0+0x41800], [R24.64], P4 ;  /* 0x4180000018007fae */ /* 0x0003e8000a121844 */
[----:B--2---:R-:W2:Y:S04]  /*5b60*/  LDL.64 R4, [R1+0xa8] ;  /* 0x0000a80001047983 */ /* 0x004ea80000100a00 */
[----:B------:R1:W-:Y:S04]  /*5b70*/  STL.64 [R1+0x910], R6 ;  /* 0x0009100601007387 */ /* 0x0003e80000100a00 */
[----:B-1----:R-:W2:Y:S04]  /*5b80*/  LDL.64 R6, [R1+0xa0] ;  /* 0x0000a00001067983 */ /* 0x002ea80000100a00 */
[----:B------:R-:W2:Y:S04]  /*5b90*/  LDL.LU.64 R24, [R1+0x9a8] ;  /* 0x0009a80001187983 */ /* 0x000ea80000300a00 */
[----:B--2---:R1:W-:Y:S04]  /*5ba0*/  LDGSTS.E [R0+0x42000], [R24.64], P4 ;  /* 0x4200000018007fae */ /* 0x0043e8000a121844 */
[----:B-1----:R-:W2:Y:S04]  /*5bb0*/  LDL.LU.64 R24, [R1+0x9a0] ;  /* 0x0009a00001187983 */ /* 0x002ea80000300a00 */
        /* <DEDUP_REMOVED lines=9> */
[----:B----4-:R2:W-:Y:S04]  /*5c50*/  LDGSTS.E [R0+0x45000], [R22.64], P4 ;  /* 0x4500000016007fae */ /* 0x0105e8000a121844 */
[----:B-1----:R-:W4:Y:S04]  /*5c60*/  LDL.LU.64 R24, [R1+0x138] ;  /* 0x0001380001187983 */ /* 0x002f280000300a00 */
[----:B--2---:R-:W2:Y:S04]  /*5c70*/  LDL.LU.64 R22, [R1+0x978] ;  /* 0x0009780001167983 */ /* 0x004ea80000300a00 */
[----:B--2---:R1:W-:Y:S04]  /*5c80*/  LDGSTS.E [R0+0x45800], [R22.64], P4 ;  /* 0x4580000016007fae */ /* 0x0043e8000a121844 */
[----:B-1----:R-:W2:Y:S04]  /*5c90*/  LDL.LU.64 R22, [R1+0x970] ;  /* 0x0009700001167983 */ /* 0x002ea80000300a00 */
[----:B--2---:R1:W-:Y:S04]  /*5ca0*/  LDGSTS.E [R0+0x46000], [R22.64], P4 ;  /* 0x4600000016007fae */ /* 0x0043e8000a121844 */
[----:B-1----:R-:W2:Y:S04]  /*5cb0*/  LDL.LU.64 R22, [R1+0x968] ;  /* 0x0009680001167983 */ /* 0x002ea80000300a00 */
[----:B--2---:R1:W-:Y:S04]  /*5cc0*/  LDGSTS.E [R0+0x46800], [R22.64], P4 ;  /* 0x4680000016007fae */ /* 0x0043e8000a121844 */
[----:B------:R2:W-:Y:S04]  /*5cd0*/  LDGSTS.E [R0+0x47000], [R26.64], P4 ;  /* 0x470000001a007fae */ /* 0x0005e8000a121844 */
[----:B------:R3:W-:Y:S04]  /*5ce0*/  LDGSTS.E [R0+0x47800], [R20.64], P4 ;  /* 0x4780000014007fae */ /* 0x0007e8000a121844 */
[----:B-1----:R-:W4:Y:S04]  /*5cf0*/  LDL.LU.64 R22, [R1+0x960] ;  /* 0x0009600001167983 */ /* 0x002f280000300a00 */
[----:B--2---:R-:W2:Y:S04]  /*5d00*/  LDL.LU.64 R26, [R1+0x958] ;  /* 0x00095800011a7983 */ /* 0x004ea80000300a00 */
[----:B---3--:R-:W3:Y:S04]  /*5d10*/  LDL.LU.64 R20, [R1+0x950] ;  /* 0x0009500001147983 */ /* 0x008ee80000300a00 */
[----:B------:R1:W-:Y:S04]  /*5d20*/  LDGSTS.E [R0+0x48000], [R18.64], P4 ;  /* 0x4800000012007fae */ /* 0x0003e8000a121844 */
[----:B------:R1:W-:Y:S04]  /*5d30*/  LDGSTS.E [R0+0x48800], [R16.64], P4 ;  /* 0x4880000010007fae */ /* 0x0003e8000a121844 */
[----:B------:R1:W-:Y:S04]  /*5d40*/  LDGSTS.E [R0+0x49000], [R14.64], P4 ;  /* 0x490000000e007fae */ /* 0x0003e8000a121844 */
[----:B-1----:R-:W3:Y:S04]  /*5d50*/  LDL.LU.64 R18, [R1+0x948] ;  /* 0x0009480001127983 */ /* 0x002ee80000300a00 */
[----:B------:R-:W3:Y:S04]  /*5d60*/  LDL.LU.64 R16, [R1+0x940] ;  /* 0x0009400001107983 */ /* 0x000ee80000300a00 */
[----:B------:R-:W3:Y:S04]  /*5d70*/  LDL.LU.64 R14, [R1+0x938] ;  /* 0x00093800010e7983 */ /* 0x000ee80000300a00 */
        /* <DEDUP_REMOVED lines=8> */
[----:B------:R1:W-:Y:S01]  /*5e00*/  LDGSTS.E [R0+0x4c000], [R2.64], P4 ;  /* 0x4c00000002007fae */ /* 0x0003e2000a121844 */
[----:B--2---:R-:W-:-:S03]  /*5e10*/  IMAD.SHL.U32 R4, R26, 0x4, RZ ;  /* 0x000000041a047824 */ /* 0x004fc600078e00ff */
[----:B---3--:R2:W-:Y:S04]  /*5e20*/  LDGSTS.E [R0+0x4c800], [R8.64], P4 ;  /* 0x4c80000008007fae */ /* 0x0085e8000a121844 */
[----:B------:R3:W-:Y:S04]  /*5e30*/  LDGSTS.E [R0+0x4d000], [R10.64], P4 ;  /* 0x4d0000000a007fae */ /* 0x0007e8000a121844 */
[----:B------:R3:W-:Y:S04]  /*5e40*/  LDGSTS.E [R0+0x4d800], [R12.64], P4 ;  /* 0x4d8000000c007fae */ /* 0x0007e8000a121844 */
[----:B------:R3:W-:Y:S04]  /*5e50*/  LDGSTS.E [R0+0x4e000], [R14.64], P4 ;  /* 0x4e0000000e007fae */ /* 0x0007e8000a121844 */
[----:B------:R3:W-:Y:S04]  /*5e60*/  LDGSTS.E [R0+0x4e800], [R16.64], P4 ;  /* 0x4e80000010007fae */ /* 0x0007e8000a121844 */
[----:B------:R3:W-:Y:S04]  /*5e70*/  LDGSTS.E [R0+0x4f000], [R18.64], P4 ;  /* 0x4f00000012007fae */ /* 0x0007e8000a121844 */
[----:B------:R3:W-:Y:S04]  /*5e80*/  LDGSTS.E [R0+0x4f800], [R20.64], P4 ;  /* 0x4f80000014007fae */ /* 0x0007e8000a121844 */
[----:B------:R-:W0:Y:S04]  /*5e90*/  LDGDEPBAR ;  /* 0x00000000000079af */ /* 0x000e280000000000 */
[----:B------:R-:W-:Y:S06]  /*5ea0*/  BAR.SYNC.DEFER_BLOCKING 0x0 ;  /* 0x0000000000007b1d */ /* 0x000fec0000010000 */
[----:B------:R2:W-:Y:S04]  /*5eb0*/  STL.64 [R1+0x918], R8 ;  /* 0x0009180801007387 */ /* 0x0005e80000100a00 */
[----:B--2---:R-:W2:Y:S04]  /*5ec0*/  LDL.LU.64 R8, [R1+0x158] ;  /* 0x0001580001087983 */ /* 0x004ea80000300a00 */
[----:B-1----:R-:W2:Y:S04]  /*5ed0*/  LDL.LU.64 R6, [R1+0x168] ;  /* 0x0001680001067983 */ /* 0x002ea80000300a00 */
[----:B------:R-:W-:Y:S01]  /*5ee0*/  @!PT LDS RZ, [RZ] ;  /* 0x00000000fffff984 */ /* 0x000fe20000000800 */
[----:B------:R-:W-:Y:S01]  /*5ef0*/  @!PT LDS RZ, [RZ] ;  /* 0x00000000fffff984 */ /* 0x000fe20000000800 */
[----:B------:R-:W-:Y:S01]  /*5f00*/  @!PT LDS RZ, [RZ] ;  /* 0x00000000fffff984 */ /* 0x000fe20000000800 */
[----:B----4-:R1:W-:Y:S04]  /*5f10*/  LDGSTS.E [R4+0x20000], [R22.64], !P0 ;  /* 0x2000000016047fae */ /* 0x0103e8000c121844 */
[----:B------:R-:W4:Y:S01]  /*5f20*/  LDL.LU.64 R2, [R1+0x170] ;  /* 0x0001700001027983 */ /* 0x000f220000300a00 */
[----:B-1----:R-:W-:-:S03]  /*5f30*/  IMAD.WIDE R22, R27, 0x4, R24 ;  /* 0x000000041b167825 */ /* 0x002fc600078e0218 */
[----:B------:R-:W2:Y:S04]  /*5f40*/  LDL.LU.64 R24, [R1+0x178] ;  /* 0x0001780001187983 */ /* 0x000ea80000300a00 */
[----:B------:R1:W-:Y:S04]  /*5f50*/  LDGSTS.E [R4+0x22000], [R22.64], !P5 ;  /* 0x2200000016047fae */ /* 0x0003e8000e921844 */
[----:B-1----:R-:W2:Y:S01]  /*5f60*/  LDL.LU.64 R22, [R1+0x140] ;  /* 0x0001400001167983 */ /* 0x002ea20000300a00 */
[----:B------:R-:W-:-:S05]  /*5f70*/  IMAD.MOV.U32 R5, RZ, RZ, c[0x0][0x180] ;  /* 0x00006000ff057624 */ /* 0x000fca00078e00ff */
[----:B---3--:R-:W-:-:S04]  /*5f80*/  IADD3 R0, R5, -0x49, RZ ;  /* 0xffffffb705007810 */ /* 0x008fc80007ffe0ff */
[----:B------:R-:W-:Y:S01]  /*5f90*/  ISETP.GE.U32.AND P2, PT, R0, 0x7fffff78, PT ;  /* 0x7fffff780000780c */ /* 0x000fe20003f46070 */
[----:B--2---:R-:W-:-:S12]  /*5fa0*/  IMAD.WIDE R22, R27, 0x4, R22 ;  /* 0x000000041b167825 */ /* 0x004fd800078e0216 */
[----:B------:R1:W-:Y:S04]  /*5fb0*/  LDGSTS.E [R4+0x24000], [R22.64], !P2 ;  /* 0x2400000016047fae */ /* 0x0003e8000d121844 */
[----:B-1----:R-:W2:Y:S01]  /*5fc0*/  LDL.LU.64 R22, [R1+0x148] ;  /* 0x0001480001167983 */ /* 0x002ea20000300a00 */
[----:B------:R-:W-:-:S04]  /*5fd0*/  IADD3 R0, R5, -0x4d, RZ ;  /* 0xffffffb305007810 */ /* 0x000fc80007ffe0ff */
[----:B------:R-:W-:Y:S01]  /*5fe0*/  ISETP.GE.U32.AND P0, PT, R0, 0x7fffff74, PT ;  /* 0x7fffff740000780c */ /* 0x000fe20003f06070 */
[----:B--2---:R-:W-:-:S12]  /*5ff0*/  IMAD.WIDE R22, R27, 0x4, R22 ;  /* 0x000000041b167825 */ /* 0x004fd800078e0216 */
[----:B------:R1:W-:Y:S04]  /*6000*/  LDGSTS.E [R4+0x26000], [R22.64], !P0 ;  /* 0x2600000016047fae */ /* 0x0003e8000c121844 */
[----:B-1----:R-:W2:Y:S01]  /*6010*/  LDL.LU.64 R22, [R1+0x150] ;  /* 0x0001500001167983 */ /* 0x002ea20000300a00 */
[----:B------:R-:W-:-:S04]  /*6020*/  IADD3 R0, R5, -0x51, RZ ;  /* 0xffffffaf05007810 */ /* 0x000fc80007ffe0ff */
[----:B------:R-:W-:Y:S02]  /*6030*/  ISETP.GE.U32.AND P2, PT, R0, 0x7fffff70, PT ;  /* 0x7fffff700000780c */ /* 0x000fe40003f46070 */
[----:B------:R-:W-:-:S04]  /*6040*/  IADD3 R0, R5, -0x55, RZ ;  /* 0xffffffab05007810 */ /* 0x000fc80007ffe0ff */
[----:B------:R-:W-:Y:S01]  /*6050*/  ISETP.GE.U32.AND P0, PT, R0, 0x7fffff6c, PT ;  /* 0x7fffff6c0000780c */ /* 0x000fe20003f06070 */
[----:B--2---:R-:W-:-:S06]  /*6060*/  IMAD.WIDE R22, R27, 0x4, R22 ;  /* 0x000000041b167825 */ /* 0x004fcc00078e0216 */
[----:B------:R1:W-:Y:S02]  /*6070*/  LDGSTS.E [R4+0x28000], [R22.64], !P2 ;  /* 0x2800000016047fae */ /* 0x0003e4000d121844 */
[----:B-1----:R-:W-:Y:S02]  /*6080*/  IMAD.WIDE R22, R27, 0x4, R8 ;  /* 0x000000041b167825 */ /* 0x002fe400078e0208 */
[----:B------:R-:W2:Y:S04]  /*6090*/  LDL.LU.64 R8, [R1+0x188] ;  /* 0x0001880001087983 */ /* 0x000ea80000300a00 */
[----:B------:R1:W-:Y:S04]  /*60a0*/  LDGSTS.E [R4+0x2a000], [R22.64], !P0 ;  /* 0x2a00000016047fae */ /* 0x0003e8000c121844 */
[----:B-1----:R-:W3:Y:S01]  /*60b0*/  LDL.LU.64 R22, [R1+0x160] ;  /* 0x0001600001167983 */ /* 0x002ee20000300a00 */
[----:B------:R-:W-:-:S04]  /*60c0*/  IADD3 R0, R5, -0x59, RZ ;  /* 0xffffffa705007810 */ /* 0x000fc80007ffe0ff */
[----:B------:R-:W-:Y:S02]  /*60d0*/  ISETP.GE.U32.AND P2, PT, R0, 0x7fffff68, PT ;  /* 0x7fffff680000780c */ /* 0x000fe40003f46070 */
[----:B------:R-:W-:-:S04]  /*60e0*/  IADD3 R0, R5, -0x5d, RZ ;  /* 0xffffffa305007810 */ /* 0x000fc80007ffe0ff */
[----:B------:R-:W-:Y:S02]  /*60f0*/  ISETP.GE.U32.AND P0, PT, R0, 0x7fffff64, PT ;  /* 0x7fffff640000780c */ /* 0x000fe40003f06070 */
[----:B------:R-:W-:Y:S01]  /*6100*/  IADD3 R0, R5, -0x61, RZ ;  /* 0xffffff9f05007810 */ /* 0x000fe20007ffe0ff */
[----:B---3--:R-:W-:-:S05]  /*6110*/  IMAD.WIDE R22, R27, 0x4, R22 ;  /* 0x000000041b167825 */ /* 0x008fca00078e0216 */
[----:B------:R1:W-:Y:S01]  /*6120*/  LDGSTS.E [R4+0x2c000], [R22.64], !P2 ;  /* 0x2c00000016047fae */ /* 0x0003e2000d121844 */
[----:B------:R-:W-:Y:S02]  /*6130*/  ISETP.GE.U32.AND P2, PT, R0, 0x7fffff60, PT ;  /* 0x7fffff600000780c */ /* 0x000fe40003f46070 */
[----:B------:R-:W-:Y:S01]  /*6140*/  IADD3 R0, R5, -0x65, RZ ;  /* 0xffffff9b05007810 */ /* 0x000fe20007ffe0ff */
[C---:B-1----:R-:W-:Y:S02]  /*6150*/  IMAD.WIDE R22, R27.reuse, 0x4, R6 ;  /* 0x000000041b167825 */ /* 0x042fe400078e0206 */
[----:B------:R-:W3:Y:S04]  /*6160*/  LDL.LU.64 R6, [R1+0x1a0] ;  /* 0x0001a00001067983 */ /* 0x000ee80000300a00 */
[----:B------:R4:W-:Y:S01]  /*6170*/  LDGSTS.E [R4+0x2e000], [R22.64], !P0 ;  /* 0x2e00000016047fae */ /* 0x0009e2000c121844 */
[----:B------:R-:W-:Y:S01]  /*6180*/  ISETP.GE.U32.AND P0, PT, R0, 0x7fffff5c, PT ;  /* 0x7fffff5c0000780c */ /* 0x000fe20003f06070 */
[----:B----4-:R-:W-:-:S02]  /*6190*/  IMAD.WIDE R22, R27, 0x4, R2 ;  /* 0x000000041b167825 */ /* 0x010fc400078e0202 */
[----:B------:R-:W4:Y:S04]  /*61a0*/  LDL.LU.64 R2, [R1+0x1b0] ;  /* 0x0001b00001027983 */ /* 0x000f280000300a00 */
[----:B------:R1:W-:Y:S02]  /*61b0*/  LDGSTS.E [R4+0x30000], [R22.64], !P2 ;  /* 0x3000000016047fae */ /* 0x0003e4000d121844 */
[----:B-1----:R-:W-:-:S05]  /*61c0*/  IMAD.WIDE R22, R27, 0x4, R24 ;  /* 0x000000041b167825 */ /* 0x002fca00078e0218 */
[----:B------:R1:W-:Y:S02]  /*61d0*/  LDGSTS.E [R4+0x32000], [R22.64], !P0 ;  /* 0x3200000016047fae */ /* 0x0003e4000c121844 */
[----:B-1----:R-:W-:-:S04]  /*61e0*/  IADD3 R22, R5, -0x71, RZ ;  /* 0xffffff8f05167810 */ /* 0x002fc80007ffe0ff */
[----:B------:R-:W-:Y:S02]  /*61f0*/  ISETP.GE.U32.AND P4, PT, R22, 0x7fffff50, PT ;  /* 0x7fffff501600780c */ /* 0x000fe40003f86070 */
[----:B------:R-:W3:Y:S01]  /*6200*/  LDL.LU.64 R22, [R1+0x180] ;  /* 0x0001800001167983 */ /* 0x000ee20000300a00 */
[C---:B------:R-:W-:Y:S02]  /*6210*/  IADD3 R24, R5.reuse, -0x69, RZ ;  /* 0xffffff9705187810 */ /* 0x040fe40007ffe0ff */
[C---:B------:R-:W-:Y:S02]  /*6220*/  IADD3 R0, R5.reuse, -0x6d, RZ ;  /* 0xffffff9305007810 */ /* 0x040fe40007ffe0ff */
[----:B------:R-:W-:Y:S02]  /*6230*/  ISETP.GE.U32.AND P6, PT, R24, 0x7fffff58, PT ;  /* 0x7fffff581800780c */ /* 0x000fe40003fc6070 */
[----:B------:R-:W-:Y:S02]  /*6240*/  ISETP.GE.U32.AND P5, PT, R0, 0x7fffff54, PT ;  /* 0x7fffff540000780c */ /* 0x000fe40003fa6070 */
[----:B------:R-:W-:-:S02]  /*6250*/  IADD3 R25, R5, -0x79, RZ ;  /* 0xffffff8705197810 */ /* 0x000fc40007ffe0ff */
[----:B------:R-:W-:Y:S02]  /*6260*/  IADD3 R24, R5, -0x7d, RZ ;  /* 0xffffff8305187810 */ /* 0x000fe40007ffe0ff */
[----:B------:R-:W-:Y:S02]  /*6270*/  ISETP.GE.U32.AND P2, PT, R25, 0x7fffff48, PT ;  /* 0x7fffff481900780c */ /* 0x000fe40003f46070 */
[----:B------:R-:W-:Y:S01]  /*6280*/  ISETP.GE.U32.AND P0, PT, R24, 0x7fffff44, PT ;  /* 0x7fffff441800780c */ /* 0x000fe20003f06070 */
[C---:B--2---:R-:W-:Y:S02]  /*6290*/  IMAD.WIDE R24, R27.reuse, 0x4, R8 ;  /* 0x000000041b187825 */ /* 0x044fe400078e0208 */
[----:B------:R-:W2:Y:S02]  /*62a0*/  LDL.LU.64 R8, [R1+0x1c0] ;  /* 0x0001c00001087983 */ /* 0x000ea40000300a00 */
[----:B---3--:R-:W-:-:S05]  /*62b0*/  IMAD.WIDE R22, R27, 0x4, R22 ;  /* 0x000000041b167825 */ /* 0x008fca00078e0216 */
[----:B------:R1:W-:Y:S04]  /*62c0*/  LDGSTS.E [R4+0x34000], [R22.64], !P6 ;  /* 0x3400000016047fae */ /* 0x0003e8000f121844 */
[----:B------:R3:W-:Y:S04]  /*62d0*/  LDGSTS.E [R4+0x36000], [R24.64], !P5 ;  /* 0x3600000018047fae */ /* 0x0007e8000e921844 */
[----:B-1----:R-:W2:Y:S04]  /*62e0*/  LDL.LU.64 R22, [R1+0x190] ;  /* 0x0001900001167983 */ /* 0x002ea80000300a00 */
[----:B---3--:R-:W3:Y:S01]  /*62f0*/  LDL.LU.64 R24, [R1+0x198] ;  /* 0x0001980001187983 */ /* 0x008ee20000300a00 */
[----:B------:R-:W-:-:S04]  /*6300*/  IADD3 R0, R5, -0x75, RZ ;  /* 0xffffff8b05007810 */ /* 0x000fc80007ffe0ff */
[----:B------:R-:W-:Y:S01]  /*6310*/  ISETP.GE.U32.AND P3, PT, R0, 0x7fffff4c, PT ;  /* 0x7fffff4c0000780c */ /* 0x000fe20003f66070 */
[----:B--2---:R-:W-:-:S04]  /*6320*/  IMAD.WIDE R22, R27, 0x4, R22 ;  /* 0x000000041b167825 */ /* 0x004fc800078e0216 */
[C---:B---3--:R-:W-:Y:S01]  /*6330*/  IMAD.WIDE R24, R27.reuse, 0x4, R24 ;  /* 0x000000041b187825 */ /* 0x048fe200078e0218 */
[----:B------:R1:W-:Y:S07]  /*6340*/  LDGSTS.E [R4+0x38000], [R22.64], !P4 ;  /* 0x3800000016047fae */ /* 0x0003ee000e121844 */
[----:B------:R2:W-:Y:S01]  /*6350*/  LDGSTS.E [R4+0x3a000], [R24.64], !P3 ;  /* 0x3a00000018047fae */ /* 0x0005e2000d921844 */
[----:B-1----:R-:W-:-:S03]  /*6360*/  IMAD.WIDE R22, R27, 0x4, R6 ;  /* 0x000000041b167825 */ /* 0x002fc600078e0206 */
[----:B------:R-:W3:Y:S04]  /*6370*/  LDL.LU.64 R6, [R1+0x1d8] ;  /* 0x0001d80001067983 */ /* 0x000ee80000300a00 */
[----:B--2---:R-:W2:Y:S04]  /*6380*/  LDL.LU.64 R24, [R1+0x1a8] ;  /* 0x0001a80001187983 */ /* 0x004ea80000300a00 */
[----:B------:R4:W-:Y:S01]  /*6390*/  LDGSTS.E [R4+0x3c000], [R22.64], !P2 ;  /* 0x3c00000016047fae */ /* 0x0009e2000d121844 */
[----:B------:R-:W-:Y:S01]  /*63a0*/  IADD3 R26, R5, -0x42, RZ ;  /* 0xffffffbe051a7810 */ /* 0x000fe20007ffe0ff */
[----:B--2---:R-:W-:-:S05]  /*63b0*/  IMAD.WIDE R24, R27, 0x4, R24 ;  /* 0x000000041b187825 */ /* 0x004fca00078e0218 */
[----:B------:R1:W-:Y:S04]  /*63c0*/  LDGSTS.E [R4+0x3e000], [R24.64], !P0 ;  /* 0x3e00000018047fae */ /* 0x0003e8000c121844 */
[----:B-1----:R-:W2:Y:S01]  /*63d0*/  LDL.LU.64 R24, [R1+0x1b8] ;  /* 0x0001b80001187983 */ /* 0x002ea20000300a00 */
[C---:B------:R-:W-:Y:S02]  /*63e0*/  IADD3 R0, R5.reuse, -0x46, RZ ;  /* 0xffffffba05007810 */ /* 0x040fe40007ffe0ff */
[----:B------:R-:W-:Y:S02]  /*63f0*/  ISETP.GE.U32.AND P6, PT, R26, 0x7fffff7f, PT ;  /* 0x7fffff7f1a00780c */ /* 0x000fe40003fc6070 */
[----:B------:R-:W-:Y:S02]  /*6400*/  ISETP.GE.U32.AND P5, PT, R0, 0x7fffff7b, PT ;  /* 0x7fffff7b0000780c */ /* 0x000fe40003fa6070 */
[----:B------:R-:W-:Y:S01]  /*6410*/  IADD3 R26, R5, -0x4a, RZ ;  /* 0xffffffb6051a7810 */ /* 0x000fe20007ffe0ff */
[----:B----4-:R-:W-:Y:S01]  /*6420*/  IMAD.WIDE R22, R27, 0x4, R2 ;  /* 0x000000041b167825 */ /* 0x010fe200078e0202 */
[----:B------:R-:W-:Y:S01]  /*6430*/  LOP3.LUT R28, R28, 0x20, RZ, 0x3c, !PT ;  /* 0x000000201c1c7812 */ /* 0x000fe200078e3cff */
[----:B------:R-:W4:Y:S01]  /*6440*/  LDL.LU.64 R2, [R1+0x1f0] ;  /* 0x0001f00001027983 */ /* 0x000f220000300a00 */
[----:B------:R-:W-:-:S05]  /*6450*/  ISETP.GE.U32.AND P4, PT, R26, 0x7fffff77, PT ;  /* 0x7fffff771a00780c */ /* 0x000fca0003f86070 */
[----:B------:R1:W-:Y:S02]  /*6460*/  LDGSTS.E [R28+0x20800], [R22.64], !P6 ;  /* 0x20800000161c7fae */ /* 0x0003e4000f121844 */
[C---:B-1----:R-:W-:Y:S02]  /*6470*/  IMAD.WIDE R22, R27.reuse, 0x4, R8 ;  /* 0x000000041b167825 */ /* 0x042fe400078e0208 */
[----:B------:R-:W3:Y:S02]  /*6480*/  LDL.LU.64 R8, [R1+0x200] ;  /* 0x0002000001087983 */ /* 0x000ee40000300a00 */
[----:B--2---:R-:W-:-:S05]  /*6490*/  IMAD.WIDE R24, R27, 0x4, R24 ;  /* 0x000000041b187825 */ /* 0x004fca00078e0218 */
[----:B------:R1:W-:Y:S04]  /*64a0*/  LDGSTS.E [R28+0x22800], [R24.64], !P5 ;  /* 0x22800000181c7fae */ /* 0x0003e8000e921844 */
[----:B------:R2:W-:Y:S04]  /*64b0*/  LDGSTS.E [R28+0x24800], [R22.64], !P4 ;  /* 0x24800000161c7fae */ /* 0x0005e8000e121844 */
[----:B-1----:R-:W3:Y:S04]  /*64c0*/  LDL.LU.64 R24, [R1+0x1c8] ;  /* 0x0001c80001187983 */ /* 0x002ee80000300a00 */
[----:B--2---:R-:W2:Y:S01]  /*64d0*/  LDL.LU.64 R22, [R1+0x1d0] ;  /* 0x0001d00001167983 */ /* 0x004ea20000300a00 */
[----:B------:R-:W-:-:S02]  /*64e0*/  IADD3 R0, R5, -0x4e, RZ ;  /* 0xffffffb205007810 */ /* 0x000fc40007ffe0ff */
[C---:B------:R-:W-:Y:S02]  /*64f0*/  IADD3 R26, R5.reuse, -0x52, RZ ;  /* 0xffffffae051a7810 */ /* 0x040fe40007ffe0ff */
[----:B------:R-:W-:Y:S02]  /*6500*/  ISETP.GE.U32.AND P3, PT, R0, 0x7fffff73, PT ;  /* 0x7fffff730000780c */ /* 0x000fe40003f66070 */
[----:B------:R-:W-:Y:S02]  /*6510*/  IADD3 R0, R5, -0x56, RZ ;  /* 0xffffffaa05007810 */ /* 0x000fe40007ffe0ff */
[----:B------:R-:W-:Y:S02]  /*6520*/  ISETP.GE.U32.AND P2, PT, R26, 0x7fffff6f, PT ;  /* 0x7fffff6f1a00780c */ /* 0x000fe40003f46070 */
[----:B------:R-:W-:Y:S01]  /*6530*/  ISETP.GE.U32.AND P0, PT, R0, 0x7fffff6b, PT ;  /* 0x7fffff6b0000780c */ /* 0x000fe20003f06070 */
[----:B---3--:R-:W-:-:S04]  /*6540*/  IMAD.WIDE R24, R27, 0x4, R24 ;  /* 0x000000041b187825 */ /* 0x008fc800078e0218 */
[C---:B--2---:R-:W-:Y:S02]  /*6550*/  IMAD.WIDE R22, R27.reuse, 0x4, R22 ;  /* 0x000000041b167825 */ /* 0x044fe400078e0216 */
[----:B------:R1:W-:Y:S04]  /*6560*/  LDGSTS.E [R28+0x26800], [R24.64], !P3 ;  /* 0x26800000181c7fae */ /* 0x0003e8000d921844 */
[----:B------:R2:W-:Y:S01]  /*6570*/  LDGSTS.E [R28+0x28800], [R22.64], !P2 ;  /* 0x28800000161c7fae */ /* 0x0005e2000d121844 */
[----:B-1----:R-:W-:-:S03]  /*6580*/  IMAD.WIDE R24, R27, 0x4, R6 ;  /* 0x000000041b187825 */ /* 0x002fc600078e0206 */
[----:B------:R-:W3:Y:S04]  /*6590*/  LDL.LU.64 R6, [R1+0x218] ;  /* 0x0002180001067983 */ /* 0x000ee80000300a00 */
[----:B--2---:R-:W2:Y:S04]  /*65a0*/  LDL.LU.64 R22, [R1+0x1e0] ;  /* 0x0001e00001167983 */ /* 0x004ea80000300a00 */
[----:B------:R1:W-:Y:S04]  /*65b0*/  LDGSTS.E [R28+0x2a800], [R24.64], !P0 ;  /* 0x2a800000181c7fae */ /* 0x0003e8000c121844 */
[----:B-1----:R-:W3:Y:S01]  /*65c0*/  LDL.LU.64 R24, [R1+0x1e8] ;  /* 0x0001e80001187983 */ /* 0x002ee20000300a00 */
[----:B------:R-:W-:-:S02]  /*65d0*/  IADD3 R26, R5, -0x5a, RZ ;  /* 0xffffffa6051a7810 */ /* 0x000fc40007ffe0ff */
[----:B------:R-:W-:Y:S02]  /*65e0*/  IADD3 R0, R5, -0x5e, RZ ;  /* 0xffffffa205007810 */ /* 0x000fe40007ffe0ff */
[----:B------:R-:W-:Y:S02]  /*65f0*/  ISETP.GE.U32.AND P6, PT, R26, 0x7fffff67, PT ;  /* 0x7fffff671a00780c */ /* 0x000fe40003fc6070 */
[----:B------:R-:W-:Y:S01]  /*6600*/  ISETP.GE.U32.AND P5, PT, R0, 0x7fffff63, PT ;  /* 0x7fffff630000780c */ /* 0x000fe20003fa6070 */
[----:B--2---:R-:W-:-:S10]  /*6610*/  IMAD.WIDE R22, R27, 0x4, R22 ;  /* 0x000000041b167825 */ /* 0x004fd400078e0216 */
[----:B------:R4:W-:Y:S01]  /*6620*/  LDGSTS.E [R28+0x2c800], [R22.64], !P6 ;  /* 0x2c800000161c7fae */ /* 0x0009e2000f121844 */
[----:B---3--:R-:W-:-:S04]  /*6630*/  IMAD.WIDE R24, R27, 0x4, R24 ;  /* 0x000000041b187825 */ /* 0x008fc800078e0218 */
[----:B----4-:R-:W-:Y:S01]  /*6640*/  IMAD.WIDE R22, R27, 0x4, R2 ;  /* 0x000000041b167825 */ /* 0x010fe200078e0202 */
[----:B------:R1:W-:Y:S04]  /*6650*/  LDGSTS.E [R28+0x2e800], [R24.64], !P5 ;  /* 0x2e800000181c7fae */ /* 0x0003e8000e921844 */
[----:B------:R-:W2:Y:S04]  /*6660*/  LDL.LU.64 R2, [R1+0x228] ;  /* 0x0002280001027983 */ /* 0x000ea80000300a00 */
[----:B-1----:R-:W3:Y:S01]  /*6670*/  LDL.LU.64 R24, [R1+0x1f8] ;  /* 0x0001f80001187983 */ /* 0x002ee20000300a00 */
[----:B------:R-:W-:-:S02]  /*6680*/  IADD3 R26, R5, -0x62, RZ ;  /* 0xffffff9e051a7810 */ /* 0x000fc40007ffe0ff */
[C---:B------:R-:W-:Y:S02]  /*6690*/  IADD3 R0, R5.reuse, -0x66, RZ ;  /* 0xffffff9a05007810 */ /* 0x040fe40007ffe0ff */
[----:B------:R-:W-:Y:S02]  /*66a0*/  ISETP.GE.U32.AND P4, PT, R26, 0x7fffff5f, PT ;  /* 0x7fffff5f1a00780c */ /* 0x000fe40003f86070 */
[----:B------:R-:W-:Y:S02]  /*66b0*/  IADD3 R26, R5, -0x6a, RZ ;  /* 0xffffff96051a7810 */ /* 0x000fe40007ffe0ff */
[----:B------:R-:W-:Y:S02]  /*66c0*/  ISETP.GE.U32.AND P3, PT, R0, 0x7fffff5b, PT ;  /* 0x7fffff5b0000780c */ /* 0x000fe40003f66070 */
[----:B------:R-:W-:-:S07]  /*66d0*/  ISETP.GE.U32.AND P2, PT, R26, 0x7fffff57, PT ;  /* 0x7fffff571a00780c */ /* 0x000fce0003f46070 */
[----:B------:R1:W-:Y:S02]  /*66e0*/  LDGSTS.E [R28+0x30800], [R22.64], !P4 ;  /* 0x30800000161c7fae */ /* 0x0003e4000e121844 */
[C---:B-1----:R-:W-:Y:S02]  /*66f0*/  IMAD.WIDE R22, R27.reuse, 0x4, R8 ;  /* 0x000000041b167825 */ /* 0x042fe400078e0208 */
[----:B------:R-:W4:Y:S02]  /*6700*/  LDL.LU.64 R8, [R1+0x238] ;  /* 0x0002380001087983 */ /* 0x000f240000300a00 */
[----:B---3--:R-:W-:-:S05]  /*6710*/  IMAD.WIDE R24, R27, 0x4, R24 ;  /* 0x000000041b187825 */ /* 0x008fca00078e0218 */
[----:B------:R1:W-:Y:S04]  /*6720*/  LDGSTS.E [R28+0x32800], [R24.64], !P3 ;  /* 0x32800000181c7fae */ /* 0x0003e8000d921844 */
[----:B------:R3:W-:Y:S04]  /*6730*/  LDGSTS.E [R28+0x34800], [R22.64], !P2 ;  /* 0x34800000161c7fae */ /* 0x0007e8000d121844 */
[----:B-1----:R-:W2:Y:S04]  /*6740*/  LDL.LU.64 R24, [R1+0x208] ;  /* 0x0002080001187983 */ /* 0x002ea80000300a00 */
[----:B---3--:R-:W3:Y:S01]  /*6750*/  LDL.LU.64 R22, [R1+0x210] ;  /* 0x0002100001167983 */ /* 0x008ee20000300a00 */
[----:B------:R-:W-:-:S02]  /*6760*/  IADD3 R0, R5, -0x6e, RZ ;  /* 0xffffff9205007810 */ /* 0x000fc40007ffe0ff */
[C---:B------:R-:W-:Y:S02]  /*6770*/  IADD3 R26, R5.reuse, -0x72, RZ ;  /* 0xffffff8e051a7810 */ /* 0x040fe40007ffe0ff */
[----:B------:R-:W-:Y:S02]  /*6780*/  ISETP.GE.U32.AND P0, PT, R0, 0x7fffff53, PT ;  /* 0x7fffff530000780c */ /* 0x000fe40003f06070 */
[----:B------:R-:W-:Y:S02]  /*6790*/  ISETP.GE.U32.AND P6, PT, R26, 0x7fffff4f, PT ;  /* 0x7fffff4f1a00780c */ /* 0x000fe40003fc6070 */
[----:B------:R-:W-:-:S04]  /*67a0*/  IADD3 R26, R5, -0x7a, RZ ;  /* 0xffffff86051a7810 */ /* 0x000fc80007ffe0ff */
[----:B------:R-:W-:Y:S02]  /*67b0*/  ISETP.GE.U32.AND P4, PT, R26, 0x7fffff47, PT ;  /* 0x7fffff471a00780c */ /* 0x000fe40003f86070 */
[----:B------:R-:W-:-:S04]  /*67c0*/  IADD3 R26, R5, -0x43, RZ ;  /* 0xffffffbd051a7810 */ /* 0x000fc80007ffe0ff */
[----:B------:R-:W-:Y:S02]  /*67d0*/  ISETP.GE.U32.AND P2, PT, R26, 0x7fffff7e, PT ;  /* 0x7fffff7e1a00780c */ /* 0x000fe40003f46070 */
[----:B------:R-:W-:Y:S01]  /*67e0*/  IADD3 R26, R5, -0x4b, RZ ;  /* 0xffffffb5051a7810 */ /* 0x000fe20007ffe0ff */
[----:B--2---:R-:W-:-:S04]  /*67f0*/  IMAD.WIDE R24, R27, 0x4, R24 ;  /* 0x000000041b187825 */ /* 0x004fc800078e0218 */
[C---:B---3--:R-:W-:Y:S01]  /*6800*/  IMAD.WIDE R22, R27.reuse, 0x4, R22 ;  /* 0x000000041b167825 */ /* 0x048fe200078e0216 */
[----:B------:R1:W-:Y:S04]  /*6810*/  LDGSTS.E [R28+0x36800], [R24.64], !P0 ;  /* 0x36800000181c7fae */ /* 0x0003e8000c121844 */
[----:B------:R2:W-:Y:S01]  /*6820*/  LDGSTS.E [R28+0x38800], [R22.64], !P6 ;  /* 0x38800000161c7fae */ /* 0x0005e2000f121844 */
[----:B-1----:R-:W-:-:S03]  /*6830*/  IMAD.WIDE R24, R27, 0x4, R6 ;  /* 0x000000041b187825 */ /* 0x002fc600078e0206 */
[----:B------:R-:W3:Y:S04]  /*6840*/  LDL.LU.64 R6, [R1+0x250] ;  /* 0x0002500001067983 */ /* 0x000ee80000300a00 */
[----:B--2---:R-:W2:Y:S01]  /*6850*/  LDL.LU.64 R22, [R1+0x220] ;  /* 0x0002200001167983 */ /* 0x004ea20000300a00 */
[----:B------:R-:W-:-:S03]  /*6860*/  ISETP.GE.U32.AND P6, PT, R26, 0x7fffff76, PT ;  /* 0x7fffff761a00780c */ /* 0x000fc60003fc6070 */
[----:B------:R-:W1:Y:S01]  /*6870*/  S2R R26, SR_TID.X ;  /* 0x00000000001a7919 */ /* 0x000e620000002100 */
[----:B------:R-:W-:-:S04]  /*6880*/  IADD3 R0, R5, -0x76, RZ ;  /* 0xffffff8a05007810 */ /* 0x000fc80007ffe0ff */
[----:B------:R-:W-:Y:S02]  /*6890*/  ISETP.GE.U32.AND P5, PT, R0, 0x7fffff4b, PT ;  /* 0x7fffff4b0000780c */ /* 0x000fe40003fa6070 */
[----:B------:R-:W-:-:S04]  /*68a0*/  IADD3 R0, R5, -0x7e, RZ ;  /* 0xffffff8205007810 */ /* 0x000fc80007ffe0ff */
[----:B------:R-:W-:Y:S02]  /*68b0*/  ISETP.GE.U32.AND P3, PT, R0, 0x7fffff43, PT ;  /* 0x7fffff430000780c */ /* 0x000fe40003f66070 */
[----:B------:R-:W-:-:S04]  /*68c0*/  IADD3 R0, R5, -0x47, RZ ;  /* 0xffffffb905007810 */ /* 0x000fc80007ffe0ff */
[----:B------:R-:W-:Y:S01]  /*68d0*/  ISETP.GE.U32.AND P0, PT, R0, 0x7fffff7a, PT ;  /* 0x7fffff7a0000780c */ /* 0x000fe20003f06070 */
[----:B------:R4:W-:Y:S01]  /*68e0*/  LDGSTS.E [R28+0x3a800], [R24.64], !P5 ;  /* 0x3a800000181c7fae */ /* 0x0009e2000e921844 */
[----:B------:R-:W-:Y:S02]  /*68f0*/  IADD3 R0, R5, -0x4f, RZ ;  /* 0xffffffb105007810 */ /* 0x000fe40007ffe0ff */
[----:B-1----:R-:W-:-:S05]  /*6900*/  LOP3.LUT R26, R26, 0x1ff, RZ, 0xc0, !PT ;  /* 0x000001ff1a1a7812 */ /* 0x002fca00078ec0ff */
[----:B------:R-:W-:Y:S01]  /*6910*/  IMAD.SHL.U32 R26, R26, 0x4, RZ ;  /* 0x000000041a1a7824 */ /* 0x000fe200078e00ff */
[----:B------:R-:W-:-:S04]  /*6920*/  ISETP.GE.U32.AND P5, PT, R0, 0x7fffff72, PT ;  /* 0x7fffff720000780c */ /* 0x000fc80003fa6070 */
[----:B------:R-:W-:Y:S01]  /*6930*/  LOP3.LUT R0, R26, 0x20, RZ, 0x3c, !PT ;  /* 0x000000201a007812 */ /* 0x000fe200078e3cff */
[C---:B----4-:R-:W-:Y:S02]  /*6940*/  IMAD.WIDE R24, R27.reuse, 0x4, R2 ;  /* 0x000000041b187825 */ /* 0x050fe400078e0202 */
[----:B------:R-:W4:Y:S02]  /*6950*/  LDL.LU.64 R2, [R1+0x260] ;  /* 0x0002600001027983 */ /* 0x000f240000300a00 */
[----:B--2---:R-:W-:-:S05]  /*6960*/  IMAD.WIDE R22, R27, 0x4, R22 ;  /* 0x000000041b167825 */ /* 0x004fca00078e0216 */
[----:B------:R1:W-:Y:S04]  /*6970*/  LDGSTS.E [R0+0x3c800], [R22.64], !P4 ;  /* 0x3c80000016007fae */ /* 0x0003e8000e121844 */
[----:B-1----:R-:W2:Y:S01]  /*6980*/  LDL.LU.64 R22, [R1+0x230] ;  /* 0x0002300001167983 */ /* 0x002ea20000300a00 */
[----:B------:R-:W-:-:S04]  /*6990*/  IADD3 R26, R5, -0x53, RZ ;  /* 0xffffffad051a7810 */ /* 0x000fc80007ffe0ff */
[----:B------:R-:W-:Y:S02]  /*69a0*/  ISETP.GE.U32.AND P4, PT, R26, 0x7fffff6e, PT ;  /* 0x7fffff6e1a00780c */ /* 0x000fe40003f86070 */
[----:B------:R-:W1:Y:S01]  /*69b0*/  S2R R26, SR_TID.X ;  /* 0x00000000001a7919 */ /* 0x000e620000002100 */
[----:B------:R-:W-:Y:S02]  /*69c0*/  LOP3.LUT R4, R4, 0x40, RZ, 0x3c, !PT ;  /* 0x0000004004047812 */ /* 0x000fe400078e3cff */
[----:B-1----:R-:W-:-:S05]  /*69d0*/  LOP3.LUT R26, R26, 0x1ff, RZ, 0xc0, !PT ;  /* 0x000001ff1a1a7812 */ /* 0x002fca00078ec0ff */
[----:B------:R-:W-:-:S05]  /*69e0*/  IMAD.SHL.U32 R26, R26, 0x4, RZ ;  /* 0x000000041a1a7824 */ /* 0x000fca00078e00ff */
[----:B------:R-:W-:-:S05]  /*69f0*/  LOP3.LUT R26, R26, 0x20, RZ, 0x3c, !PT ;  /* 0x000000201a1a7812 */ /* 0x000fca00078e3cff */
        /* <DEDUP_REMOVED lines=8> */
[----:B---3--:R-:W-:-:S04]  /*6a80*/  IMAD.WIDE R22, R27, 0x4, R22 ;  /* 0x000000041b167825 */ /* 0x008fc800078e0216 */
[C---:B--2---:R-:W-:Y:S01]  /*6a90*/  IMAD.WIDE R24, R27.reuse, 0x4, R24 ;  /* 0x000000041b187825 */ /* 0x044fe200078e0218 */
[----:B------:R1:W-:Y:S04]  /*6aa0*/  LDGSTS.E [R4+0x25000], [R22.64], !P6 ;  /* 0x2500000016047fae */ /* 0x0003e8000f121844 */
[----:B------:R2:W-:Y:S01]  /*6ab0*/  LDGSTS.E [R4+0x27000], [R24.64], !P5 ;  /* 0x2700000018047fae */ /* 0x0005e2000e921844 */
[----:B-1----:R-:W-:-:S03]  /*6ac0*/  IMAD.WIDE R22, R27, 0x4, R6 ;  /* 0x000000041b167825 */ /* 0x002fc600078e0206 */
[----:B------:R-:W3:Y:S04]  /*6ad0*/  LDL.LU.64 R6, [R1+0x290] ;  /* 0x0002900001067983 */ /* 0x000ee80000300a00 */
[----:B--2---:R-:W2:Y:S01]  /*6ae0*/  LDL.LU.64 R24, [R1+0x258] ;  /* 0x0002580001187983 */ /* 0x004ea20000300a00 */
[C---:B------:R-:W-:Y:S02]  /*6af0*/  IADD3 R0, R5.reuse, -0x57, RZ ;  /* 0xffffffa905007810 */ /* 0x040fe40007ffe0ff */
[----:B------:R-:W-:Y:S01]  /*6b00*/  IADD3 R26, R5, -0x5b, RZ ;  /* 0xffffffa5051a7810 */ /* 0x000fe20007ffe0ff */
[----:B------:R4:W-:Y:S01]  /*6b10*/  LDGSTS.E [R4+0x29000], [R22.64], !P4 ;  /* 0x2900000016047fae */ /* 0x0009e2000e121844 */
[----:B------:R-:W-:Y:S02]  /*6b20*/  ISETP.GE.U32.AND P3, PT, R0, 0x7fffff6a, PT ;  /* 0x7fffff6a0000780c */ /* 0x000fe40003f66070 */
[----:B------:R-:W-:Y:S01]  /*6b30*/  ISETP.GE.U32.AND P2, PT, R26, 0x7fffff66, PT ;  /* 0x7fffff661a00780c */ /* 0x000fe20003f46070 */
[----:B----4-:R-:W-:-:S02]  /*6b40*/  IMAD.WIDE R22, R27, 0x4, R2 ;  /* 0x000000041b167825 */ /* 0x010fc400078e0202 */
[----:B------:R-:W4:Y:S02]  /*6b50*/  LDL.LU.64 R2, [R1+0x2a0] ;  /* 0x0002a00001027983 */ /* 0x000f240000300a00 */
[----:B--2---:R-:W-:-:S06]  /*6b60*/  IMAD.WIDE R24, R27, 0x4, R24 ;  /* 0x000000041b187825 */ /* 0x004fcc00078e0218 */
        /* <DEDUP_REMOVED lines=26> */
[----:B-1----:R-:W-:Y:S01]  /*6d10*/  IMAD.WIDE R22, R27, 0x4, R6 ;  /* 0x000000041b167825 */ /* 0x002fe200078e0206 */
[----:B------:R1:W-:Y:S04]  /*6d20*/  LDGSTS.E [R4+0x37000], [R24.64], !P3 ;  /* 0x3700000018047fae */ /* 0x0003e8000d921844 */
[----:B------:R-:W2:Y:S04]  /*6d30*/  LDL.LU.64 R6, [R1+0x2d0] ;  /* 0x0002d00001067983 */ /* 0x000ea80000300a00 */
[----:B-1----:R-:W3:Y:S01]  /*6d40*/  LDL.LU.64 R24, [R1+0x298] ;  /* 0x0002980001187983 */ /* 0x002ee20000300a00 */
[----:B------:R-:W-:-:S02]  /*6d50*/  IADD3 R26, R5, -0x73, RZ ;  /* 0xffffff8d051a7810 */ /* 0x000fc40007ffe0ff */
[C---:B------:R-:W-:Y:S02]  /*6d60*/  IADD3 R0, R5.reuse, -0x77, RZ ;  /* 0xffffff8905007810 */ /* 0x040fe40007ffe0ff */
[----:B------:R-:W-:Y:S02]  /*6d70*/  ISETP.GE.U32.AND P2, PT, R26, 0x7fffff4e, PT ;  /* 0x7fffff4e1a00780c */ /* 0x000fe40003f46070 */
[----:B------:R-:W-:Y:S02]  /*6d80*/  ISETP.GE.U32.AND P0, PT, R0, 0x7fffff4a, PT ;  /* 0x7fffff4a0000780c */ /* 0x000fe40003f06070 */
[----:B------:R-:W-:-:S04]  /*6d90*/  IADD3 R26, R5, -0x7b, RZ ;  /* 0xffffff85051a7810 */ /* 0x000fc80007ffe0ff */
[----:B------:R-:W-:-:S05]  /*6da0*/  ISETP.GE.U32.AND P6, PT, R26, 0x7fffff46, PT ;  /* 0x7fffff461a00780c */ /* 0x000fca0003fc6070 */
[----:B------:R4:W-:Y:S02]  /*6db0*/  LDGSTS.E [R4+0x39000], [R22.64], !P2 ;  /* 0x3900000016047fae */ /* 0x0009e4000d121844 */
[C---:B----4-:R-:W-:Y:S02]  /*6dc0*/  IMAD.WIDE R22, R27.reuse, 0x4, R2 ;  /* 0x000000041b167825 */ /* 0x050fe400078e0202 */
        /* <DEDUP_REMOVED lines=9> */
[----:B------:R-:W-:Y:S02]  /*6e60*/  IADD3 R0, R5, -0x48, RZ ;  /* 0xffffffb805007810 */ /* 0x000fe40007ffe0ff */
[----:B------:R-:W-:Y:S02]  /*6e70*/  ISETP.GE.U32.AND P4, PT, R26, 0x7fffff7d, PT ;  /* 0x7fffff7d1a00780c */ /* 0x000fe40003f86070 */
[----:B------:R-:W-:Y:S01]  /*6e80*/  ISETP.GE.U32.AND P3, PT, R0, 0x7fffff79, PT ;  /* 0x7fffff790000780c */ /* 0x000fe20003f66070 */
[----:B--2---:R-:W-:-:S04]  /*6e90*/  IMAD.WIDE R24, R27, 0x4, R24 ;  /* 0x000000041b187825 */ /* 0x004fc800078e0218 */
[C---:B---3--:R-:W-:Y:S02]  /*6ea0*/  IMAD.WIDE R22, R27.reuse, 0x4, R22 ;  /* 0x000000041b167825 */ /* 0x048fe400078e0216 */
        /* <DEDUP_REMOVED lines=21> */
[C---:B------:R-:W-:Y:S02]  /*7000*/  IADD3 R26, R5.reuse, -0x5c, RZ ;  /* 0xffffffa4051a7810 */ /* 0x040fe40007ffe0ff */
[----:B------:R-:W-:Y:S02]  /*7010*/  ISETP.GE.U32.AND P5, PT, R0, 0x7fffff69, PT ;  /* 0x7fffff690000780c */ /* 0x000fe40003fa6070 */
[----:B------:R-:W-:Y:S02]  /*7020*/  ISETP.GE.U32.AND P4, PT, R26, 0x7fffff65, PT ;  /* 0x7fffff651a00780c */ /* 0x000fe40003f86070 */
[----:B------:R-:W-:-:S02]  /*7030*/  IADD3 R0, R5, -0x60, RZ ;  /* 0xffffffa005007810 */ /* 0x000fc40007ffe0ff */
[C---:B------:R-:W-:Y:S02]  /*7040*/  IADD3 R26, R5.reuse, -0x64, RZ ;  /* 0xffffff9c051a7810 */ /* 0x040fe40007ffe0ff */
[----:B------:R-:W-:Y:S01]  /*7050*/  ISETP.GE.U32.AND P3, PT, R0, 0x7fffff61, PT ;  /* 0x7fffff610000780c */ /* 0x000fe20003f66070 */
[----:B------:R4:W-:Y:S01]  /*7060*/  LDGSTS.E [R29+0x29800], [R22.64], !P6 ;  /* 0x29800000161d7fae */ /* 0x0009e2000f121844 */
[C---:B------:R-:W-:Y:S02]  /*7070*/  IADD3 R0, R5.reuse, -0x68, RZ ;  /* 0xffffff9805007810 */ /* 0x040fe40007ffe0ff */
[----:B------:R-:W-:Y:S02]  /*7080*/  ISETP.GE.U32.AND P2, PT, R26, 0x7fffff5d, PT ;  /* 0x7fffff5d1a00780c */ /* 0x000fe40003f46070 */
[----:B------:R-:W-:Y:S02]  /*7090*/  ISETP.GE.U32.AND P0, PT, R0, 0x7fffff59, PT ;  /* 0x7fffff590000780c */ /* 0x000fe40003f06070 */
[----:B------:R-:W-:-:S02]  /*70a0*/  IADD3 R0, R5, -0x6c, RZ ;  /* 0xffffff9405007810 */ /* 0x000fc40007ffe0ff */
[----:B------:R-:W-:Y:S01]  /*70b0*/  IADD3 R26, R5, -0x70, RZ ;  /* 0xffffff90051a7810 */ /* 0x000fe20007ffe0ff */
[C---:B----4-:R-:W-:Y:S02]  /*70c0*/  IMAD.WIDE R22, R27.reuse, 0x4, R2 ;  /* 0x000000041b167825 */ /* 0x050fe400078e0202 */
[----:B------:R-:W4:Y:S04]  /*70d0*/  LDL.LU.64 R2, [R1+0x310] ;  /* 0x0003100001027983 */ /* 0x000f280000300a00 */
[----:B------:R-:W2:Y:S01]  /*70e0*/  LDL.LU.64 R4, [R1+0x328] ;  /* 0x0003280001047983 */ /* 0x000ea20000300a00 */
[----:B---3--:R-:W-:-:S05]  /*70f0*/  IMAD.WIDE R24, R27, 0x4, R24 ;  /* 0x000000041b187825 */ /* 0x008fca00078e0218 */
[----:B------:R1:W-:Y:S04]  /*7100*/  LDGSTS.E [R29+0x2b800], [R24.64], !P5 ;  /* 0x2b800000181d7fae */ /* 0x0003e8000e921844 */
[----:B------:R3:W-:Y:S04]  /*7110*/  LDGSTS.E [R29+0x2d800], [R22.64], !P4 ;  /* 0x2d800000161d7fae */ /* 0x0007e8000e121844 */
[----:B-1----:R-:W2:Y:S04]  /*7120*/  LDL.LU.64 R24, [R1+0x2f0] ;  /* 0x0002f00001187983 */ /* 0x002ea80000300a00 */
[----:B---3--:R-:W3:Y:S01]  /*7130*/  LDL.LU.64 R22, [R1+0x2e8] ;  /* 0x0002e80001167983 */ /* 0x008ee20000300a00 */
[----:B------:R-:W-:-:S03]  /*7140*/  ISETP.GE.U32.AND P5, PT, R26, 0x7fffff51, PT ;  /* 0x7fffff511a00780c */ /* 0x000fc60003fa6070 */
[----:B------:R-:W1:Y:S01]  /*7150*/  S2R R26, SR_TID.X ;  /* 0x00000000001a7919 */ /* 0x000e620000002100 */
[----:B------:R-:W-:Y:S01]  /*7160*/  ISETP.GE.U32.AND P6, PT, R0, 0x7fffff55, PT ;  /* 0x7fffff550000780c */ /* 0x000fe20003fc6070 */
[----:B------:R-:W-:-:S05]  /*7170*/  IMAD.MOV.U32 R0, RZ, RZ, c[0x0][0x180] ;  /* 0x00006000ff007624 */ /* 0x000fca00078e00ff */
[----:B------:R-:W-:-:S04]  /*7180*/  IADD3 R0, R0, -0x74, RZ ;  /* 0xffffff8c00007810 */ /* 0x000fc80007ffe0ff */
[----:B------:R-:W-:Y:S02]  /*7190*/  ISETP.GE.U32.AND P4, PT, R0, 0x7fffff4d, PT ;  /* 0x7fffff4d0000780c */ /* 0x000fe40003f86070 */
[----:B-1----:R-:W-:Y:S01]  /*71a0*/  LOP3.LUT R0, R26, 0x3f, RZ, 0xc0, !PT ;  /* 0x0000003f1a007812 */ /* 0x002fe200078ec0ff */
[----:B--2---:R-:W-:-:S04]  /*71b0*/  IMAD.WIDE R24, R27, 0x4, R24 ;  /* 0x000000041b187825 */ /* 0x004fc800078e0218 */
[----:B---3--:R-:W-:-:S04]  /*71c0*/  IMAD.WIDE R22, R27, 0x4, R22 ;  /* 0x000000041b167825 */ /* 0x008fc800078e0216 */
[----:B------:R-:W-:Y:S01]  /*71d0*/  IMAD.WIDE R26, R27, 0x4, R8 ;  /* 0x000000041b1a7825 */ /* 0x000fe200078e0208 */
[----:B------:R1:W-:Y:S04]  /*71e0*/  LDGSTS.E [R29+0x2f800], [R22.64], !P3 ;  /* 0x2f800000161d7fae */ /* 0x0003e8000d921844 */
[----:B------:R-:W2:Y:S01]  /*71f0*/  LDL.LU.64 R8, [R1+0x918] ;  /* 0x0009180001087983 */ /* 0x000ea20000300a00 */
[----:B------:R-:W-:-:S03]  /*7200*/  IMAD.MOV.U32 R28, RZ, RZ, c[0x0][0x180] ;  /* 0x00006000ff1c7624 */ /* 0x000fc600078e00ff */
[----:B------:R3:W-:Y:S04]  /*7210*/  LDGSTS.E [R29+0x31800], [R24.64], !P2 ;  /* 0x31800000181d7fae */ /* 0x0007e8000d121844 */
[----:B-1----:R-:W2:Y:S01]  /*7220*/  LDL.LU.64 R22, [R1+0x300] ;  /* 0x0003000001167983 */ /* 0x002ea20000300a00 */
[----:B------:R-:W-:-:S03]  /*7230*/  IADD3 R28, R28, -0x40, RZ ;  /* 0xffffffc01c1c7810 */ /* 0x000fc60007ffe0ff */
[----:B------:R1:W-:Y:S01]  /*7240*/  LDGSTS.E [R29+0x33800], [R26.64], !P0 ;  /* 0x338000001a1d7fae */ /* 0x0003e2000c121844 */
[----:B------:R-:W-:Y:S01]  /*7250*/  ISETP.GE.AND P3, PT, R0, R28, PT ;  /* 0x0000001c0000720c */ /* 0x000fe20003f66270 */
[----:B------:R-:W-:Y:S02]  /*7260*/  IMAD.MOV.U32 R28, RZ, RZ, 0x3f ;  /* 0x0000003fff1c7424 */ /* 0x000fe400078e00ff */
[----:B------:R-:W-:Y:S02]  /*7270*/  IMAD.MOV.U32 R0, RZ, RZ, c[0x0][0x180] ;  /* 0x00006000ff007624 */ /* 0x000fe400078e00ff */
[----:B---3--:R-:W-:Y:S01]  /*7280*/  IMAD.MOV.U32 R25, RZ, RZ, c[0x0][0x188] ;  /* 0x00006200ff197624 */ /* 0x008fe200078e00ff */
[----:B------:R-:W-:Y:S01]  /*7290*/  IADD3 R24, R28, c[0x0][0x180], RZ ;  /* 0x000060001c187a10 */ /* 0x000fe20007ffe0ff */
[----:B------:R-:W-:Y:S01]  /*72a0*/  IMAD.MOV.U32 R28, RZ, RZ, c[0x0][0x180] ;  /* 0x00006000ff1c7624 */ /* 0x000fe200078e00ff */
[----:B------:R-:W-:Y:S01]  /*72b0*/  IADD3 R0, R0, -0x78, RZ ;  /* 0xffffff8800007810 */ /* 0x000fe20007ffe0ff */
[----:B------:R-:W-:Y:S01]  /*72c0*/  IMAD.SHL.U32 R25, R25, 0x40, RZ ;  /* 0x0000004019197824 */ /* 0x000fe200078e00ff */
[----:B------:R-:W-:-:S02]  /*72d0*/  ISETP.GT.AND P0, PT, R24, 0x7f, PT ;  /* 0x0000007f1800780c */ /* 0x000fc40003f04270 */
[----:B------:R-:W-:Y:S02]  /*72e0*/  ISETP.GE.U32.AND P2, PT, R0, 0x7fffff49, PT ;  /* 0x7fffff490000780c */ /* 0x000fe40003f46070 */
[----:B------:R-:W-:Y:S02]  /*72f0*/  SEL R0, RZ, 0x4, P3 ;  /* 0x00000004ff007807 */ /* 0x000fe40001800000 */
[----:B-1----:R-:W-:Y:S02]  /*7300*/  IADD3 R26, R28, -0x7c, RZ ;  /* 0xffffff841c1a7810 */ /* 0x002fe40007ffe0ff */
[----:B------:R-:W-:Y:S02]  /*7310*/  SEL R0, R0, RZ, P0 ;  /* 0x000000ff00007207 */ /* 0x000fe40000000000 */
[----:B------:R-:W-:Y:S01]  /*7320*/  ISETP.GE.U32.AND P0, PT, R26, 0x7fffff45, PT ;  /* 0x7fffff451a00780c */ /* 0x000fe20003f06070 */
[----:B--2---:R-:W-:-:S04]  /*7330*/  IMAD.WIDE R22, R25, 0x4, R22 ;  /* 0x0000000419167825 */ /* 0x004fc800078e0216 */
[----:B------:R-:W-:Y:S01]  /*7340*/  IMAD.WIDE R24, R25, 0x4, R6 ;  /* 0x0000000419187825 */ /* 0x000fe200078e0206 */
[----:B------:R1:W-:Y:S04]  /*7350*/  LDGSTS.E [R29+0x35800], [R22.64], !P6 ;  /* 0x35800000161d7fae */ /* 0x0003e8000f121844 */
[----:B------:R-:W2:Y:S04]  /*7360*/  LDL.LU.64 R6, [R1+0x910] ;  /* 0x0009100001067983 */ /* 0x000ea80000300a00 */
[----:B------:R-:W3:Y:S04]  /*7370*/  LDL.LU.64 R26, [R1+0x318] ;  /* 0x00031800011a7983 */ /* 0x000ee80000300a00 */
[----:B-1----:R-:W2:Y:S04]  /*7380*/  LDL.LU.64 R22, [R1+0x320] ;  /* 0x0003200001167983 */ /* 0x002ea80000300a00 */
[----:B------:R1:W-:Y:S04]  /*7390*/  LDGSTS.E [R29+0x37800], [R24.64], !P5 ;  /* 0x37800000181d7fae */ /* 0x0003e8000e921844 */
[----:B-1----:R-:W1:Y:S01]  /*73a0*/  S2R R25, SR_TID.X ;  /* 0x0000000000197919 */ /* 0x002e620000002100 */
[----:B------:R-:W-:Y:S01]  /*73b0*/  ISETP.NE.U32.AND P6, PT, R0, RZ, PT ;  /* 0x000000ff0000720c */ /* 0x000fe20003fc5070 */
[----:B------:R-:W-:-:S02]  /*73c0*/  IMAD.MOV.U32 R0, RZ, RZ, c[0x0][0x188] ;  /* 0x00006200ff007624 */ /* 0x000fc400078e00ff */
[----:B------:R1:W5:Y:S02]  /*73d0*/  LDL.LU R29, [R1+0x908] ;  /* 0x00090800011d7983 */ /* 0x0003640000300800 */
[----:B-1----:R-:W-:-:S05]  /*73e0*/  LOP3.LUT R25, R25, 0x1ff, RZ, 0xc0, !PT ;  /* 0x000001ff19197812 */ /* 0x002fca00078ec0ff */
[----:B------:R-:W-:Y:S02]  /*73f0*/  IMAD.SHL.U32 R24, R25, 0x4, RZ ;  /* 0x0000000419187824 */ /* 0x000fe400078e00ff */
[----:B------:R-:W-:-:S03]  /*7400*/  IMAD.SHL.U32 R25, R0, 0x40, RZ ;  /* 0x0000004000197824 */ /* 0x000fc600078e00ff */
[----:B------:R-:W-:Y:S01]  /*7410*/  LOP3.LUT R0, R24, 0x60, RZ, 0x3c, !PT ;  /* 0x0000006018007812 */ /* 0x000fe200078e3cff */
[----:B----4-:R-:W-:-:S05]  /*7420*/  IMAD.WIDE R2, R25, 0x4, R2 ;  /* 0x0000000419027825 */ /* 0x010fca00078e0202 */
[----:B------:R1:W-:Y:S01]  /*7430*/  LDGSTS.E [R0+0x39800], [R2.64], !P4 ;  /* 0x3980000002007fae */ /* 0x0003e2000e121844 */
[----:B---3--:R-:W-:-:S04]  /*7440*/  IMAD.WIDE R26, R25, 0x4, R26 ;  /* 0x00000004191a7825 */ /* 0x008fc800078e021a */
[C---:B--2---:R-:W-:Y:S01]  /*7450*/  IMAD.WIDE R22, R25.reuse, 0x4, R22 ;  /* 0x0000000419167825 */ /* 0x044fe200078e0216 */
[----:B------:R2:W-:Y:S03]  /*7460*/  LDGSTS.E [R0+0x3b800], [R26.64], !P2 ;  /* 0x3b8000001a007fae */ /* 0x0005e6000d121844 */
[----:B------:R-:W-:Y:S01]  /*7470*/  IMAD.WIDE R24, R25, 0x4, R4 ;  /* 0x0000000419187825 */ /* 0x000fe200078e0204 */
[----:B------:R3:W-:Y:S04]  /*7480*/  LDGSTS.E [R0+0x3d800], [R22.64], !P0 ;  /* 0x3d80000016007fae */ /* 0x0007e8000c121844 */
[----:B------:R-:W4:Y:S04]  /*7490*/  LDL.LU.64 R4, [R1+0x900] ;  /* 0x0009000001047983 */ /* 0x000f280000300a00 */
[----:B-1----:R-:W4:Y:S04]  /*74a0*/  LDL.LU.64 R2, [R1+0x8f8] ;  /* 0x0008f80001027983 */ /* 0x002f280000300a00 */
[----:B--2---:R-:W1:Y:S01]  /*74b0*/  S2R R27, SR_TID.X ;  /* 0x00000000001b7919 */ /* 0x004e620000002100 */
[----:B---3--:R-:W-:Y:S01]  /*74c0*/  IMAD.MOV.U32 R0, RZ, RZ, c[0x0][0x18c] ;  /* 0x00006300ff007624 */ /* 0x008fe200078e00ff */
[----:B------:R-:W-:-:S02]  /*74d0*/  IADD3 R28, R28, -0x80, RZ ;  /* 0xffffff801c1c7810 */ /* 0x000fc40007ffe0ff */
[----:B------:R-:W2:Y:S01]  /*74e0*/  LDL.LU.64 R22, [R1+0x30] ;  /* 0x0000300001167983 */ /* 0x000ea20000300a00 */
[----:B------:R-:W-:Y:S01]  /*74f0*/  IMAD.SHL.U32 R0, R0, 0x40, RZ ;  /* 0x0000004000007824 */ /* 0x000fe200078e00ff */
[----:B-1----:R-:W-:-:S05]  /*7500*/  LOP3.LUT R26, R27, 0x1ff, RZ, 0xc0, !PT ;  /* 0x000001ff1b1a7812 */ /* 0x002fca00078ec0ff */
[----:B------:R-:W-:Y:S01]  /*7510*/  IMAD.SHL.U32 R26, R26, 0x4, RZ ;  /* 0x000000041a1a7824 */ /* 0x000fe200078e00ff */
[----:B------:R-:W-:Y:S02]  /*7520*/  ISETP.GE.U32.AND P3, PT, R28, 0x7fffff41, PT ;  /* 0x7fffff411c00780c */ /* 0x000fe40003f66070 */
[----:B------:R-:W-:-:S05]  /*7530*/  LOP3.LUT R27, R27, 0x1ff, RZ, 0xc0, !PT ;  /* 0x000001ff1b1b7812 */ /* 0x000fca00078ec0ff */
[----:B------:R-:W-:Y:S02]  /*7540*/  IMAD.SHL.U32 R27, R27, 0x4, RZ ;  /* 0x000000041b1b7824 */ /* 0x000fe400078e00ff */
[----:B----4-:R-:W-:Y:S01]  /*7550*/  IMAD.WIDE R2, R0, 0x4, R2 ;  /* 0x0000000400027825 */ /* 0x010fe200078e0202 */
[----:B------:R-:W-:Y:S02]  /*7560*/  LOP3.LUT R0, R26, 0x60, RZ, 0x3c, !PT ;  /* 0x000000601a007812 */ /* 0x000fe400078e3cff */
[----:B------:R-:W1:Y:S04]  /*7570*/  S2R R26, SR_TID.X ;  /* 0x00000000001a7919 */ /* 0x000e680000002100 */
[----:B------:R3:W-:Y:S04]  /*7580*/  LDGSTS.E [R0+0x3f800], [R24.64], !P3 ;  /* 0x3f80000018007fae */ /* 0x0007e8000d921844 */
[----:B------:R-:W0:Y:S04]  /*7590*/  LDGDEPBAR ;  /* 0x00000000000079af */ /* 0x000e280000000000 */
[----:B---3--:R-:W3:Y:S01]  /*75a0*/  LDL.LU.64 R24, [R1+0x28] ;  /* 0x0000280001187983 */ /* 0x008ee20000300a00 */
[----:B-1----:R-:W-:-:S04]  /*75b0*/  LOP3.LUT R26, R26, 0x1c0, RZ, 0xc0, !PT ;  /* 0x000001c01a1a7812 */ /* 0x002fc800078ec0ff */
[----:B------:R-:W-:-:S04]  /*75c0*/  SHF.R.U32.HI R26, RZ, 0x2, R26 ;  /* 0x00000002ff1a7819 */ /* 0x000fc8000001161a */
[----:B------:R-:W-:-:S05]  /*75d0*/  LOP3.LUT R26, R27, R26, RZ, 0x3c, !PT ;  /* 0x0000001a1b1a7212 */ /* 0x000fca00078e3cff */
[----:B------:R1:W-:Y:S04]  /*75e0*/  LDGSTS.E [R26+0x50000], [R2.64], P6 ;  /* 0x50000000021a7fae */ /* 0x0003e8000b121844 */
[----:B-1----:R-:W4:Y:S01]  /*75f0*/  LDL.LU.64 R2, [R1+0x8] ;  /* 0x0000080001027983 */ /* 0x002f220000300a00 */
[----:B------:R-:W-:-:S04]  /*7600*/  IMAD.MOV.U32 R0, RZ, RZ, c[0x0][0x18c] ;  /* 0x00006300ff007624 */ /* 0x000fc800078e00ff */
[----:B------:R-:W-:-:S04]  /*7610*/  IMAD.SHL.U32 R0, R0, 0x40, RZ ;  /* 0x0000004000007824 */ /* 0x000fc800078e00ff */
[----:B------:R-:W-:-:S04]  /*7620*/  IMAD.WIDE R4, R0, 0x4, R4 ;  /* 0x0000000400047825 */ /* 0x000fc800078e0204 */
[C---:B------:R-:W-:Y:S01]  /*7630*/  IMAD.WIDE R6, R0.reuse, 0x4, R6 ;  /* 0x0000000400067825 */ /* 0x040fe200078e0206 */
[----:B------:R1:W-:Y:S04]  /*7640*/  LDGSTS.E [R26+0x50800], [R4.64], P6 ;  /* 0x50800000041a7fae */ /* 0x0003e8000b121844 */
[----:B------:R2:W-:Y:S04]  /*7650*/  LDGSTS.E [R26+0x51000], [R6.64], P6 ;  /* 0x51000000061a7fae */ /* 0x0005e8000b121844 */
[----:B-1----:R-:W3:Y:S04]  /*7660*/  LDL.LU.64 R4, [R1+0x10] ;  /* 0x0000100001047983 */ /* 0x002ee80000300a00 */
[----:B--2---:R-:W2:Y:S01]  /*7670*/  LDL.LU.64 R6, [R1+0x18] ;  /* 0x0000180001067983 */ /* 0x004ea20000300a00 */
[----:B----4-:R-:W-:-:S05]  /*7680*/  IMAD.WIDE R2, R0, 0x4, R2 ;  /* 0x0000000400027825 */ /* 0x010fca00078e0202 */
[----:B------:R1:W-:Y:S04]  /*7690*/  LDGSTS.E [R26+0x51800], [R2.64], P6 ;  /* 0x51800000021a7fae */ /* 0x0003e8000b121844 */
[----:B-1----:R-:W4:Y:S01]  /*76a0*/  LDL.LU.64 R2, [R1+0x20] ;  /* 0x0000200001027983 */ /* 0x002f220000300a00 */
[----:B---3--:R-:W-:-:S04]  /*76b0*/  IMAD.WIDE R4, R0, 0x4, R4 ;  /* 0x0000000400047825 */ /* 0x008fc800078e0204 */
[C---:B--2---:R-:W-:Y:S01]  /*76c0*/  IMAD.WIDE R6, R0.reuse, 0x4, R6 ;  /* 0x0000000400067825 */ /* 0x044fe200078e0206 */
[----:B------:R1:W-:Y:S04]  /*76d0*/  LDGSTS.E [R26+0x52000], [R4.64], P6 ;  /* 0x52000000041a7fae */ /* 0x0003e8000b121844 */
[----:B------:R2:W-:Y:S01]  /*76e0*/  LDGSTS.E [R26+0x52800], [R6.64], P6 ;  /* 0x52800000061a7fae */ /* 0x0005e2000b121844 */
[----:B-1----:R-:W-:-:S03]  /*76f0*/  IMAD.WIDE R4, R0, 0x4, R24 ;  /* 0x0000000400047825 */ /* 0x002fc600078e0218 */
[----:B------:R-:W3:Y:S01]  /*7700*/  LDL.LU.64 R24, [R1+0xa8] ;  /* 0x0000a80001187983 */ /* 0x000ee20000300a00 */
[----:B--2---:R-:W-:-:S03]  /*7710*/  IMAD.WIDE R6, R0, 0x4, R22 ;  /* 0x0000000400067825 */ /* 0x004fc600078e0216 */
[----:B------:R-:W2:Y:S01]  /*7720*/  LDL.LU.64 R22, [R1+0xb0] ;  /* 0x0000b00001167983 */ /* 0x000ea20000300a00 */
[----:B----4-:R-:W-:-:S05]  /*7730*/  IMAD.WIDE R2, R0, 0x4, R2 ;  /* 0x0000000400027825 */ /* 0x010fca00078e0202 */
[----:B------:R1:W-:Y:S04]  /*7740*/  LDGSTS.E [R26+0x53000], [R2.64], P6 ;  /* 0x53000000021a7fae */ /* 0x0003e8000b121844 */
[----:B------:R4:W-:Y:S04]  /*7750*/  LDGSTS.E [R26+0x53800], [R4.64], P6 ;  /* 0x53800000041a7fae */ /* 0x0009e8000b121844 */
[----:B------:R3:W-:Y:S04]  /*7760*/  LDGSTS.E [R26+0x54000], [R6.64], P6 ;  /* 0x54000000061a7fae */ /* 0x0007e8000b121844 */
[----:B-1----:R-:W2:Y:S04]  /*7770*/  LDL.LU.64 R2, [R1+0x38] ;  /* 0x0000380001027983 */ /* 0x002ea80000300a00 */
[----:B----4-:R-:W4:Y:S04]  /*7780*/  LDL.LU.64 R4, [R1+0x40] ;  /* 0x0000400001047983 */ /* 0x010f280000300a00 */
[----:B---3--:R-:W3:Y:S01]  /*7790*/  LDL.LU.64 R6, [R1+0x48] ;  /* 0x0000480001067983 */ /* 0x008ee20000300a00 */
[----:B--2---:R-:W-:-:S04]  /*77a0*/  IMAD.WIDE R2, R0, 0x4, R2 ;  /* 0x0000000400027825 */ /* 0x004fc800078e0202 */
[C---:B----4-:R-:W-:Y:S01]  /*77b0*/  IMAD.WIDE R4, R0.reuse, 0x4, R4 ;  /* 0x0000000400047825 */ /* 0x050fe200078e0204 */
[----:B------:R1:W-:Y:S04]  /*77c0*/  LDGSTS.E [R26+0x54800], [R2.64], P6 ;  /* 0x54800000021a7fae */ /* 0x0003e8000b121844 */
[----:B------:R2:W-:Y:S04]  /*77d0*/  LDGSTS.E [R26+0x55000], [R4.64], P6 ;  /* 0x55000000041a7fae */ /* 0x0005e8000b121844 */
[----:B-1----:R-:W4:Y:S04]  /*77e0*/  LDL.LU.64 R2, [R1+0x50] ;  /* 0x0000500001027983 */ /* 0x002f280000300a00 */
[----:B--2---:R-:W2:Y:S01]  /*77f0*/  LDL.LU.64 R4, [R1+0x58] ;  /* 0x0000580001047983 */ /* 0x004ea20000300a00 */
[----:B---3--:R-:W-:-:S05]  /*7800*/  IMAD.WIDE R6, R0, 0x4, R6 ;  /* 0x0000000400067825 */ /* 0x008fca00078e0206 */
[----:B------:R1:W-:Y:S04]  /*7810*/  LDGSTS.E [R26+0x55800], [R6.64], P6 ;  /* 0x55800000061a7fae */ /* 0x0003e8000b121844 */
[----:B-1----:R-:W3:Y:S01]  /*7820*/  LDL.LU.64 R6, [R1+0x60] ;  /* 0x0000600001067983 */ /* 0x002ee20000300a00 */
[----:B----4-:R-:W-:-:S04]  /*7830*/  IMAD.WIDE R2, R0, 0x4, R2 ;  /* 0x0000000400027825 */ /* 0x010fc800078e0202 */
[C---:B--2---:R-:W-:Y:S01]  /*7840*/  IMAD.WIDE R4, R0.reuse, 0x4, R4 ;  /* 0x0000000400047825 */ /* 0x044fe200078e0204 */
        /* <DEDUP_REMOVED lines=22> */
[----:B---3--:R-:W-:-:S03]  /*79b0*/  IMAD.WIDE R6, R0, 0x4, R6 ;  /* 0x0000000400067825 */ /* 0x008fc600078e0206 */
[----:B------:R-:W1:Y:S01]  /*79c0*/  S2R R27, SR_TID.X ;  /* 0x00000000001b7919 */ /* 0x000e620000002100 */
[----:B------:R-:W-:-:S03]  /*79d0*/  IMAD.WIDE R8, R0, 0x4, R8 ;  /* 0x0000000400087825 */ /* 0x000fc600078e0208 */
[----:B------:R3:W-:Y:S01]  /*79e0*/  LDGSTS.E [R26+0x5a000], [R6.64], P6 ;  /* 0x5a000000061a7fae */ /* 0x0007e2000b121844 */
[----:B------:R-:W-:-:S04]  /*79f0*/  IMAD.WIDE R10, R0, 0x4, R10 ;  /* 0x00000004000a7825 */ /* 0x000fc800078e020a */
[----:B------:R-:W-:-:S04]  /*7a00*/  IMAD.WIDE R12, R0, 0x4, R12 ;  /* 0x00000004000c7825 */ /* 0x000fc800078e020c */
[----:B---3--:R-:W-:-:S04]  /*7a10*/  IMAD.WIDE R6, R0, 0x4, R24 ;  /* 0x0000000400067825 */ /* 0x008fc800078e0218 */
[----:B------:R-:W-:-:S04]  /*7a20*/  IMAD.WIDE R14, R0, 0x4, R14 ;  /* 0x00000004000e7825 */ /* 0x000fc800078e020e */
[----:B------:R-:W-:-:S04]  /*7a30*/  IMAD.WIDE R16, R0, 0x4, R16 ;  /* 0x0000000400107825 */ /* 0x000fc800078e0210 */
[----:B------:R-:W-:-:S04]  /*7a40*/  IMAD.WIDE R18, R0, 0x4, R18 ;  /* 0x0000000400127825 */ /* 0x000fc800078e0212 */
[----:B------:R-:W-:-:S04]  /*7a50*/  IMAD.WIDE R20, R0, 0x4, R20 ;  /* 0x0000000400147825 */ /* 0x000fc800078e0214 */
[----:B----4-:R-:W-:-:S04]  /*7a60*/  IMAD.WIDE R2, R0, 0x4, R2 ;  /* 0x0000000400027825 */ /* 0x010fc800078e0202 */
[C---:B--2---:R-:W-:Y:S01]  /*7a70*/  IMAD.WIDE R4, R0.reuse, 0x4, R4 ;  /* 0x0000000400047825 */ /* 0x044fe200078e0204 */
[----:B------:R2:W-:Y:S04]  /*7a80*/  LDGSTS.E [R26+0x5a800], [R2.64], P6 ;  /* 0x5a800000021a7fae */ /* 0x0005e8000b121844 */
[----:B------:R3:W-:Y:S04]  /*7a90*/  LDGSTS.E [R26+0x5b000], [R4.64], P6 ;  /* 0x5b000000041a7fae */ /* 0x0007e8000b121844 */
[----:B------:R3:W-:Y:S01]  /*7aa0*/  LDGSTS.E [R26+0x5b800], [R6.64], P6 ;  /* 0x5b800000061a7fae */ /* 0x0007e2000b121844 */
[----:B--2---:R-:W-:-:S05]  /*7ab0*/  IMAD.WIDE R2, R0, 0x4, R22 ;  /* 0x0000000400027825 */ /* 0x004fca00078e0216 */
[----:B------:R3:W-:Y:S04]  /*7ac0*/  LDGSTS.E [R26+0x5c000], [R2.64], P6 ;  /* 0x5c000000021a7fae */ /* 0x0007e8000b121844 */
[----:B------:R3:W-:Y:S04]  /*7ad0*/  LDGSTS.E [R26+0x5c800], [R8.64], P6 ;  /* 0x5c800000081a7fae */ /* 0x0007e8000b121844 */
[----:B------:R3:W-:Y:S04]  /*7ae0*/  LDGSTS.E [R26+0x5d000], [R10.64], P6 ;  /* 0x5d0000000a1a7fae */ /* 0x0007e8000b121844 */
[----:B------:R3:W-:Y:S04]  /*7af0*/  LDGSTS.E [R26+0x5d800], [R12.64], P6 ;  /* 0x5d8000000c1a7fae */ /* 0x0007e8000b121844 */
[----:B------:R3:W-:Y:S04]  /*7b00*/  LDGSTS.E [R26+0x5e000], [R14.64], P6 ;  /* 0x5e0000000e1a7fae */ /* 0x0007e8000b121844 */
[----:B------:R3:W-:Y:S04]  /*7b10*/  LDGSTS.E [R26+0x5e800], [R16.64], P6 ;  /* 0x5e800000101a7fae */ /* 0x0007e8000b121844 */
[----:B------:R3:W-:Y:S04]  /*7b20*/  LDGSTS.E [R26+0x5f000], [R18.64], P6 ;  /* 0x5f000000121a7fae */ /* 0x0007e8000b121844 */
[----:B------:R3:W-:Y:S04]  /*7b30*/  LDGSTS.E [R26+0x5f800], [R20.64], P6 ;  /* 0x5f800000141a7fae */ /* 0x0007e8000b121844 */
[----:B------:R-:W0:Y:S01]  /*7b40*/  LDGDEPBAR ;  /* 0x00000000000079af */ /* 0x000e220000000000 */
[----:B------:R-:W-:Y:S05]  /*7b50*/  @P1 BRA `(.L_x_0) ;  /* 0x0000103000001947 */ /* 0x000fea0003800000 */
[----:B-1----:R-:W-:Y:S01]  /*7b60*/  IMAD.SHL.U32 R0, R27, 0x2, RZ ;  /* 0x000000021b007824 */ /* 0x002fe200078e00ff */
[----:B------:R1:W-:Y:S04]  /*7b70*/  STL [R1+0x360], RZ ;  /* 0x000360ff01007387 */ /* 0x0003e80000100800 */
[----:B------:R1:W-:Y:S04]  /*7b80*/  STL [R1+0x8e0], R0 ;  /* 0x0008e00001007387 */ /* 0x0003e80000100800 */
[----:B------:R1:W-:Y:S04]  /*7b90*/  STL [R1+0x364], RZ ;  /* 0x000364ff01007387 */ /* 0x0003e80000100800 */
        /* <DEDUP_REMOVED lines=253> */
[----:B------:R1:W-:Y:S01]  /*8b70*/  STL [R1+0x38c], RZ ;  /* 0x00038cff01007387 */ /* 0x0003e20000100800 */
[----:B------:R-:W-:Y:S05]  /*8b80*/  BRA `(.L_x_1) ;  /* 0x0002618000007947 */ /* 0x000fea0003800000 */
.L_x_0:
[----:B-1-3--:R-:W2:Y:S04]  /*8b90*/  LDL.LU R4, [R1+0x334] ;  /* 0x0003340001047983 */ /* 0x00aea80000300800 */
[----:B------:R-:W3:Y:S04]  /*8ba0*/  LDL.LU R8, [R1+0xb8] ;  /* 0x0000b80001087983 */ /* 0x000ee80000300800 */
[----:B------:R-:W4:Y:S04]  /*8bb0*/  LDL.LU R19, [R1+0xbc] ;  /* 0x0000bc0001137983 */ /* 0x000f280000300800 */
[----:B------:R-:W3:Y:S04]  /*8bc0*/  LDL.LU R16, [R1+0xc0] ;  /* 0x0000c00001107983 */ /* 0x000ee80000300800 */
[----:B------:R-:W4:Y:S01]  /*8bd0*/  LDL.LU R13, [R1+0xc4] ;  /* 0x0000c400010d7983 */ /* 0x000f220000300800 */
[----:B------:R-:W-:-:S03]  /*8be0*/  IMAD.MOV.U32 R7, RZ, RZ, c[0x0][0x188] ;  /* 0x00006200ff077624 */ /* 0x000fc600078e00ff */
[----:B------:R-:W4:Y:S01]  /*8bf0*/  LDL.LU R10, [R1+0xc8] ;  /* 0x0000c800010a7983 */ /* 0x000f220000300800 */
[----:B------:R-:W-:Y:S02]  /*8c00*/  LOP3.LUT R6, R27, 0x3f, RZ, 0xc0, !PT ;  /* 0x0000003f1b067812 */ /* 0x000fe400078ec0ff */
[----:B------:R-:W-:Y:S01]  /*8c10*/  SHF.R.S32.HI R3, RZ, 0x1f, R7 ;  /* 0x0000001fff037819 */ /* 0x000fe20000011407 */
[----:B------:R-:W-:Y:S01]  /*8c20*/  STL [R1+0x8f4], R28 ;  /* 0x0008f41c01007387 */ /* 0x000fe20000100800 */
[----:B------:R-:W-:Y:S01]  /*8c30*/  SHF.R.S32.HI R5, RZ, 0x1f, R0 ;  /* 0x0000001fff057819 */ /* 0x000fe20000011400 */
[----:B------:R-:W-:-:S03]  /*8c40*/  IMAD R11, R6, c[0x0][0x18c], RZ ;  /* 0x00006300060b7a24 */ /* 0x000fc600078e02ff */
[----:B------:R-:W-:Y:S02]  /*8c50*/  SHF.L.U64.HI R6, R0, 0x3, R5 ;  /* 0x0000000300067819 */ /* 0x000fe40000010205 */
[----:B--2---:R-:W-:-:S04]  /*8c60*/  SHF.R.S32.HI R2, RZ, 0x1f, R4 ;  /* 0x0000001fff027819 */ /* 0x004fc80000011404 */
[----:B------:R-:W-:Y:S01]  /*8c70*/  SHF.L.U64.HI R9, R4, 0x2, R2 ;  /* 0x0000000204097819 */ /* 0x000fe20000010202 */
[----:B------:R-:W-:Y:S01]  /*8c80*/  IMAD.MOV.U32 R4, RZ, RZ, 0x3f ;  /* 0x0000003fff047424 */ /* 0x000fe200078e00ff */
[----:B------:R-:W-:Y:S01]  /*8c90*/  SHF.L.U64.HI R2, R7, 0x2, R3 ;  /* 0x0000000207027819 */ /* 0x000fe20000010203 */
[----:B------:R-:W-:Y:S01]  /*8ca0*/  IMAD.SHL.U32 R3, R0, 0x8, RZ ;  /* 0x0000000800037824 */ /* 0x000fe200078e00ff */
[----:B------:R-:W-:Y:S02]  /*8cb0*/  SHF.R.S32.HI R7, RZ, 0x1f, R11 ;  /* 0x0000001fff077819 */ /* 0x000fe4000001140b */
[----:B------:R-:W-:Y:S02]  /*8cc0*/  IADD3 R12, R4, c[0x0][0x180], RZ ;  /* 0x00006000040c7a10 */ /* 0x000fe40007ffe0ff */
[-C--:B-----5:R-:W-:Y:S02]  /*8cd0*/  LEA R15, P0, R29, R3.reuse, 0x2 ;  /* 0x000000031d0f7211 */ /* 0x0a0fe400078010ff */
[----:B---3--:R-:W-:-:S02]  /*8ce0*/  LEA R14, P1, R8, R3, 0x2 ;  /* 0x00000003080e7211 */ /* 0x008fc400078210ff */
[----:B------:R-:W-:Y:S01]  /*8cf0*/  SHF.R.S32.HI R26, RZ, 0x1f, R12 ;  /* 0x0000001fff1a7819 */ /* 0x000fe2000001140c */
[----:B------:R-:W-:Y:S01]  /*8d00*/  STL [R1+0x14], R15 ;  /* 0x0000140f01007387 */ /* 0x000fe20000100800 */
[----:B------:R-:W-:Y:S02]  /*8d10*/  SHF.R.S32.HI R4, RZ, 0x1f, R29 ;  /* 0x0000001fff047819 */ /* 0x000fe4000001141d */
[----:B------:R-:W-:Y:S01]  /*8d20*/  SHF.R.S32.HI R2, RZ, 0x1f, R8 ;  /* 0x0000001fff027819 */ /* 0x000fe20000011408 */
[----:B------:R-:W2:Y:S01]  /*8d30*/  LDL.LU R23, [R1+0xcc] ;  /* 0x0000cc0001177983 */ /* 0x000ea20000300800 */
[----:B------:R-:W-:Y:S02]  /*8d40*/  LEA.HI R26, R26, R12, RZ, 0x6 ;  /* 0x0000000c1a1a7211 */ /* 0x000fe400078f30ff */
[----:B------:R-:W-:Y:S01]  /*8d50*/  SHF.L.U64.HI R7, R11, 0x2, R7 ;  /* 0x000000020b077819 */ /* 0x000fe20000010207 */
[----:B------:R1:W-:Y:S01]  /*8d60*/  STL [R1+0x1c], R14 ;  /* 0x00001c0e01007387 */ /* 0x0003e20000100800 */
[----:B------:R-:W-:-:S03]  /*8d70*/  LEA.HI.X R4, R29, R6, R4, 0x2, P0 ;  /* 0x000000061d047211 */ /* 0x000fc600000f1404 */
[----:B------:R-:W3:Y:S01]  /*8d80*/  LDL.LU R18, [R1+0xd0] ;  /* 0x0000d00001127983 */ /* 0x000ee20000300800 */
[----:B------:R-:W-:-:S03]  /*8d90*/  LEA.HI.X R2, R8, R6, R2, 0x2, P1 ;  /* 0x0000000608027211 */ /* 0x000fc600008f1402 */
[----:B-1----:R-:W3:Y:S04]  /*8da0*/  LDL.LU R14, [R1+0xd4] ;  /* 0x0000d400010e7983 */ /* 0x002ee80000300800 */
[----:B------:R-:W3:Y:S04]  /*8db0*/  LDL.LU R11, [R1+0xd8] ;  /* 0x0000d800010b7983 */ /* 0x000ee80000300800 */
[----:B------:R-:W-:Y:S04]  /*8dc0*/  STL [R1+0x910], R26 ;  /* 0x0009101a01007387 */ /* 0x000fe80000100800 */
[----:B------:R-:W3:Y:S04]  /*8dd0*/  LDL.LU R24, [R1+0xdc] ;  /* 0x0000dc0001187983 */ /* 0x000ee80000300800 */
[----:B------:R-:W-:Y:S04]  /*8de0*/  STL [R1+0x40], R4 ;  /* 0x0000400401007387 */ /* 0x000fe80000100800 */
[----:B------:R-:W3:Y:S04]  /*8df0*/  LDL.LU R21, [R1+0xe0] ;  /* 0x0000e00001157983 */ /* 0x000ee80000300800 */
[----:B------:R1:W-:Y:S04]  /*8e00*/  STL [R1+0x44], R2 ;  /* 0x0000440201007387 */ /* 0x0003e80000100800 */
[----:B------:R-:W3:Y:S01]  /*8e10*/  LDL.LU R17, [R1+0xe4] ;  /* 0x0000e40001117983 */ /* 0x000ee20000300800 */
[----:B----4-:R-:W-:-:S02]  /*8e20*/  LEA R15, P0, R19, R3, 0x2 ;  /* 0x00000003130f7211 */ /* 0x010fc400078010ff */
[-C--:B------:R-:W-:Y:S01]  /*8e30*/  LEA R25, P1, R16, R3.reuse, 0x2 ;  /* 0x0000000310197211 */ /* 0x080fe200078210ff */
[----:B------:R-:W3:Y:S01]  /*8e40*/  LDL.LU R12, [R1+0xe8] ;  /* 0x0000e800010c7983 */ /* 0x000ee20000300800 */
[----:B-1----:R-:W-:Y:S02]  /*8e50*/  SHF.R.S32.HI R2, RZ, 0x1f, R19 ;  /* 0x0000001fff027819 */ /* 0x002fe40000011413 */
[----:B------:R-:W-:Y:S02]  /*8e60*/  SHF.R.S32.HI R4, RZ, 0x1f, R16 ;  /* 0x0000001fff047819 */ /* 0x000fe40000011410 */
[-C--:B------:R-:W-:Y:S02]  /*8e70*/  LEA R27, P2, R13, R3.reuse, 0x2 ;  /* 0x000000030d1b7211 */ /* 0x080fe400078410ff */
[----:B------:R-:W-:Y:S01]  /*8e80*/  LEA R20, P3, R10, R3, 0x2 ;  /* 0x000000030a147211 */ /* 0x000fe200078610ff */
[----:B------:R1:W-:Y:S01]  /*8e90*/  STL [R1+0x914], R15 ;  /* 0x0009140f01007387 */ /* 0x0003e20000100800 */
[----:B------:R-:W-:-:S02]  /*8ea0*/  SHF.R.S32.HI R7, RZ, 0x1f, R13 ;  /* 0x0000001fff077819 */ /* 0x000fc4000001140d */
[----:B------:R-:W-:Y:S01]  /*8eb0*/  LEA.HI.X R2, R19, R6, R2, 0x2, P0 ;  /* 0x0000000613027211 */ /* 0x000fe200000f1402 */
[----:B------:R-:W-:Y:S01]  /*8ec0*/  STL [R1+0x918], R25 ;  /* 0x0009181901007387 */ /* 0x000fe20000100800 */
[----:B------:R-:W-:-:S03]  /*8ed0*/  SHF.R.S32.HI R8, RZ, 0x1f, R10 ;  /* 0x0000001fff087819 */ /* 0x000fc6000001140a */
[----:B------:R-:W-:Y:S01]  /*8ee0*/  STL [R1+0x91c], R27 ;  /* 0x00091c1b01007387 */ /* 0x000fe20000100800 */
[----:B-1----:R-:W-:-:S03]  /*8ef0*/  LEA.HI.X R15, R16, R6, R4, 0x2, P1 ;  /* 0x00000006100f7211 */ /* 0x002fc600008f1404 */
[----:B------:R-:W-:Y:S01]  /*8f00*/  STL [R1+0x20], R20 ;  /* 0x0000201401007387 */ /* 0x000fe20000100800 */
[----:B------:R-:W-:-:S03]  /*8f10*/  LEA.HI.X R4, R13, R6, R7, 0x2, P2 ;  /* 0x000000060d047211 */ /* 0x000fc600010f1407 */
[----:B------:R1:W-:Y:S04]  /*8f20*/  STL [R1+0x48], R2 ;  /* 0x0000480201007387 */ /* 0x0003e80000100800 */
[----:B------:R-:W-:Y:S04]  /*8f30*/  STL [R1+0x4c], R15 ;  /* 0x00004c0f01007387 */ /* 0x000fe80000100800 */
[----:B------:R-:W3:Y:S01]  /*8f40*/  LDL.LU R22, [R1+0xec] ;  /* 0x0000ec0001167983 */ /* 0x000ee20000300800 */
[----:B-1----:R-:W-:-:S03]  /*8f50*/  LEA.HI.X R2, R10, R6, R8, 0x2, P3 ;  /* 0x000000060a027211 */ /* 0x002fc600018f1408 */
[----:B------:R-:W-:Y:S04]  /*8f60*/  STL [R1+0x50], R4 ;  /* 0x0000500401007387 */ /* 0x000fe80000100800 */
[----:B------:R-:W3:Y:S04]  /*8f70*/  LDL.LU R20, [R1+0xf0] ;  /* 0x0000f00001147983 */ /* 0x000ee80000300800 */
[----:B------:R1:W-:Y:S04]  /*8f80*/  STL [R1+0x54], R2 ;  /* 0x0000540201007387 */ /* 0x0003e80000100800 */
[----:B------:R-:W3:Y:S04]  /*8f90*/  LDL.LU R19, [R1+0xf4] ;  /* 0x0000f40001137983 */ /* 0x000ee80000300800 */
[----:B------:R-:W3:Y:S01]  /*8fa0*/  LDL.LU R13, [R1+0xf8] ;  /* 0x0000f800010d7983 */ /* 0x000ee20000300800 */
[----:B--2---:R-:W-:-:S02]  /*8fb0*/  LEA R10, P0, R23, R3, 0x2 ;  /* 0x00000003170a7211 */ /* 0x004fc400078010ff */
[----:B-1----:R-:W-:-:S03]  /*8fc0*/  SHF.R.S32.HI R2, RZ, 0x1f, R23 ;  /* 0x0000001fff027819 */ /* 0x002fc60000011417 */
[----:B------:R1:W-:Y:S01]  /*8fd0*/  STL [R1+0x90c], R10 ;  /* 0x00090c0a01007387 */ /* 0x0003e20000100800 */
[----:B---3--:R-:W-:Y:S02]  /*8fe0*/  SHF.R.S32.HI R4, RZ, 0x1f, R18 ;  /* 0x0000001fff047819 */ /* 0x008fe40000011412 */
[-C--:B------:R-:W-:Y:S02]  /*8ff0*/  LEA R16, P1, R18, R3.reuse, 0x2 ;  /* 0x0000000312107211 */ /* 0x080fe400078210ff */
[----:B------:R-:W-:Y:S02]  /*9000*/  SHF.R.S32.HI R7, RZ, 0x1f, R14 ;  /* 0x0000001fff077819 */ /* 0x000fe4000001140e */
[-C--:B------:R-:W-:Y:S02]  /*9010*/  LEA R29, P2, R14, R3.reuse, 0x2 ;  /* 0x000000030e1d7211 */ /* 0x080fe400078410ff */
[----:B------:R-:W-:Y:S02]  /*9020*/  SHF.R.S32.HI R8, RZ, 0x1f, R11 ;  /* 0x0000001fff087819 */ /* 0x000fe4000001140b */
[----:B------:R-:W-:-:S02]  /*9030*/  LEA R15, P3, R11, R3, 0x2 ;  /* 0x000000030b0f7211 */ /* 0x000fc400078610ff */
[-C--:B-1----:R-:W-:Y:S01]  /*9040*/  LEA.HI.X R10, R23, R6.reuse, R2, 0x2, P0 ;  /* 0x00000006170a7211 */ /* 0x082fe200000f1402 */
[----:B------:R-:W-:Y:S01]  /*9050*/  STL [R1+0x920], R16 ;  /* 0x0009201001007387 */ /* 0x000fe20000100800 */
[-C--:B------:R-:W-:Y:S02]  /*9060*/  LEA.HI.X R2, R18, R6.reuse, R4, 0x2, P1 ;  /* 0x0000000612027211 */ /* 0x080fe400008f1404 */
[-C--:B------:R-:W-:Y:S01]  /*9070*/  LEA.HI.X R4, R14, R6.reuse, R7, 0x2, P2 ;  /* 0x000000060e047211 */ /* 0x080fe200010f1407 */
[----:B------:R-:W-:Y:S01]  /*9080*/  STL [R1+0x924], R29 ;  /* 0x0009241d01007387 */ /* 0x000fe20000100800 */
[----:B------:R-:W-:Y:S02]  /*9090*/  LEA.HI.X R7, R11, R6, R8, 0x2, P3 ;  /* 0x000000060b077211 */ /* 0x000fe400018f1408 */
[-C--:B------:R-:W-:Y:S01]  /*90a0*/  LEA R11, P0, R24, R3.reuse, 0x2 ;  /* 0x00000003180b7211 */ /* 0x080fe200078010ff */
[----:B------:R-:W-:Y:S01]  /*90b0*/  STL [R1+0x24], R15 ;  /* 0x0000240f01007387 */ /* 0x000fe20000100800 */
[----:B------:R-:W-:-:S03]  /*90c0*/  LEA R18, P1, R21, R3, 0x2 ;  /* 0x0000000315127211 */ /* 0x000fc600078210ff */
[----:B------:R1:W-:Y:S04]  /*90d0*/  STL [R1+0x58], R10 ;  /* 0x0000580a01007387 */ /* 0x0003e80000100800 */
[----:B------:R2:W-:Y:S04]  /*90e0*/  STL [R1+0x5c], R2 ;  /* 0x00005c0201007387 */ /* 0x0005e80000100800 */
[----:B------:R3:W-:Y:S01]  /*90f0*/  STL [R1+0x70], R4 ;  /* 0x0000700401007387 */ /* 0x0007e20000100800 */
[----:B-1----:R-:W-:-:S03]  /*9100*/  LEA R10, P2, R17, R3, 0x2 ;  /* 0x00000003110a7211 */ /* 0x002fc600078410ff */
[----:B------:R-:W-:Y:S04]  /*9110*/  STL [R1+0x74], R7 ;  /* 0x0000740701007387 */ /* 0x000fe80000100800 */
[----:B------:R3:W-:Y:S04]  /*9120*/  STL [R1+0x928], R11 ;  /* 0x0009280b01007387 */ /* 0x0007e80000100800 */
[----:B------:R-:W-:Y:S04]  /*9130*/  STL [R1+0x92c], R18 ;  /* 0x00092c1201007387 */ /* 0x000fe80000100800 */
[----:B------:R-:W4:Y:S04]  /*9140*/  LDL.LU R26, [R1+0xfc] ;  /* 0x0000fc00011a7983 */ /* 0x000f280000300800 */
[----:B------:R-:W4:Y:S01]  /*9150*/  LDL.LU R28, [R1+0x100] ;  /* 0x00010000011c7983 */ /* 0x000f220000300800 */
[----:B--2---:R-:W-:-:S03]  /*9160*/  SHF.R.S32.HI R2, RZ, 0x1f, R24 ;  /* 0x0000001fff027819 */ /* 0x004fc60000011418 */
[----:B------:R1:W-:Y:S04]  /*9170*/  STL [R1], R10 ;  /* 0x0000000a01007387 */ /* 0x0003e80000100800 */
[----:B------:R-:W2:Y:S01]  /*9180*/  LDL.LU R23, [R1+0x104] ;  /* 0x0001040001177983 */ /* 0x000ea20000300800 */
[----:B---3--:R-:W-:-:S03]  /*9190*/  SHF.R.S32.HI R4, RZ, 0x1f, R21 ;  /* 0x0000001fff047819 */ /* 0x008fc60000011415 */
[----:B------:R-:W3:Y:S01]  /*91a0*/  LDL.LU R14, [R1+0x108] ;  /* 0x00010800010e7983 */ /* 0x000ee20000300800 */
[----:B------:R-:W-:Y:S02]  /*91b0*/  LEA R11, P3, R12, R3, 0x2 ;  /* 0x000000030c0b7211 */ /* 0x000fe400078610ff */
[----:B------:R-:W-:Y:S02]  /*91c0*/  SHF.R.S32.HI R7, RZ, 0x1f, R17 ;  /* 0x0000001fff077819 */ /* 0x000fe40000011411 */
[-C--:B------:R-:W-:Y:S02]  /*91d0*/  LEA.HI.X R2, R24, R6.reuse, R2, 0x2, P0 ;  /* 0x0000000618027211 */ /* 0x080fe400000f1402 */
[----:B------:R-:W-:Y:S02]  /*91e0*/  SHF.R.S32.HI R8, RZ, 0x1f, R12 ;  /* 0x0000001fff087819 */ /* 0x000fe4000001140c */
[-C--:B-1----:R-:W-:Y:S01]  /*91f0*/  LEA.HI.X R10, R21, R6.reuse, R4, 0x2, P1 ;  /* 0x00000006150a7211 */ /* 0x082fe200008f1404 */
[----:B------:R-:W-:Y:S01]  /*9200*/  STL [R1+0x28], R11 ;  /* 0x0000280b01007387 */ /* 0x000fe20000100800 */
[----:B------:R-:W-:-:S03]  /*9210*/  LEA.HI.X R4, R17, R6, R7, 0x2, P2 ;  /* 0x0000000611047211 */ /* 0x000fc600010f1407 */
[----:B------:R1:W-:Y:S04]  /*9220*/  STL [R1+0x78], R2 ;  /* 0x0000780201007387 */ /* 0x0003e80000100800 */
[----:B------:R1:W-:Y:S02]  /*9230*/  STL [R1+0x7c], R10 ;  /* 0x00007c0a01007387 */ /* 0x0003e40000100800 */
[----:B-1----:R-:W-:Y:S02]  /*9240*/  LEA.HI.X R2, R12, R6, R8, 0x2, P3 ;  /* 0x000000060c027211 */ /* 0x002fe400018f1408 */
[----:B------:R-:W3:Y:S01]  /*9250*/  LDL.LU R10, [R1+0x10c] ;  /* 0x00010c00010a7983 */ /* 0x000ee20000300800 */
[----:B------:R-:W-:-:S03]  /*9260*/  LEA R12, P0, R22, R3, 0x2 ;  /* 0x00000003160c7211 */ /* 0x000fc600078010ff */
[----:B------:R1:W-:Y:S01]  /*9270*/  STL [R1+0x80], R4 ;  /* 0x0000800401007387 */ /* 0x0003e20000100800 */
[----:B------:R-:W-:-:S03]  /*9280*/  LEA R21, P1, R20, R3, 0x2 ;  /* 0x0000000314157211 */ /* 0x000fc600078210ff */
[----:B------:R-:W3:Y:S01]  /*9290*/  LDL.LU R27, [R1+0x110] ;  /* 0x00011000011b7983 */ /* 0x000ee20000300800 */
[----:B------:R-:W-:-:S03]  /*92a0*/  LEA R11, P2, R19, R3, 0x2 ;  /* 0x00000003130b7211 */ /* 0x000fc600078410ff */
[----:B------:R1:W-:Y:S04]  /*92b0*/  STL [R1+0x84], R2 ;  /* 0x0000840201007387 */ /* 0x0003e80000100800 */
[----:B------:R-:W3:Y:S01]  /*92c0*/  LDL.LU R24, [R1+0x114] ;  /* 0x0001140001187983 */ /* 0x000ee20000300800 */
[----:B-1----:R-:W-:-:S03]  /*92d0*/  SHF.R.S32.HI R4, RZ, 0x1f, R20 ;  /* 0x0000001fff047819 */ /* 0x002fc60000011414 */
[----:B------:R-:W3:Y:S01]  /*92e0*/  LDL.LU R17, [R1+0x118] ;  /* 0x0001180001117983 */ /* 0x000ee20000300800 */
[----:B------:R-:W-:-:S03]  /*92f0*/  SHF.R.S32.HI R2, RZ, 0x1f, R22 ;  /* 0x0000001fff027819 */ /* 0x000fc60000011416 */
[----:B------:R1:W-:Y:S01]  /*9300*/  STL [R1+0x930], R12 ;  /* 0x0009300c01007387 */ /* 0x0003e20000100800 */
[----:B------:R-:W-:Y:S02]  /*9310*/  SHF.R.S32.HI R7, RZ, 0x1f, R19 ;  /* 0x0000001fff077819 */ /* 0x000fe40000011413 */
[----:B------:R-:W-:Y:S01]  /*9320*/  LEA.HI.X R2, R22, R6, R2, 0x2, P0 ;  /* 0x0000000616027211 */ /* 0x000fe200000f1402 */
[----:B------:R-:W-:Y:S01]  /*9330*/  STL [R1+0x934], R21 ;  /* 0x0009341501007387 */ /* 0x000fe20000100800 */
[----:B------:R-:W-:-:S03]  /*9340*/  SHF.R.S32.HI R8, RZ, 0x1f, R13 ;  /* 0x0000001fff087819 */ /* 0x000fc6000001140d */
[----:B------:R1:W-:Y:S02]  /*9350*/  STL [R1+0x4], R11 ;  /* 0x0000040b01007387 */ /* 0x0003e40000100800 */
[----:B-1----:R-:W-:-:S05]  /*9360*/  LEA R12, P3, R13, R3, 0x2 ;  /* 0x000000030d0c7211 */ /* 0x002fca00078610ff */
[----:B------:R-:W-:Y:S01]  /*9370*/  STL [R1+0x2c], R12 ;  /* 0x00002c0c01007387 */ /* 0x000fe20000100800 */
[----:B------:R-:W-:-:S03]  /*9380*/  LEA.HI.X R11, R20, R6, R4, 0x2, P1 ;  /* 0x00000006140b7211 */ /* 0x000fc600008f1404 */
[----:B------:R1:W-:Y:S01]  /*9390*/  STL [R1+0x88], R2 ;  /* 0x0000880201007387 */ /* 0x0003e20000100800 */
[----:B------:R-:W-:-:S03]  /*93a0*/  LEA.HI.X R4, R19, R6, R7, 0x2, P2 ;  /* 0x0000000613047211 */ /* 0x000fc600010f1407 */
        /* <DEDUP_REMOVED lines=8> */
[----:B----4-:R-:W-:-:S02]  /*9430*/  LEA R13, P0, R26, R3, 0x2 ;  /* 0x000000031a0d7211 */ /* 0x010fc400078010ff */
[----:B-1----:R-:W-:Y:S02]  /*9440*/  SHF.R.S32.HI R2, RZ, 0x1f, R26 ;  /* 0x0000001fff027819 */ /* 0x002fe4000001141a */
[-C--:B------:R-:W-:Y:S01]  /*9450*/  LEA R22, P1, R28, R3.reuse, 0x2 ;  /* 0x000000031c167211 */ /* 0x080fe200078210ff */
[----:B------:R-:W-:Y:S01]  /*9460*/  STL [R1+0x908], R13 ;  /* 0x0009080d01007387 */ /* 0x000fe20000100800 */
[----:B------:R-:W-:Y:S02]  /*9470*/  SHF.R.S32.HI R4, RZ, 0x1f, R28 ;  /* 0x0000001fff047819 */ /* 0x000fe4000001141c */
[----:B------:R-:W-:Y:S02]  /*9480*/  LEA.HI.X R2, R26, R6, R2, 0x2, P0 ;  /* 0x000000061a027211 */ /* 0x000fe400000f1402 */
[----:B--2---:R-:W-:Y:S01]  /*9490*/  LEA R11, P2, R23, R3, 0x2 ;  /* 0x00000003170b7211 */ /* 0x004fe200078410ff */
[----:B------:R-:W-:Y:S01]  /*94a0*/  STL [R1+0x904], R22 ;  /* 0x0009041601007387 */ /* 0x000fe20000100800 */
[----:B------:R-:W-:-:S02]  /*94b0*/  SHF.R.S32.HI R7, RZ, 0x1f, R23 ;  /* 0x0000001fff077819 */ /* 0x000fc40000011417 */
[----:B---3--:R-:W-:Y:S01]  /*94c0*/  LEA R12, P3, R14, R3, 0x2 ;  /* 0x000000030e0c7211 */ /* 0x008fe200078610ff */
[----:B------:R1:W-:Y:S01]  /*94d0*/  STL [R1+0x8], R11 ;  /* 0x0000080b01007387 */ /* 0x0003e20000100800 */
[----:B------:R-:W-:-:S03]  /*94e0*/  SHF.R.S32.HI R8, RZ, 0x1f, R14 ;  /* 0x0000001fff087819 */ /* 0x000fc6000001140e */
[----:B------:R-:W-:Y:S01]  /*94f0*/  STL [R1+0x30], R12 ;  /* 0x0000300c01007387 */ /* 0x000fe20000100800 */
[----:B-1----:R-:W-:-:S03]  /*9500*/  LEA.HI.X R11, R28, R6, R4, 0x2, P1 ;  /* 0x000000061c0b7211 */ /* 0x002fc600008f1404 */
[----:B------:R1:W-:Y:S01]  /*9510*/  STL [R1+0xa4], R2 ;  /* 0x0000a40201007387 */ /* 0x0003e20000100800 */
[----:B------:R-:W-:-:S03]  /*9520*/  LEA.HI.X R4, R23, R6, R7, 0x2, P2 ;  /* 0x0000000617047211 */ /* 0x000fc600010f1407 */
[----:B------:R-:W-:Y:S04]  /*9530*/  STL [R1+0xa8], R11 ;  /* 0x0000a80b01007387 */ /* 0x000fe80000100800 */
[----:B------:R-:W2:Y:S01]  /*9540*/  LDL.LU R26, [R1+0x12c] ;  /* 0x00012c00011a7983 */ /* 0x000ea20000300800 */
[----:B-1----:R-:W-:-:S03]  /*9550*/  LEA.HI.X R2, R14, R6, R8, 0x2, P3 ;  /* 0x000000060e027211 */ /* 0x002fc600018f1408 */
[----:B------:R1:W-:Y:S04]  /*9560*/  STL [R1+0xac], R4 ;  /* 0x0000ac0401007387 */ /* 0x0003e80000100800 */
[----:B------:R-:W3:Y:S01]  /*9570*/  LDL.LU R28, [R1+0x130] ;  /* 0x00013000011c7983 */ /* 0x000ee20000300800 */
[----:B------:R-:W-:-:S03]  /*9580*/  LEA R14, P0, R10, R3, 0x2 ;  /* 0x000000030a0e7211 */ /* 0x000fc600078010ff */
[----:B------:R4:W-:Y:S01]  /*9590*/  STL [R1+0xb0], R2 ;  /* 0x0000b00201007387 */ /* 0x0009e20000100800 */
[----:B------:R-:W-:-:S03]  /*95a0*/  LEA R23, P1, R27, R3, 0x2 ;  /* 0x000000031b177211 */ /* 0x000fc600078210ff */
[----:B------:R-:W-:Y:S01]  /*95b0*/  STL [R1+0x8f8], R14 ;  /* 0x0008f80e01007387 */ /* 0x000fe20000100800 */
[----:B-1----:R-:W-:Y:S02]  /*95c0*/  SHF.R.S32.HI R4, RZ, 0x1f, R27 ;  /* 0x0000001fff047819 */ /* 0x002fe4000001141b */
[----:B----4-:R-:W-:Y:S02]  /*95d0*/  SHF.R.S32.HI R2, RZ, 0x1f, R10 ;  /* 0x0000001fff027819 */ /* 0x010fe4000001140a */
[-C--:B------:R-:W-:Y:S02]  /*95e0*/  LEA R12, P2, R24, R3.reuse, 0x2 ;  /* 0x00000003180c7211 */ /* 0x080fe400078410ff */
[----:B------:R-:W-:Y:S02]  /*95f0*/  LEA.HI.X R2, R10, R6, R2, 0x2, P0 ;  /* 0x000000060a027211 */ /* 0x000fe400000f1402 */
[----:B------:R-:W-:Y:S01]  /*9600*/  LEA R11, P3, R17, R3, 0x2 ;  /* 0x00000003110b7211 */ /* 0x000fe200078610ff */
[----:B------:R-:W-:Y:S01]  /*9610*/  STL [R1+0x8fc], R23 ;  /* 0x0008fc1701007387 */ /* 0x000fe20000100800 */
[----:B------:R-:W-:-:S02]  /*9620*/  SHF.R.S32.HI R7, RZ, 0x1f, R24 ;  /* 0x0000001fff077819 */ /* 0x000fc40000011418 */
[----:B------:R-:W-:Y:S01]  /*9630*/  SHF.R.S32.HI R8, RZ, 0x1f, R17 ;  /* 0x0000001fff087819 */ /* 0x000fe20000011411 */
[----:B------:R-:W-:Y:S01]  /*9640*/  STL [R1+0xc], R12 ;  /* 0x00000c0c01007387 */ /* 0x000fe20000100800 */
[-C--:B------:R-:W-:Y:S02]  /*9650*/  LEA.HI.X R4, R27, R6.reuse, R4, 0x2, P1 ;  /* 0x000000061b047211 */ /* 0x080fe400008f1404 */
[-C--:B------:R-:W-:Y:S01]  /*9660*/  LEA.HI.X R7, R24, R6.reuse, R7, 0x2, P2 ;  /* 0x0000000618077211 */ /* 0x080fe200010f1407 */
[----:B------:R-:W-:Y:S04]  /*9670*/  STL [R1+0x34], R11 ;  /* 0x0000340b01007387 */ /* 0x000fe80000100800 */
[----:B------:R1:W-:Y:S04]  /*9680*/  STL [R1+0xb4], R2 ;  /* 0x0000b40201007387 */ /* 0x0003e80000100800 */
[----:B------:R4:W-:Y:S01]  /*9690*/  STL [R1+0xb8], R4 ;  /* 0x0000b80401007387 */ /* 0x0009e20000100800 */
[----:B-1----:R-:W-:-:S03]  /*96a0*/  LEA.HI.X R2, R17, R6, R8, 0x2, P3 ;  /* 0x0000000611027211 */ /* 0x002fc600018f1408 */
[----:B------:R-:W-:Y:S04]  /*96b0*/  STL [R1+0xbc], R7 ;  /* 0x0000bc0701007387 */ /* 0x000fe80000100800 */
[----:B------:R1:W-:Y:S01]  /*96c0*/  STL [R1+0x180], R2 ;  /* 0x0001800201007387 */ /* 0x0003e20000100800 */
[----:B----4-:R-:W-:Y:S02]  /*96d0*/  SHF.R.S32.HI R4, RZ, 0x1f, R25 ;  /* 0x0000001fff047819 */ /* 0x010fe40000011419 */
[-C--:B-1----:R-:W-:Y:S02]  /*96e0*/  LEA R2, P0, R25, R3.reuse, 0x2 ;  /* 0x0000000319027211 */ /* 0x082fe400078010ff */
[----:B------:R-:W-:Y:S02]  /*96f0*/  SHF.R.S32.HI R7, RZ, 0x1f, R15 ;  /* 0x0000001fff077819 */ /* 0x000fe4000001140f */
[----:B------:R-:W-:Y:S01]  /*9700*/  LEA R24, P1, R15, R3, 0x2 ;  /* 0x000000030f187211 */ /* 0x000fe200078210ff */
[----:B------:R1:W-:Y:S01]  /*9710*/  STL [R1+0x900], R2 ;  /* 0x0009000201007387 */ /* 0x0003e20000100800 */
[----:B------:R-:W-:-:S02]  /*9720*/  LEA.HI.X R10, R25, R6, R4, 0x2, P0 ;  /* 0x00000006190a7211 */ /* 0x000fc400000f1404 */
[-C--:B------:R-:W-:Y:S01]  /*9730*/  LEA R11, P2, R20, R3.reuse, 0x2 ;  /* 0x00000003140b7211 */ /* 0x080fe200078410ff */
[----:B------:R-:W-:Y:S01]  /*9740*/  STL [R1+0x938], R24 ;  /* 0x0009381801007387 */ /* 0x000fe20000100800 */
[----:B------:R-:W-:Y:S02]  /*9750*/  LEA.HI.X R4, R15, R6, R7, 0x2, P1 ;  /* 0x000000060f047211 */ /* 0x000fe400008f1407 */
[----:B-1----:R-:W-:Y:S01]  /*9760*/  LEA R2, P3, R19, R3, 0x2 ;  /* 0x0000000313027211 */ /* 0x002fe200078610ff */
[----:B------:R-:W-:Y:S04]  /*9770*/  STL [R1+0x10], R11 ;  /* 0x0000100b01007387 */ /* 0x000fe80000100800 */
[----:B------:R1:W-:Y:S04]  /*9780*/  STL [R1+0x3c], R2 ;  /* 0x00003c0201007387 */ /* 0x0003e80000100800 */
[----:B------:R-:W-:Y:S04]  /*9790*/  STL [R1+0x184], R10 ;  /* 0x0001840a01007387 */ /* 0x000fe80000100800 */
[----:B------:R4:W-:Y:S04]  /*97a0*/  STL [R1+0x188], R4 ;  /* 0x0001880401007387 */ /* 0x0009e80000100800 */
[----:B------:R-:W3:Y:S04]  /*97b0*/  LDL.LU R25, [R1+0x340] ;  /* 0x0003400001197983 */ /* 0x000ee80000300800 */
[----:B------:R-:W4:Y:S01]  /*97c0*/  S2R R15, SR_TID.X ;  /* 0x00000000000f7919 */ /* 0x000f220000002100 */
[----:B------:R-:W-:-:S02]  /*97d0*/  SHF.R.S32.HI R8, RZ, 0x1f, R20 ;  /* 0x0000001fff087819 */ /* 0x000fc40000011414 */
[----:B------:R-:W-:Y:S02]  /*97e0*/  SHF.R.S32.HI R17, RZ, 0x1f, R19 ;  /* 0x0000001fff117819 */ /* 0x000fe40000011413 */
[----:B-1----:R-:W-:-:S05]  /*97f0*/  LEA.HI.X R2, R20, R6, R8, 0x2, P2 ;  /* 0x0000000614027211 */ /* 0x002fca00010f1408 */
[----:B------:R1:W-:Y:S01]  /*9800*/  STL [R1+0x38], R2 ;  /* 0x0000380201007387 */ /* 0x0003e20000100800 */
[C---:B----4-:R-:W-:Y:S01]  /*9810*/  IMAD.SHL.U32 R7, R15.reuse, 0x40, RZ ;  /* 0x000000400f077824 */ /* 0x050fe200078e00ff */
[----:B------:R-:W-:Y:S02]  /*9820*/  LOP3.LUT R4, R15, 0x7, RZ, 0xc0, !PT ;  /* 0x000000070f047812 */ /* 0x000fe400078ec0ff */
[----:B-1----:R-:W-:Y:S02]  /*9830*/  LEA.HI.X R2, R19, R6, R17, 0x2, P3 ;  /* 0x0000000613027211 */ /* 0x002fe400018f1411 */
[----:B------:R-:W-:Y:S01]  /*9840*/  LOP3.LUT R7, R7, 0x1800, RZ, 0xc0, !PT ;  /* 0x0000180007077812 */ /* 0x000fe200078ec0ff */
[----:B------:R-:W-:Y:S02]  /*9850*/  IMAD.SHL.U32 R10, R15, 0x2, RZ ;  /* 0x000000020f0a7824 */ /* 0x000fe400078e00ff */
[C---:B------:R-:W-:Y:S01]  /*9860*/  IMAD.SHL.U32 R8, R4.reuse, 0x10, RZ ;  /* 0x0000001004087824 */ /* 0x040fe200078e00ff */
[----:B------:R-:W-:Y:S01]  /*9870*/  SHF.R.U32.HI R20, RZ, 0x1, R15 ;  /* 0x00000001ff147819 */ /* 0x000fe2000001160f */
[----:B------:R-:W-:Y:S01]  /*9880*/  IMAD R7, R4, 0x100, R7 ;  /* 0x0000010004077824 */ /* 0x000fe200078e0207 */
[----:B------:R1:W-:Y:S02]  /*9890*/  STL [R1+0x18], R2 ;  /* 0x0000180201007387 */ /* 0x0003e40000100800 */
[----:B------:R-:W-:-:S02]  /*98a0*/  LOP3.LUT R8, R8, 0x30, R10, 0x78, !PT ;  /* 0x0000003008087812 */ /* 0x000fc400078e780a */
[----:B------:R-:W-:Y:S02]  /*98b0*/  LOP3.LUT R20, R20, 0xc0, RZ, 0xc0, !PT ;  /* 0x000000c014147812 */ /* 0x000fe400078ec0ff */
[----:B-1----:R-:W-:Y:S02]  /*98c0*/  LOP3.LUT R2, R15, 0x3, RZ, 0xc0, !PT ;  /* 0x000000030f027812 */ /* 0x002fe400078ec0ff */
[----:B------:R-:W-:-:S03]  /*98d0*/  LOP3.LUT R20, R20, 0x1c, R15, 0xf8, !PT ;  /* 0x0000001c14147812 */ /* 0x000fc600078ef80f */
[----:B------:R-:W-:Y:S02]  /*98e0*/  IMAD R2, R2, 0x820, RZ ;  /* 0x0000082002027824 */ /* 0x000fe400078e02ff */
[----:B------:R-:W-:-:S03]  /*98f0*/  IMAD.MOV.U32 R15, RZ, RZ, c[0x0][0x188] ;  /* 0x00006200ff0f7624 */ /* 0x000fc600078e00ff */
[----:B------:R-:W-:Y:S02]  /*9900*/  LOP3.LUT R2, R2, R20, RZ, 0x3c, !PT ;  /* 0x0000001402027212 */ /* 0x000fe400078e3cff */
[----:B------:R-:W-:Y:S01]  /*9910*/  SHF.L.U64.HI R2, R0, 0x2, R5 ;  /* 0x0000000200027819 */ /* 0x000fe20000010205 */
[----:B------:R-:W-:Y:S01]  /*9920*/  STL [R1+0x8e0], R10 ;  /* 0x0008e00a01007387 */ /* 0x000fe20000100800 */
[----:B--2---:R-:W-:Y:S02]  /*9930*/  SHF.R.S32.HI R17, RZ, 0x1f, R26 ;  /* 0x0000001fff117819 */ /* 0x004fe4000001141a */
[----:B------:R-:W-:-:S04]  /*9940*/  LEA R4, P0, R26, R3, 0x2 ;  /* 0x000000031a047211 */ /* 0x000fc800078010ff */
[----:B------:R-:W-:Y:S02]  /*9950*/  LEA.HI.X R17, R26, R6, R17, 0x2, P0 ;  /* 0x000000061a117211 */ /* 0x000fe400000f1411 */
[----:B---3--:R-:W-:Y:S02]  /*9960*/  SHF.R.S32.HI R19, RZ, 0x1f, R28 ;  /* 0x0000001fff137819 */ /* 0x008fe4000001141c */
[----:B------:R-:W-:Y:S01]  /*9970*/  LEA R3, P1, R28, R3, 0x2 ;  /* 0x000000031c037211 */ /* 0x000fe200078210ff */
[----:B------:R-:W-:-:S03]  /*9980*/  IMAD.MOV.U32 R26, RZ, RZ, c[0x0][0x188] ;  /* 0x00006200ff1a7624 */ /* 0x000fc600078e00ff */
[----:B------:R-:W-:Y:S01]  /*9990*/  LEA.HI.X R6, R28, R6, R19, 0x2, P1 ;  /* 0x000000061c067211 */ /* 0x000fe200008f1413 */
[----:B------:R-:W-:Y:S02]  /*99a0*/  IMAD.IADD R28, R7, 0x1, R8 ;  /* 0x00000001071c7824 */ /* 0x000fe400078e0208 */
[----:B------:R-:W-:Y:S01]  /*99b0*/  IMAD.SHL.U32 R7, R26, 0x40, RZ ;  /* 0x000000401a077824 */ /* 0x000fe200078e00ff */
[----:B------:R-:W-:Y:S04]  /*99c0*/  STL [R1+0x93c], R4 ;  /* 0x00093c0401007387 */ /* 0x000fe80000100800 */
[----:B------:R-:W-:Y:S04]  /*99d0*/  STL [R1+0x940], R3 ;  /* 0x0009400301007387 */ /* 0x000fe80000100800 */
[----:B------:R-:W-:Y:S04]  /*99e0*/  STL [R1+0x944], R17 ;  /* 0x0009441101007387 */ /* 0x000fe80000100800 */
[----:B------:R-:W-:Y:S04]  /*99f0*/  STL [R1+0x948], R6 ;  /* 0x0009480601007387 */ /* 0x000fe80000100800 */
[----:B------:R-:W-:Y:S01]  /*9a00*/  STL [R1+0x7bc], R28 ;  /* 0x0007bc1c01007387 */ /* 0x000fe20000100800 */
[----:B------:R-:W-:-:S03]  /*9a10*/  IMAD.MOV.U32 R8, RZ, RZ, 0x1 ;  /* 0x00000001ff087424 */ /* 0x000fc600078e00ff */
[----:B------:R1:W-:Y:S01]  /*9a20*/  STL [R1+0x94c], R28 ;  /* 0x00094c1c01007387 */ /* 0x0003e20000100800 */
[----:B------:R-:W-:Y:S01]  /*9a30*/  LEA R0, P0, R7, R25, 0x3 ;  /* 0x0000001907007211 */ /* 0x000fe200078018ff */
[C---:B------:R-:W-:Y:S02]  /*9a40*/  IMAD R25, R15.reuse, 0x3d, RZ ;  /* 0x0000003d0f197824 */ /* 0x040fe400078e02ff */
[----:B------:R-:W-:-:S05]  /*9a50*/  IMAD R15, R15, 0x3c, RZ ;  /* 0x0000003c0f0f7824 */ /* 0x000fca00078e02ff */
[----:B------:R-:W-:Y:S01]  /*9a60*/  SHF.R.S32.HI R20, RZ, 0x1f, R15 ;  /* 0x0000001fff147819 */ /* 0x000fe2000001140f */
[----:B------:R-:W-:Y:S01]  /*9a70*/  IMAD.MOV.U32 R15, RZ, RZ, c[0x0][0x188] ;  /* 0x00006200ff0f7624 */ /* 0x000fe200078e00ff */
[----:B------:R-:W-:-:S03]  /*9a80*/  SHF.R.S32.HI R19, RZ, 0x1f, R25 ;  /* 0x0000001fff137819 */ /* 0x000fc60000011419 */
[----:B------:R-:W-:-:S05]  /*9a90*/  IMAD R25, R15, 0x25, RZ ;  /* 0x000000250f197824 */ /* 0x000fca00078e02ff */
[----:B-1----:R-:W-:-:S05]  /*9aa0*/  SHF.R.S32.HI R28, RZ, 0x1f, R25 ;  /* 0x0000001fff1c7819 */ /* 0x002fca0000011419 */
[----:B------:R-:W-:Y:S04]  /*9ab0*/  STL [R1+0x950], R28 ;  /* 0x0009501c01007387 */ /* 0x000fe80000100800 */
[----:B------:R-:W-:Y:S04]  /*9ac0*/  STL [R1+0x6b4], RZ ;  /* 0x0006b4ff01007387 */ /* 0x000fe80000100800 */
[----:B------:R1:W-:Y:S02]  /*9ad0*/  STL [R1+0x6a8], R8 ;  /* 0x0006a80801007387 */ /* 0x0003e40000100800 */
[----:B-1----:R-:W-:-:S05]  /*9ae0*/  IMAD.MOV.U32 R8, RZ, RZ, -0x1 ;  /* 0xffffffffff087424 */ /* 0x002fca00078e00ff */
[----:B------:R1:W-:Y:S04]  /*9af0*/  STL [R1+0x6a4], R8 ;  /* 0x0006a40801007387 */ /* 0x0003e80000100800 */
[----:B------:R-:W-:Y:S04]  /*9b00*/  STL [R1+0x360], RZ ;  /* 0x000360ff01007387 */ /* 0x000fe80000100800 */
        /* <DEDUP_REMOVED lines=192> */
[----:B------:R-:W-:Y:S01]  /*a710*/  STL [R1+0xe4], RZ ;  /* 0x0000e4ff01007387 */ /* 0x000fe20000100800 */
[----:B------:R-:W-:-:S03]  /*a720*/  IMAD R25, R15, 0x22, RZ ;  /* 0x000000220f197824 */ /* 0x000fc600078e02ff */
[----:B------:R-:W-:Y:S04]  /*a730*/  STL [R1+0xe8], RZ ;  /* 0x0000e8ff01007387 */ /* 0x000fe80000100800 */
[----:B------:R-:W-:Y:S04]  /*a740*/  STL [R1+0xec], RZ ;  /* 0x0000ecff01007387 */ /* 0x000fe80000100800 */
[----:B------:R-:W-:Y:S04]  /*a750*/  STL [R1+0xd0], RZ ;  /* 0x0000d0ff01007387 */ /* 0x000fe80000100800 */
[----:B------:R-:W-:Y:S04]  /*a760*/  STL [R1+0xd4], RZ ;  /* 0x0000d4ff01007387 */ /* 0x000fe80000100800 */
[----:B------:R-:W-:Y:S01]  /*a770*/  STL [R1+0xd8], RZ ;  /* 0x0000d8ff01007387 */ /* 0x000fe20000100800 */
[----:B------:R-:W-:-:S03]  /*a780*/  SHF.R.S32.HI R6, RZ, 0x1f, R25 ;  /* 0x0000001fff067819 */ /* 0x000fc60000011419 */
        /* <DEDUP_REMOVED lines=18> */
[----:B------:R-:W-:Y:S01]  /*a8b0*/  STL [R1+0x390], RZ ;  /* 0x000390ff01007387 */ /* 0x000fe20000100800 */
[----:B------:R-:W-:-:S03]  /*a8c0*/  SHF.R.S32.HI R5, RZ, 0x1f, R7 ;  /* 0x0000001fff057819 */ /* 0x000fc60000011407 */
[----:B------:R-:W-:Y:S01]  /*a8d0*/  STL [R1+0x394], RZ ;  /* 0x000394ff01007387 */ /* 0x000fe20000100800 */
[----:B------:R-:W-:-:S03]  /*a8e0*/  IMAD R15, R15, 0x16, RZ ;  /* 0x000000160f0f7824 */ /* 0x000fc600078e02ff */
[----:B------:R-:W-:Y:S04]  /*a8f0*/  STL [R1+0x398], RZ ;  /* 0x000398ff01007387 */ /* 0x000fe80000100800 */
[----:B------:R-:W-:Y:S04]  /*a900*/  STL [R1+0x39c], RZ ;  /* 0x00039cff01007387 */ /* 0x000fe80000100800 */
[----:B------:R-:W-:Y:S01]  /*a910*/  STL [R1+0x470], RZ ;  /* 0x000470ff01007387 */ /* 0x000fe20000100800 */
[----:B------:R-:W-:-:S03]  /*a920*/  LEA.HI.X R9, R7, R9, R5, 0x3, P0 ;  /* 0x0000000907097211 */ /* 0x000fc600000f1c05 */
[----:B------:R-:W-:Y:S01]  /*a930*/  STL [R1+0x474], RZ ;  /* 0x000474ff01007387 */ /* 0x000fe20000100800 */
[----:B------:R-:W-:-:S03]  /*a940*/  SHF.R.S32.HI R24, RZ, 0x1f, R15 ;  /* 0x0000001fff187819 */ /* 0x000fc6000001140f */
[----:B------:R-:W-:Y:S01]  /*a950*/  STL [R1+0x478], RZ ;  /* 0x000478ff01007387 */ /* 0x000fe20000100800 */
[----:B------:R-:W-:-:S03]  /*a960*/  SHF.L.U64.HI R5, R7, 0x2, R5 ;  /* 0x0000000207057819 */ /* 0x000fc60000010205 */
[----:B------:R-:W-:Y:S01]  /*a970*/  STL [R1+0x47c], RZ ;  /* 0x00047cff01007387 */ /* 0x000fe20000100800 */
[----:B------:R-:W-:-:S03]  /*a980*/  IMAD.MOV.U32 R15, RZ, RZ, c[0x0][0x188] ;  /* 0x00006200ff0f7624 */ /* 0x000fc600078e00ff */
[----:B------:R-:W-:Y:S01]  /*a990*/  STL [R1+0x3e0], RZ ;  /* 0x0003e0ff01007387 */ /* 0x000fe20000100800 */
[----:B------:R-:W-:-:S03]  /*a9a0*/  IMAD.MOV.U32 R7, RZ, RZ, c[0x0][0x188] ;  /* 0x00006200ff077624 */ /* 0x000fc600078e00ff */
[----:B------:R-:W-:Y:S01]  /*a9b0*/  STL [R1+0x3e4], RZ ;  /* 0x0003e4ff01007387 */ /* 0x000fe20000100800 */
[----:B------:R-:W-:-:S03]  /*a9c0*/  SHF.R.S32.HI R4, RZ, 0x1f, R25 ;  /* 0x0000001fff047819 */ /* 0x000fc60000011419 */
[----:B------:R-:W-:Y:S01]  /*a9d0*/  STL [R1+0x3e8], RZ ;  /* 0x0003e8ff01007387 */ /* 0x000fe20000100800 */
[----:B------:R-:W-:-:S03]  /*a9e0*/  IMAD.MOV.U32 R28, RZ, RZ, c[0x0][0x188] ;  /* 0x00006200ff1c7624 */ /* 0x000fc600078e00ff */
[----:B------:R-:W-:Y:S01]  /*a9f0*/  STL [R1+0x3ec], RZ ;  /* 0x0003ecff01007387 */ /* 0x000fe20000100800 */
[C---:B------:R-:W-:Y:S01]  /*aa00*/  IMAD R27, R15.reuse, 0xe, RZ ;  /* 0x0000000e0f1b7824 */ /* 0x040fe200078e02ff */
[----:B------:R-:W-:Y:S02]  /*aa10*/  IADD3 R0, P0, R0, c[0x0][0x160], RZ ;  /* 0x0000580000007a10 */ /* 0x000fe40007f1e0ff */
[----:B------:R-:W-:Y:S01]  /*aa20*/  STL [R1+0x60], RZ ;  /* 0x000060ff01007387 */ /* 0x000fe20000100800 */
[----:B------:R-:W-:Y:S02]  /*aa30*/  IMAD R25, R15, 0xc, RZ ;  /* 0x0000000c0f197824 */ /* 0x000fe400078e02ff */
[----:B------:R-:W-:Y:S01]  /*aa40*/  IMAD R7, R7, 0x3f, RZ ;  /* 0x0000003f07077824 */ /* 0x000fe200078e02ff */
[----:B------:R-:W-:Y:S01]  /*aa50*/  STL [R1+0x64], RZ ;  /* 0x000064ff01007387 */ /* 0x000fe20000100800 */
[----:B------:R-:W-:Y:S02]  /*aa60*/  IMAD R15, R15, 0x9, RZ ;  /* 0x000000090f0f7824 */ /* 0x000fe400078e02ff */
[----:B-1----:R-:W-:Y:S01]  /*aa70*/  IMAD.MOV.U32 R8, RZ, RZ, c[0x0][0x188] ;  /* 0x00006200ff087624 */ /* 0x002fe200078e00ff */
[----:B------:R-:W-:Y:S01]  /*aa80*/  STL [R1+0x68], RZ ;  /* 0x000068ff01007387 */ /* 0x000fe20000100800 */
[----:B------:R-:W-:-:S03]  /*aa90*/  IMAD R5, R28, 0x3f, RZ ;  /* 0x0000003f1c057824 */ /* 0x000fc600078e02ff */
[----:B------:R-:W-:Y:S01]  /*aaa0*/  STL [R1+0x6c], RZ ;  /* 0x00006cff01007387 */ /* 0x000fe20000100800 */
[----:B------:R-:W-:-:S03]  /*aab0*/  IMAD R8, R8, 0x3e, RZ ;  /* 0x0000003e08087824 */ /* 0x000fc600078e02ff */
[----:B------:R-:W-:Y:S01]  /*aac0*/  STL [R1+0x90], RZ ;  /* 0x000090ff01007387 */ /* 0x000fe20000100800 */
[----:B------:R-:W-:-:S03]  /*aad0*/  SHF.R.S32.HI R7, RZ, 0x1f, R7 ;  /* 0x0000001fff077819 */ /* 0x000fc60000011407 */
[----:B------:R-:W-:Y:S01]  /*aae0*/  STL [R1+0x94], RZ ;  /* 0x000094ff01007387 */ /* 0x000fe20000100800 */
[----:B------:R-:W-:-:S03]  /*aaf0*/  SHF.R.S32.HI R29, RZ, 0x1f, R15 ;  /* 0x0000001fff1d7819 */ /* 0x000fc6000001140f */
[----:B------:R-:W-:Y:S01]  /*ab00*/  STL [R1+0x98], RZ ;  /* 0x000098ff01007387 */ /* 0x000fe20000100800 */
[----:B------:R-:W-:Y:S01]  /*ab10*/  SHF.R.S32.HI R18, RZ, 0x1f, R27 ;  /* 0x0000001fff127819 */ /* 0x000fe2000001141b */
[----:B------:R-:W-:Y:S02]  /*ab20*/  IMAD R15, R26, 0x6, RZ ;  /* 0x000000061a0f7824 */ /* 0x000fe400078e02ff */
[----:B------:R1:W-:Y:S01]  /*ab30*/  STL [R1+0x4c0], R0 ;  /* 0x0004c00001007387 */ /* 0x0003e20000100800 */
[C---:B------:R-:W-:Y:S01]  /*ab40*/  IMAD R14, R28.reuse, 0x13, RZ ;  /* 0x000000131c0e7824 */ /* 0x040fe200078e02ff */
[----:B------:R-:W-:Y:S01]  /*ab50*/  SHF.L.U64.HI R7, R5, 0x2, R7 ;  /* 0x0000000205077819 */ /* 0x000fe20000010207 */
[C---:B------:R-:W-:Y:S02]  /*ab60*/  IMAD R12, R28.reuse, 0x11, RZ ;  /* 0x000000111c0c7824 */ /* 0x040fe400078e02ff */
[C---:B------:R-:W-:Y:S02]  /*ab70*/  IMAD R10, R28.reuse, 0xb, RZ ;  /* 0x0000000b1c0a7824 */ /* 0x040fe400078e02ff */
[----:B------:R-:W-:-:S02]  /*ab80*/  IMAD R27, R28, 0x7, RZ ;  /* 0x000000071c1b7824 */ /* 0x000fc400078e02ff */
[----:B-1----:R-:W-:Y:S02]  /*ab90*/  IMAD.MOV.U32 R0, RZ, RZ, c[0x0][0x188] ;  /* 0x00006200ff007624 */ /* 0x002fe400078e00ff */
[C---:B------:R-:W-:Y:S02]  /*aba0*/  IMAD R26, R28.reuse, 0x5, RZ ;  /* 0x000000051c1a7824 */ /* 0x040fe400078e02ff */
[C---:B------:R-:W-:Y:S02]  /*abb0*/  IMAD R22, R28.reuse, 0x3, RZ ;  /* 0x000000031c167824 */ /* 0x040fe400078e02ff */
[C---:B------:R-:W-:Y:S01]  /*abc0*/  IMAD.SHL.U32 R13, R28.reuse, 0x2, RZ ;  /* 0x000000021c0d7824 */ /* 0x040fe200078e00ff */
[----:B------:R-:W-:Y:S01]  /*abd0*/  SHF.R.S32.HI R8, RZ, 0x1f, R8 ;  /* 0x0000001fff087819 */ /* 0x000fe20000011408 */
[----:B------:R-:W-:Y:S02]  /*abe0*/  IMAD R28, R28, 0x3e, RZ ;  /* 0x0000003e1c1c7824 */ /* 0x000fe400078e02ff */
[----:B------:R-:W-:-:S02]  /*abf0*/  IMAD R7, R0, 0x3d, RZ ;  /* 0x0000003d00077824 */ /* 0x000fc400078e02ff */
[----:B------:R-:W-:Y:S01]  /*ac00*/  IMAD R5, R0, 0x3b, RZ ;  /* 0x0000003b00057824 */ /* 0x000fe200078e02ff */
[----:B------:R-:W-:Y:S01]  /*ac10*/  SHF.L.U64.HI R8, R28, 0x2, R8 ;  /* 0x000000021c087819 */ /* 0x000fe20000010208 */
[C---:B------:R-:W-:Y:S01]  /*ac20*/  IMAD R28, R0.reuse, 0x3b, RZ ;  /* 0x0000003b001c7824 */ /* 0x040fe200078e02ff */
[----:B------:R-:W-:Y:S01]  /*ac30*/  SHF.L.U64.HI R7, R7, 0x2, R19 ;  /* 0x0000000207077819 */ /* 0x000fe20000010213 */
[----:B------:R-:W-:Y:S01]  /*ac40*/  IMAD.MOV.U32 R19, RZ, RZ, c[0x0][0x188] ;  /* 0x00006200ff137624 */ /* 0x000fe200078e00ff */
[----:B------:R-:W-:Y:S01]  /*ac50*/  SHF.R.S32.HI R5, RZ, 0x1f, R5 ;  /* 0x0000001fff057819 */ /* 0x000fe20000011405 */
[----:B------:R-:W-:Y:S02]  /*ac60*/  IMAD R0, R0, 0x3c, RZ ;  /* 0x0000003c00007824 */ /* 0x000fe400078e02ff */
[C---:B------:R-:W-:Y:S01]  /*ac70*/  IMAD R8, R19.reuse, 0x3a, RZ ;  /* 0x0000003a13087824 */ /* 0x040fe200078e02ff */
[----:B------:R-:W-:Y:S01]  /*ac80*/  SHF.L.U64.HI R5, R28, 0x2, R5 ;  /* 0x000000021c057819 */ /* 0x000fe20000010205 */
[C---:B------:R-:W-:Y:S01]  /*ac90*/  IMAD R7, R19.reuse, 0x39, RZ ;  /* 0x0000003913077824 */ /* 0x040fe200078e02ff */
[----:B------:R-:W-:Y:S01]  /*aca0*/  SHF.L.U64.HI R0, R0, 0x2, R20 ;  /* 0x0000000200007819 */ /* 0x000fe20000010214 */
[----:B------:R-:W-:-:S02]  /*acb0*/  IMAD R5, R19, 0x38, RZ ;  /* 0x0000003813057824 */ /* 0x000fc400078e02ff */
[C---:B------:R-:W-:Y:S02]  /*acc0*/  IMAD R28, R19.reuse, 0x38, RZ ;  /* 0x00000038131c7824 */ /* 0x040fe400078e02ff */
[C---:B------:R-:W-:Y:S01]  /*acd0*/  IMAD R0, R19.reuse, 0x39, RZ ;  /* 0x0000003913007824 */ /* 0x040fe200078e02ff */
[----:B------:R-:W-:Y:S01]  /*ace0*/  SHF.R.S32.HI R20, RZ, 0x1f, R8 ;  /* 0x0000001fff147819 */ /* 0x000fe20000011408 */
[----:B------:R-:W-:Y:S01]  /*acf0*/  IMAD R19, R19, 0x3a, RZ ;  /* 0x0000003a13137824 */ /* 0x000fe200078e02ff */
[----:B------:R-:W-:Y:S01]  /*ad00*/  SHF.R.S32.HI R7, RZ, 0x1f, R7 ;  /* 0x0000001fff077819 */ /* 0x000fe20000011407 */
[----:B------:R-:W-:Y:S01]  /*ad10*/  IMAD.MOV.U32 R8, RZ, RZ, c[0x0][0x188] ;  /* 0x00006200ff087624 */ /* 0x000fe200078e00ff */
[----:B------:R-:W-:Y:S02]  /*ad20*/  SHF.R.S32.HI R5, RZ, 0x1f, R5 ;  /* 0x0000001fff057819 */ /* 0x000fe40000011405 */
[----:B------:R-:W-:Y:S01]  /*ad30*/  SHF.L.U64.HI R19, R19, 0x2, R20 ;  /* 0x0000000213137819 */ /* 0x000fe20000010214 */
[----:B------:R-:W-:Y:S01]  /*ad40*/  IMAD R19, R8, 0x37, RZ ;  /* 0x0000003708137824 */ /* 0x000fe200078e02ff */
[----:B------:R-:W-:Y:S01]  /*ad50*/  SHF.L.U64.HI R0, R0, 0x2, R7 ;  /* 0x0000000200007819 */ /* 0x000fe20000010207 */
[----:B------:R-:W-:Y:S01]  /*ad60*/  IMAD R7, R8, 0x36, RZ ;  /* 0x0000003608077824 */ /* 0x000fe200078e02ff */
        /* <DEDUP_REMOVED lines=40> */
[C---:B------:R-:W-:Y:S01]  /*aff0*/  IMAD R5, R19.reuse, 0x2c, RZ ;  /* 0x0000002c13057824 */ /* 0x040fe200078e02ff */
[----:B------:R-:W-:Y:S01]  /*b000*/  SHF.R.S32.HI R20, RZ, 0x1f, R8 ;  /* 0x0000001fff147819 */ /* 0x000fe20000011408 */
[C---:B------:R-:W-:Y:S01]  /*b010*/  IMAD R28, R19.reuse, 0x2c, RZ ;  /* 0x0000002c131c7824 */ /* 0x040fe200078e02ff */
[----:B------:R-:W-:Y:S01]  /*b020*/  SHF.R.S32.HI R7, RZ, 0x1f, R7 ;  /* 0x0000001fff077819 */ /* 0x000fe20000011407 */
[C---:B------:R-:W-:Y:S01]  /*b030*/  IMAD R0, R19.reuse, 0x2d, RZ ;  /* 0x0000002d13007824 */ /* 0x040fe200078e02ff */
[----:B------:R-:W-:Y:S01]  /*b040*/  SHF.R.S32.HI R5, RZ, 0x1f, R5 ;  /* 0x0000001fff057819 */ /* 0x000fe20000011405 */
[----:B------:R-:W-:-:S02]  /*b050*/  IMAD R19, R19, 0x2e, RZ ;  /* 0x0000002e13137824 */ /* 0x000fc400078e02ff */
[----:B------:R-:W-:Y:S01]  /*b060*/  IMAD.MOV.U32 R8, RZ, RZ, c[0x0][0x188] ;  /* 0x00006200ff087624 */ /* 0x000fe200078e00ff */
[----:B------:R-:W-:Y:S02]  /*b070*/  SHF.L.U64.HI R0, R0, 0x2, R7 ;  /* 0x0000000200007819 */ /* 0x000fe40000010207 */
[----:B------:R-:W-:Y:S01]  /*b080*/  SHF.L.U64.HI R19, R19, 0x2, R20 ;  /* 0x0000000213137819 */ /* 0x000fe20000010214 */
[----:B------:R-:W-:Y:S01]  /*b090*/  IMAD R7, R8, 0x2a, RZ ;  /* 0x0000002a08077824 */ /* 0x000fe200078e02ff */
[----:B------:R-:W-:Y:S01]  /*b0a0*/  SHF.L.U64.HI R5, R28, 0x2, R5 ;  /* 0x000000021c057819 */ /* 0x000fe20000010205 */
[C---:B------:R-:W-:Y:S02]  /*b0b0*/  IMAD R19, R8.reuse, 0x2b, RZ ;  /* 0x0000002b08137824 */ /* 0x040fe400078e02ff */
[C---:B------:R-:W-:Y:S01]  /*b0c0*/  IMAD R5, R8.reuse, 0x29, RZ ;  /* 0x0000002908057824 */ /* 0x040fe200078e02ff */
[----:B------:R-:W-:Y:S01]  /*b0d0*/  SHF.R.S32.HI R7, RZ, 0x1f, R7 ;  /* 0x0000001fff077819 */ /* 0x000fe20000011407 */
[C---:B------:R-:W-:Y:S01]  /*b0e0*/  IMAD R0, R8.reuse, 0x2a, RZ ;  /* 0x0000002a08007824 */ /* 0x040fe200078e02ff */
[----:B------:R-:W-:Y:S01]  /*b0f0*/  SHF.R.S32.HI R20, RZ, 0x1f, R19 ;  /* 0x0000001fff147819 */ /* 0x000fe20000011413 */
[----:B------:R-:W-:Y:S01]  /*b100*/  IMAD R28, R8, 0x29, RZ ;  /* 0x00000029081c7824 */ /* 0x000fe200078e02ff */
[----:B------:R-:W-:Y:S01]  /*b110*/  SHF.R.S32.HI R5, RZ, 0x1f, R5 ;  /* 0x0000001fff057819 */ /* 0x000fe20000011405 */
[----:B------:R-:W-:Y:S01]  /*b120*/  IMAD.MOV.U32 R19, RZ, RZ, c[0x0][0x188] ;  /* 0x00006200ff137624 */ /* 0x000fe200078e00ff */
[----:B------:R-:W-:Y:S01]  /*b130*/  SHF.L.U64.HI R7, R0, 0x2, R7 ;  /* 0x0000000200077819 */ /* 0x000fe20000010207 */
[----:B------:R-:W-:Y:S01]  /*b140*/  IMAD R8, R8, 0x2b, RZ ;  /* 0x0000002b08087824 */ /* 0x000fe200078e02ff */
[----:B------:R-:W-:Y:S01]  /*b150*/  SHF.L.U64.HI R0, R28, 0x2, R5 ;  /* 0x000000021c007819 */ /* 0x000fe20000010205 */
[----:B------:R-:W-:-:S03]  /*b160*/  IMAD R28, R19, 0x28, RZ ;  /* 0x00000028131c7824 */ /* 0x000fc600078e02ff */
[----:B------:R-:W-:Y:S01]  /*b170*/  SHF.L.U64.HI R8, R8, 0x2, R20 ;  /* 0x0000000208087819 */ /* 0x000fe20000010214 */
[----:B------:R-:W-:Y:S01]  /*b180*/  IMAD R20, R19, 0x28, RZ ;  /* 0x0000002813147824 */ /* 0x000fe200078e02ff */
[----:B------:R-:W-:-:S04]  /*b190*/  SHF.R.S32.HI R28, RZ, 0x1f, R28 ;  /* 0x0000001fff1c7819 */ /* 0x000fc8000001141c */
[----:B------:R-:W-:Y:S02]  /*b1a0*/  SHF.L.U64.HI R20, R20, 0x2, R28 ;  /* 0x0000000214147819 */ /* 0x000fe4000001021c */
[----:B------:R-:W2:Y:S01]  /*b1b0*/  LDL.LU R28, [R1+0x950] ;  /* 0x00095000011c7983 */ /* 0x000ea20000300800 */
[C---:B------:R-:W-:Y:S02]  /*b1c0*/  IMAD R8, R19.reuse, 0x27, RZ ;  /* 0x0000002713087824 */ /* 0x040fe400078e02ff */
[C---:B------:R-:W-:Y:S02]  /*b1d0*/  IMAD R0, R19.reuse, 0x26, RZ ;  /* 0x0000002613007824 */ /* 0x040fe400078e02ff */
[C---:B------:R-:W-:Y:S01]  /*b1e0*/  IMAD R7, R19.reuse, 0x27, RZ ;  /* 0x0000002713077824 */ /* 0x040fe200078e02ff */
[----:B------:R-:W-:Y:S01]  /*b1f0*/  SHF.R.S32.HI R8, RZ, 0x1f, R8 ;  /* 0x0000001fff087819 */ /* 0x000fe20000011408 */
[----:B------:R-:W-:Y:S01]  /*b200*/  IMAD R5, R19, 0x26, RZ ;  /* 0x0000002613057824 */ /* 0x000fe200078e02ff */
[----:B------:R-:W-:-:S02]  /*b210*/  SHF.R.S32.HI R0, RZ, 0x1f, R0 ;  /* 0x0000001fff007819 */ /* 0x000fc40000011400 */
[----:B------:R-:W-:Y:S01]  /*b220*/  SHF.L.U64.HI R7, R7, 0x2, R8 ;  /* 0x0000000207077819 */ /* 0x000fe20000010208 */
[----:B------:R-:W-:Y:S01]  /*b230*/  IMAD R8, R19, 0x24, RZ ;  /* 0x0000002413087824 */ /* 0x000fe200078e02ff */
[----:B------:R-:W-:Y:S01]  /*b240*/  SHF.L.U64.HI R0, R5, 0x2, R0 ;  /* 0x0000000205007819 */ /* 0x000fe20000010200 */
[C---:B------:R-:W-:Y:S02]  /*b250*/  IMAD R0, R19.reuse, 0x23, RZ ;  /* 0x0000002313007824 */ /* 0x040fe400078e02ff */
[C---:B------:R-:W-:Y:S01]  /*b260*/  IMAD R7, R19.reuse, 0x24, RZ ;  /* 0x0000002413077824 */ /* 0x040fe200078e02ff */
[----:B------:R-:W-:Y:S01]  /*b270*/  SHF.R.S32.HI R8, RZ, 0x1f, R8 ;  /* 0x0000001fff087819 */ /* 0x000fe20000011408 */
[----:B------:R-:W-:Y:S01]  /*b280*/  IMAD R5, R19, 0x23, RZ ;  /* 0x0000002313057824 */ /* 0x000fe200078e02ff */
[----:B------:R-:W-:Y:S02]  /*b290*/  SHF.R.S32.HI R0, RZ, 0x1f, R0 ;  /* 0x0000001fff007819 */ /* 0x000fe40000011400 */
[----:B------:R-:W-:Y:S01]  /*b2a0*/  SHF.L.U64.HI R7, R7, 0x2, R8 ;  /* 0x0000000207077819 */ /* 0x000fe20000010208 */
[----:B------:R-:W-:Y:S01]  /*b2b0*/  IMAD R8, R19, 0x21, RZ ;  /* 0x0000002113087824 */ /* 0x000fe200078e02ff */
[----:B------:R-:W-:Y:S01]  /*b2c0*/  SHF.L.U64.HI R0, R5, 0x2, R0 ;  /* 0x0000000205007819 */ /* 0x000fe20000010200 */
[----:B------:R-:W-:-:S02]  /*b2d0*/  IMAD.SHL.U32 R0, R19, 0x20, RZ ;  /* 0x0000002013007824 */ /* 0x000fc400078e00ff */
[C---:B------:R-:W-:Y:S01]  /*b2e0*/  IMAD R7, R19.reuse, 0x21, RZ ;  /* 0x0000002113077824 */ /* 0x040fe200078e02ff */
[----:B------:R-:W-:Y:S01]  /*b2f0*/  SHF.R.S32.HI R8, RZ, 0x1f, R8 ;  /* 0x0000001fff087819 */ /* 0x000fe20000011408 */
[----:B------:R-:W-:Y:S01]  /*b300*/  IMAD.SHL.U32 R5, R19, 0x20, RZ ;  /* 0x0000002013057824 */ /* 0x000fe200078e00ff */
[----:B------:R-:W-:Y:S02]  /*b310*/  SHF.R.S32.HI R0, RZ, 0x1f, R0 ;  /* 0x0000001fff007819 */ /* 0x000fe40000011400 */
        /* <DEDUP_REMOVED lines=8> */
[----:B------:R-:W-:-:S03]  /*b3a0*/  IMAD R5, R19, 0x1d, RZ ;  /* 0x0000001d13057824 */ /* 0x000fc600078e02ff */
        /* <DEDUP_REMOVED lines=11> */
[----:B------:R-:W-:-:S02]  /*b460*/  IMAD R0, R19, 0x17, RZ ;  /* 0x0000001713007824 */ /* 0x000fc400078e02ff */
[C---:B------:R-:W-:Y:S01]  /*b470*/  IMAD R7, R19.reuse, 0x18, RZ ;  /* 0x0000001813077824 */ /* 0x040fe200078e02ff */
[----:B------:R-:W-:Y:S01]  /*b480*/  SHF.R.S32.HI R8, RZ, 0x1f, R8 ;  /* 0x0000001fff087819 */ /* 0x000fe20000011408 */
[----:B------:R-:W-:Y:S01]  /*b490*/  IMAD R5, R19, 0x17, RZ ;  /* 0x0000001713057824 */ /* 0x000fe200078e02ff */
[----:B------:R-:W-:Y:S02]  /*b4a0*/  SHF.R.S32.HI R0, RZ, 0x1f, R0 ;  /* 0x0000001fff007819 */ /* 0x000fe40000011400 */
[----:B------:R-:W-:Y:S01]  /*b4b0*/  SHF.L.U64.HI R7, R7, 0x2, R8 ;  /* 0x0000000207077819 */ /* 0x000fe20000010208 */
[----:B------:R-:W-:Y:S01]  /*b4c0*/  IMAD R7, R19, 0x15, RZ ;  /* 0x0000001513077824 */ /* 0x000fe200078e02ff */
[----:B------:R-:W-:Y:S01]  /*b4d0*/  SHF.L.U64.HI R0, R5, 0x2, R0 ;  /* 0x0000000205007819 */ /* 0x000fe20000010200 */
[C---:B------:R-:W-:Y:S02]  /*b4e0*/  IMAD R0, R19.reuse, 0x14, RZ ;  /* 0x0000001413007824 */ /* 0x040fe400078e02ff */
[----:B------:R-:W-:-:S02]  /*b4f0*/  IMAD R5, R19, 0x14, RZ ;  /* 0x0000001413057824 */ /* 0x000fc400078e02ff */
[----:B------:R-:W-:Y:S01]  /*b500*/  IMAD R8, R19, 0x15, RZ ;  /* 0x0000001513087824 */ /* 0x000fe200078e02ff */
[----:B------:R-:W-:Y:S02]  /*b510*/  SHF.R.S32.HI R11, RZ, 0x1f, R25 ;  /* 0x0000001fff0b7819 */ /* 0x000fe40000011419 */
[----:B------:R-:W-:-:S04]  /*b520*/  SHF.R.S32.HI R21, RZ, 0x1f, R12 ;  /* 0x0000001fff157819 */ /* 0x000fc8000001140c */
[----:B------:R-:W-:Y:S02]  /*b530*/  SHF.L.U64.HI R12, R12, 0x2, R21 ;  /* 0x000000020c0c7819 */ /* 0x000fe40000010215 */
[----:B------:R-:W-:Y:S02]  /*b540*/  SHF.R.S32.HI R16, RZ, 0x1f, R27 ;  /* 0x0000001fff107819 */ /* 0x000fe4000001141b */
[----:B------:R-:W-:Y:S02]  /*b550*/  SHF.R.S32.HI R25, RZ, 0x1f, R15 ;  /* 0x0000001fff197819 */ /* 0x000fe4000001140f */
[----:B------:R-:W-:Y:S02]  /*b560*/  SHF.R.S32.HI R15, RZ, 0x1f, R26 ;  /* 0x0000001fff0f7819 */ /* 0x000fe4000001141a */
[----:B------:R-:W-:Y:S02]  /*b570*/  SHF.L.U64.HI R27, R27, 0x2, R16 ;  /* 0x000000021b1b7819 */ /* 0x000fe40000010210 */
[----:B------:R-:W-:-:S02]  /*b580*/  SHF.L.U64.HI R26, R26, 0x2, R15 ;  /* 0x000000021a1a7819 */ /* 0x000fc4000001020f */
[----:B--2---:R-:W-:Y:S01]  /*b590*/  SHF.L.U64.HI R20, R20, 0x2, R28 ;  /* 0x0000000214147819 */ /* 0x004fe2000001021c */
[C---:B------:R-:W-:Y:S01]  /*b5a0*/  IMAD R20, R19.reuse, 0x22, RZ ;  /* 0x0000002213147824 */ /* 0x040fe200078e02ff */
[----:B------:R-:W2:Y:S04]  /*b5b0*/  LDL.LU R28, [R1+0x94c] ;  /* 0x00094c00011c7983 */ /* 0x000ea80000300800 */
[----:B------:R-:W-:Y:S01]  /*b5c0*/  SHF.L.U64.HI R20, R20, 0x2, R6 ;  /* 0x0000000214147819 */ /* 0x000fe20000010206 */
[C---:B------:R-:W-:Y:S01]  /*b5d0*/  IMAD R20, R19.reuse, 0x1f, RZ ;  /* 0x0000001f13147824 */ /* 0x040fe200078e02ff */
[----:B------:R-:W3:Y:S04]  /*b5e0*/  LDL.LU R6, [R1+0x948] ;  /* 0x0009480001067983 */ /* 0x000ee80000300800 */
[----:B------:R-:W-:Y:S01]  /*b5f0*/  SHF.L.U64.HI R20, R20, 0x2, R17 ;  /* 0x0000000214147819 */ /* 0x000fe20000010211 */
[C---:B------:R-:W-:Y:S01]  /*b600*/  IMAD R20, R19.reuse, 0x1c, RZ ;  /* 0x0000001c13147824 */ /* 0x040fe200078e02ff */
[----:B------:R-:W4:Y:S04]  /*b610*/  LDL.LU R17, [R1+0x944] ;  /* 0x0009440001117983 */ /* 0x000f280000300800 */
[----:B------:R-:W-:Y:S01]  /*b620*/  SHF.L.U64.HI R20, R20, 0x2, R3 ;  /* 0x0000000214147819 */ /* 0x000fe20000010203 */
[C---:B------:R-:W-:Y:S01]  /*b630*/  IMAD R20, R19.reuse, 0x19, RZ ;  /* 0x0000001913147824 */ /* 0x040fe200078e02ff */
[----:B------:R-:W2:Y:S04]  /*b640*/  LDL.LU R3, [R1+0x940] ;  /* 0x0009400001037983 */ /* 0x000ea80000300800 */
[----:B------:R-:W-:Y:S01]  /*b650*/  SHF.L.U64.HI R20, R20, 0x2, R4 ;  /* 0x0000000214147819 */ /* 0x000fe20000010204 */
[----:B------:R-:W-:Y:S01]  /*b660*/  IMAD R20, R19, 0x16, RZ ;  /* 0x0000001613147824 */ /* 0x000fe200078e02ff */
[----:B------:R-:W-:Y:S01]  /*b670*/  SHF.R.S32.HI R19, RZ, 0x1f, R7 ;  /* 0x0000001fff137819 */ /* 0x000fe20000011407 */
[----:B------:R-:W2:Y:S01]  /*b680*/  LDL.LU R4, [R1+0x93c] ;  /* 0x00093c0001047983 */ /* 0x000ea20000300800 */
[----:B------:R-:W-:Y:S01]  /*b690*/  SHF.R.S32.HI R7, RZ, 0x1f, R0 ;  /* 0x0000001fff077819 */ /* 0x000fe20000011400 */
[----:B------:R-:W-:Y:S01]  /*b6a0*/  IMAD.MOV.U32 R0, RZ, RZ, c[0x0][0x188] ;  /* 0x00006200ff007624 */ /* 0x000fe200078e00ff */
[----:B------:R-:W-:-:S02]  /*b6b0*/  SHF.L.U64.HI R19, R8, 0x2, R19 ;  /* 0x0000000208137819 */ /* 0x000fc40000010213 */
[----:B------:R-:W-:Y:S01]  /*b6c0*/  SHF.L.U64.HI R8, R5, 0x2, R7 ;  /* 0x0000000205087819 */ /* 0x000fe20000010207 */
[C---:B------:R-:W-:Y:S01]  /*b6d0*/  IMAD R5, R0.reuse, 0x13, RZ ;  /* 0x0000001300057824 */ /* 0x040fe200078e02ff */
[----:B------:R-:W-:Y:S01]  /*b6e0*/  SHF.R.S32.HI R7, RZ, 0x1f, R14 ;  /* 0x0000001fff077819 */ /* 0x000fe2000001140e */
[----:B------:R-:W-:Y:S02]  /*b6f0*/  IMAD.MOV.U32 R19, RZ, RZ, c[0x0][0x188] ;  /* 0x00006200ff137624 */ /* 0x000fe400078e00ff */
[----:B------:R-:W-:Y:S01]  /*b700*/  IMAD R0, R0, 0x12, RZ ;  /* 0x0000001200007824 */ /* 0x000fe200078e02ff */
[----:B------:R-:W-:Y:S01]  /*b710*/  SHF.L.U64.HI R8, R5, 0x2, R7 ;  /* 0x0000000205087819 */ /* 0x000fe20000010207 */
[C---:B------:R-:W-:Y:S02]  /*b720*/  IMAD R5, R19.reuse, 0x12, RZ ;  /* 0x0000001213057824 */ /* 0x040fe400078e02ff */
[----:B------:R-:W-:Y:S01]  /*b730*/  IMAD.MOV.U32 R7, RZ, RZ, c[0x0][0x188] ;  /* 0x00006200ff077624 */ /* 0x000fe200078e00ff */
[----:B------:R-:W-:Y:S01]  /*b740*/  SHF.R.S32.HI R8, RZ, 0x1f, R0 ;  /* 0x0000001fff087819 */ /* 0x000fe20000011400 */
[----:B------:R-:W-:-:S03]  /*b750*/  IMAD.SHL.U32 R19, R19, 0x10, RZ ;  /* 0x0000001013137824 */ /* 0x000fc600078e00ff */
[----:B------:R-:W-:Y:S01]  /*b760*/  SHF.L.U64.HI R5, R5, 0x2, R8 ;  /* 0x0000000205057819 */ /* 0x000fe20000010208 */
[C---:B------:R-:W-:Y:S01]  /*b770*/  IMAD.SHL.U32 R5, R7.reuse, 0x10, RZ ;  /* 0x0000001007057824 */ /* 0x040fe200078e00ff */
[----:B------:R-:W-:Y:S01]  /*b780*/  SHF.R.S32.HI R19, RZ, 0x1f, R19 ;  /* 0x0000001fff137819 */ /* 0x000fe20000011413 */
[----:B------:R-:W-:Y:S02]  /*b790*/  IMAD R8, R7, 0xf, RZ ;  /* 0x0000000f07087824 */ /* 0x000fe400078e02ff */
[----:B------:R-:W-:Y:S01]  /*b7a0*/  IMAD.MOV.U32 R0, RZ, RZ, c[0x0][0x188] ;  /* 0x00006200ff007624 */ /* 0x000fe200078e00ff */
[----:B------:R-:W-:Y:S01]  /*b7b0*/  SHF.L.U64.HI R19, R5, 0x2, R19 ;  /* 0x0000000205137819 */ /* 0x000fe20000010213 */
[----:B------:R-:W-:Y:S01]  /*b7c0*/  IMAD R7, R7, 0xf, RZ ;  /* 0x0000000f07077824 */ /* 0x000fe200078e02ff */
[----:B------:R-:W-:Y:S01]  /*b7d0*/  SHF.R.S32.HI R8, RZ, 0x1f, R8 ;  /* 0x0000001fff087819 */ /* 0x000fe20000011408 */
[C---:B------:R-:W-:Y:S02]  /*b7e0*/  IMAD R5, R0.reuse, 0xd, RZ ;  /* 0x0000000d00057824 */ /* 0x040fe400078e02ff */
[C---:B------:R-:W-:Y:S01]  /*b7f0*/  IMAD R19, R0.reuse, 0xe, RZ ;  /* 0x0000000e00137824 */ /* 0x040fe200078e02ff */
[----:B------:R-:W-:Y:S01]  /*b800*/  SHF.L.U64.HI R8, R7, 0x2, R8 ;  /* 0x0000000207087819 */ /* 0x000fe20000010208 */
[----:B------:R-:W-:Y:S01]  /*b810*/  IMAD R7, R0, 0xd, RZ ;  /* 0x0000000d00077824 */ /* 0x000fe200078e02ff */
[----:B------:R-:W-:Y:S01]  /*b820*/  SHF.R.S32.HI R8, RZ, 0x1f, R5 ;  /* 0x0000001fff087819 */ /* 0x000fe20000011405 */
[----:B------:R-:W-:Y:S01]  /*b830*/  IMAD.MOV.U32 R5, RZ, RZ, c[0x0][0x188] ;  /* 0x00006200ff057624 */ /* 0x000fe200078e00ff */
[----:B------:R-:W-:-:S02]  /*b840*/  SHF.L.U64.HI R19, R19, 0x2, R18 ;  /* 0x0000000213137819 */ /* 0x000fc40000010212 */
[----:B------:R-:W-:Y:S01]  /*b850*/  SHF.L.U64.HI R8, R7, 0x2, R8 ;  /* 0x0000000207087819 */ /* 0x000fe20000010208 */
[----:B------:R-:W-:Y:S01]  /*b860*/  IMAD R19, R5, 0xc, RZ ;  /* 0x0000000c05137824 */ /* 0x000fe200078e02ff */
[----:B------:R-:W-:Y:S01]  /*b870*/  SHF.R.S32.HI R5, RZ, 0x1f, R10 ;  /* 0x0000001fff057819 */ /* 0x000fe2000001140a */
[C---:B------:R-:W-:Y:S02]  /*b880*/  IMAD R8, R0.reuse, 0xa, RZ ;  /* 0x0000000a00087824 */ /* 0x040fe400078e02ff */
[----:B------:R-:W-:Y:S01]  /*b890*/  IMAD.MOV.U32 R7, RZ, RZ, c[0x0][0x188] ;  /* 0x00006200ff077624 */ /* 0x000fe200078e00ff */
[----:B------:R-:W-:Y:S01]  /*b8a0*/  SHF.L.U64.HI R19, R19, 0x2, R11 ;  /* 0x0000000213137819 */ /* 0x000fe2000001020b */
[----:B------:R-:W-:Y:S01]  /*b8b0*/  IMAD R0, R0, 0xa, RZ ;  /* 0x0000000a00007824 */ /* 0x000fe200078e02ff */
[----:B------:R-:W-:Y:S02]  /*b8c0*/  SHF.R.S32.HI R8, RZ, 0x1f, R8 ;  /* 0x0000001fff087819 */ /* 0x000fe40000011408 */
[----:B------:R-:W-:Y:S01]  /*b8d0*/  SHF.L.U64.HI R19, R10, 0x2, R5 ;  /* 0x000000020a137819 */ /* 0x000fe20000010205 */
[----:B------:R-:W-:Y:S01]  /*b8e0*/  IMAD.SHL.U32 R5, R7, 0x8, RZ ;  /* 0x0000000807057824 */ /* 0x000fe200078e00ff */
[----:B------:R-:W-:-:S02]  /*b8f0*/  SHF.L.U64.HI R20, R20, 0x2, R24 ;  /* 0x0000000214147819 */ /* 0x000fc40000010218 */
[----:B------:R-:W-:Y:S01]  /*b900*/  SHF.L.U64.HI R19, R0, 0x2, R8 ;  /* 0x0000000200137819 */ /* 0x000fe20000010208 */
[C---:B------:R-:W-:Y:S01]  /*b910*/  IMAD.SHL.U32 R0, R7.reuse, 0x8, RZ ;  /* 0x0000000807007824 */ /* 0x040fe200078e00ff */
[----:B------:R-:W2:Y:S01]  /*b920*/  LDL.LU R24, [R1+0x938] ;  /* 0x0009380001187983 */ /* 0x000ea20000300800 */
[----:B------:R-:W-:Y:S01]  /*b930*/  IMAD R8, R7, 0x9, RZ ;  /* 0x0000000907087824 */ /* 0x000fe200078e02ff */
[----:B------:R-:W-:Y:S01]  /*b940*/  SHF.R.S32.HI R7, RZ, 0x1f, R5 ;  /* 0x0000001fff077819 */ /* 0x000fe20000011405 */
[----:B------:R-:W-:Y:S01]  /*b950*/  IMAD.MOV.U32 R5, RZ, RZ, c[0x0][0x188] ;  /* 0x00006200ff057624 */ /* 0x000fe200078e00ff */
[----:B------:R-:W2:Y:S02]  /*b960*/  LDL.LU R14, [R1+0x14] ;  /* 0x00001400010e7983 */ /* 0x000ea40000300800 */
[----:B------:R-:W-:Y:S01]  /*b970*/  SHF.L.U64.HI R7, R0, 0x2, R7 ;  /* 0x0000000200077819 */ /* 0x000fe20000010207 */
[----:B------:R-:W-:Y:S01]  /*b980*/  IMAD R7, R5, 0x6, RZ ;  /* 0x0000000605077824 */ /* 0x000fe200078e02ff */
[----:B------:R-:W3:Y:S01]  /*b990*/  LDL.LU R20, [R1+0x1c] ;  /* 0x00001c0001147983 */ /* 0x000ee20000300800 */
[----:B------:R-:W-:-:S03]  /*b9a0*/  SHF.L.U64.HI R8, R8, 0x2, R29 ;  /* 0x0000000208087819 */ /* 0x000fc6000001021d */
[----:B------:R-:W4:Y:S04]  /*b9b0*/  LDL.LU R21, [R1+0x934] ;  /* 0x0009340001157983 */ /* 0x000f280000300800 */
[----:B------:R-:W4:Y:S01]  /*b9c0*/  LDL.LU R12, [R1+0x930] ;  /* 0x00093000010c7983 */ /* 0x000f220000300800 */
[----:B------:R-:W-:-:S03]  /*b9d0*/  SHF.L.U64.HI R7, R7, 0x2, R25 ;  /* 0x0000000207077819 */ /* 0x000fc60000010219 */
[----:B------:R-:W4:Y:S04]  /*b9e0*/  LDL.LU R18, [R1+0x92c] ;  /* 0x00092c0001127983 */ /* 0x000f280000300800 */
        /* <DEDUP_REMOVED lines=10> */
[----:B------:R-:W4:Y:S01]  /*ba90*/  LDL.LU R26, [R1+0x910] ;  /* 0x00091000011a7983 */ /* 0x000f220000300800 */
[C---:B------:R-:W-:Y:S01]  /*baa0*/  IMAD.SHL.U32 R0, R5.reuse, 0x4, RZ ;  /* 0x0000000405007824 */ /* 0x040fe200078e00ff */
[----:B------:R-:W-:Y:S01]  /*bab0*/  SHF.R.S32.HI R23, RZ, 0x1f, R22 ;  /* 0x0000001fff177819 */ /* 0x000fe20000011416 */
[----:B------:R-:W-:Y:S01]  /*bac0*/  IMAD.SHL.U32 R5, R5, 0x4, RZ ;  /* 0x0000000405057824 */ /* 0x000fe200078e00ff */
[----:B------:R-:W-:-:S02]  /*bad0*/  SHF.R.S32.HI R2, RZ, 0x1f, R13 ;  /* 0x0000001fff027819 */ /* 0x000fc4000001140d */
[----:B------:R-:W-:Y:S02]  /*bae0*/  SHF.R.S32.HI R0, RZ, 0x1f, R0 ;  /* 0x0000001fff007819 */ /* 0x000fe40000011400 */
[----:B------:R-:W-:Y:S02]  /*baf0*/  SHF.L.U64.HI R22, R22, 0x2, R23 ;  /* 0x0000000216167819 */ /* 0x000fe40000010217 */
[----:B------:R-:W-:Y:S02]  /*bb00*/  SHF.L.U64.HI R0, R5, 0x2, R0 ;  /* 0x0000000205007819 */ /* 0x000fe40000010200 */
[----:B------:R-:W4:Y:S01]  /*bb10*/  LDL.LU R5, [R1+0x58] ;  /* 0x0000580001057983 */ /* 0x000f220000300800 */
[----:B------:R-:W-:-:S03]  /*bb20*/  SHF.L.U64.HI R0, R13, 0x2, R2 ;  /* 0x000000020d007819 */ /* 0x000fc60000010202 */
[----:B------:R-:W4:Y:S04]  /*bb30*/  LDL.LU R2, [R1+0x5c] ;  /* 0x00005c0001027983 */ /* 0x000f280000300800 */
[----:B------:R-:W4:Y:S04]  /*bb40*/  LDL.LU R13, [R1] ;  /* 0x00000000010d7983 */ /* 0x000f280000300800 */
[----:B------:R-:W4:Y:S04]  /*bb50*/  LDL.LU R23, [R1+0x70] ;  /* 0x0000700001177983 */ /* 0x000f280000300800 */
[----:B------:R-:W4:Y:S01]  /*bb60*/  LDL.LU R22, [R1+0x28] ;  /* 0x0000280001167983 */ /* 0x000f220000300800 */
[----:B--2---:R-:W-:-:S02]  /*bb70*/  IADD3 R14, P1, R14, c[0x0][0x168], RZ ;  /* 0x00005a000e0e7a10 */ /* 0x004fc40007f3e0ff */
[----:B---3--:R-:W-:Y:S02]  /*bb80*/  IADD3 R20, P2, R20, c[0x0][0x168], RZ ;  /* 0x00005a0014147a10 */ /* 0x008fe40007f5e0ff */
[----:B----4-:R-:W-:Y:S02]  /*bb90*/  IADD3.X R10, R10, c[0x0][0x16c], RZ, P1, !PT ;  /* 0x00005b000a0a7a10 */ /* 0x010fe40000ffe4ff */
[----:B------:R-:W-:Y:S02]  /*bba0*/  IADD3 R27, P3, R27, c[0x0][0x168], RZ ;  /* 0x00005a001b1b7a10 */ /* 0x000fe40007f7e0ff */
[----:B------:R-:W-:Y:S02]  /*bbb0*/  SHF.R.S32.HI R0, RZ, 0x6, R26 ;  /* 0x00000006ff007819 */ /* 0x000fe4000001141a */
[----:B------:R-:W2:Y:S04]  /*bbc0*/  LDL.LU R26, [R1+0x24] ;  /* 0x00002400011a7983 */ /* 0x000ea80000300800 */
[----:B------:R1:W-:Y:S04]  /*bbd0*/  STL [R1+0x6c0], R14 ;  /* 0x0006c00e01007387 */ /* 0x0003e80000100800 */
[----:B-1----:R-:W3:Y:S04]  /*bbe0*/  LDL.LU R14, [R1+0x74] ;  /* 0x00007400010e7983 */ /* 0x002ee80000300800 */
[----:B------:R1:W-:Y:S02]  /*bbf0*/  STL [R1+0x6c8], R20 ;  /* 0x0006c81401007387 */ /* 0x0003e40000100800 */
[----:B-1----:R-:W-:-:S02]  /*bc00*/  IADD3 R20, P4, R15, c[0x0][0x168], RZ ;  /* 0x00005a000f147a10 */ /* 0x002fc40007f9e0ff */
[----:B------:R-:W4:Y:S04]  /*bc10*/  LDL.LU R15, [R1+0x50] ;  /* 0x00005000010f7983 */ /* 0x000f280000300800 */
[----:B------:R1:W-:Y:S02]  /*bc20*/  STL [R1+0x6d0], R20 ;  /* 0x0006d01401007387 */ /* 0x0003e40000100800 */
[----:B-1----:R-:W-:Y:S02]  /*bc30*/  IADD3 R20, P5, R25, c[0x0][0x168], RZ ;  /* 0x00005a0019147a10 */ /* 0x002fe40007fbe0ff */
[----:B------:R-:W2:Y:S04]  /*bc40*/  LDL.LU R25, [R1+0x44] ;  /* 0x0000440001197983 */ /* 0x000ea80000300800 */
[----:B------:R1:W-:Y:S04]  /*bc50*/  STL [R1+0x6d8], R20 ;  /* 0x0006d81401007387 */ /* 0x0003e80000100800 */
[----:B-1----:R-:W3:Y:S04]  /*bc60*/  LDL.LU R20, [R1+0x78] ;  /* 0x0000780001147983 */ /* 0x002ee80000300800 */
[----:B------:R1:W-:Y:S04]  /*bc70*/  STL [R1+0x6e0], R27 ;  /* 0x0006e01b01007387 */ /* 0x0003e80000100800 */
[----:B-1----:R-:W3:Y:S04]  /*bc80*/  LDL.LU R27, [R1+0x20] ;  /* 0x00002000011b7983 */ /* 0x002ee80000300800 */
[----:B------:R1:W-:Y:S04]  /*bc90*/  STL [R1+0x6bc], R10 ;  /* 0x0006bc0a01007387 */ /* 0x0003e80000100800 */
[----:B-1----:R-:W4:Y:S01]  /*bca0*/  LDL.LU R10, [R1+0x90c] ;  /* 0x00090c00010a7983 */ /* 0x002f220000300800 */
[----:B--2---:R-:W-:-:S02]  /*bcb0*/  IADD3.X R25, R25, c[0x0][0x16c], RZ, P2, !PT ;  /* 0x00005b0019197a10 */ /* 0x004fc400017fe4ff */
[----:B---3--:R-:W-:-:S05]  /*bcc0*/  IADD3 R27, P1, R27, c[0x0][0x168], RZ ;  /* 0x00005a001b1b7a10 */ /* 0x008fca0007f3e0ff */
[----:B------:R4:W-:Y:S04]  /*bcd0*/  STL [R1+0x6e8], R27 ;  /* 0x0006e81b01007387 */ /* 0x0009e80000100800 */
[----:B------:R1:W-:Y:S01]  /*bce0*/  STL [R1+0x6c4], R25 ;  /* 0x0006c41901007387 */ /* 0x0003e20000100800 */
[----:B----4-:R-:W-:Y:S02]  /*bcf0*/  IADD3 R27, P2, R10, c[0x0][0x168], RZ ;  /* 0x00005a000a1b7a10 */ /* 0x010fe40007f5e0ff */
[----:B-1----:R-:W-:Y:S02]  /*bd00*/  IADD3.X R25, R19, c[0x0][0x16c], RZ, P4, !PT ;  /* 0x00005b0013197a10 */ /* 0x002fe400027fe4ff */
[----:B------:R-:W-:Y:S01]  /*bd10*/  IADD3 R10, P4, R16, c[0x0][0x168], RZ ;  /* 0x00005a00100a7a10 */ /* 0x000fe20007f9e0ff */
[----:B------:R-:W-:Y:S01]  /*bd20*/  STL [R1+0x6f0], R27 ;  /* 0x0006f01b01007387 */ /* 0x000fe20000100800 */
[----:B------:R-:W-:-:S03]  /*bd30*/  IADD3.X R16, R8, c[0x0][0x16c], RZ, P5, !PT ;  /* 0x00005b0008107a10 */ /* 0x000fc60002ffe4ff */
[----:B------:R-:W2:Y:S04]  /*bd40*/  LDL.LU R19, [R1+0x7c] ;  /* 0x00007c0001137983 */ /* 0x000ea80000300800 */
[----:B------:R-:W-:Y:S04]  /*bd50*/  STL [R1+0x6cc], R25 ;  /* 0x0006cc1901007387 */ /* 0x000fe80000100800 */
[----:B------:R1:W-:Y:S04]  /*bd60*/  STL [R1+0x6f8], R10 ;  /* 0x0006f80a01007387 */ /* 0x0003e80000100800 */
[----:B------:R-:W3:Y:S04]  /*bd70*/  LDL.LU R8, [R1+0x4] ;  /* 0x0000040001087983 */ /* 0x000ee80000300800 */
[----:B------:R4:W-:Y:S01]  /*bd80*/  STL [R1+0x6d4], R16 ;  /* 0x0006d41001007387 */ /* 0x0009e20000100800 */
[----:B-1----:R-:W-:-:S05]  /*bd90*/  IADD3 R10, P5, R29, c[0x0][0x168], RZ ;  /* 0x00005a001d0a7a10 */ /* 0x002fca0007fbe0ff */
[----:B------:R1:W-:Y:S01]  /*bda0*/  STL [R1+0x700], R10 ;  /* 0x0007000a01007387 */ /* 0x0003e20000100800 */
[----:B----4-:R-:W-:Y:S02]  /*bdb0*/  IADD3.X R16, R15, c[0x0][0x16c], RZ, P3, !PT ;  /* 0x00005b000f107a10 */ /* 0x010fe40001ffe4ff */
[----:B------:R-:W-:-:S03]  /*bdc0*/  IADD3 R15, P3, R26, c[0x0][0x168], RZ ;  /* 0x00005a001a0f7a10 */ /* 0x000fc60007f7e0ff */
[----:B------:R-:W-:Y:S01]  /*bdd0*/  STL [R1+0x6dc], R16 ;  /* 0x0006dc1001007387 */ /* 0x000fe20000100800 */
[----:B-1----:R-:W-:Y:S02]  /*bde0*/  IADD3.X R10, R7, c[0x0][0x16c], RZ, P1, !PT ;  /* 0x00005b00070a7a10 */ /* 0x002fe40000ffe4ff */
[----:B------:R-:W-:Y:S01]  /*bdf0*/  IADD3 R11, P1, R11, c[0x0][0x168], RZ ;  /* 0x00005a000b0b7a10 */ /* 0x000fe20007f3e0ff */
[----:B------:R-:W-:Y:S04]  /*be00*/  STL [R1+0x708], R15 ;  /* 0x0007080f01007387 */ /* 0x000fe80000100800 */
[----:B------:R-:W4:Y:S04]  /*be10*/  LDL.LU R7, [R1+0x80] ;  /* 0x0000800001077983 */ /* 0x000f280000300800 */
[----:B------:R1:W-:Y:S04]  /*be20*/  STL [R1+0x6e4], R10 ;  /* 0x0006e40a01007387 */ /* 0x0003e80000100800 */
[----:B------:R1:W-:Y:S02]  /*be30*/  STL [R1+0x710], R11 ;  /* 0x0007100b01007387 */ /* 0x0003e40000100800 */
[----:B-1----:R-:W-:-:S02]  /*be40*/  IADD3.X R10, R5, c[0x0][0x16c], RZ, P2, !PT ;  /* 0x00005b00050a7a10 */ /* 0x002fc400017fe4ff */
[----:B------:R-:W4:Y:S01]  /*be50*/  LDL.LU R5, [R1+0x2c] ;  /* 0x00002c0001057983 */ /* 0x000f220000300800 */
[----:B------:R-:W-:-:S03]  /*be60*/  IADD3 R11, P2, R18, c[0x0][0x168], RZ ;  /* 0x00005a00120b7a10 */ /* 0x000fc60007f5e0ff */
[----:B------:R1:W-:Y:S04]  /*be70*/  STL [R1+0x6ec], R10 ;  /* 0x0006ec0a01007387 */ /* 0x0003e80000100800 */
[----:B------:R1:W-:Y:S02]  /*be80*/  STL [R1+0x718], R11 ;  /* 0x0007180b01007387 */ /* 0x0003e40000100800 */
[----:B-1----:R-:W-:Y:S02]  /*be90*/  IADD3.X R10, R2, c[0x0][0x16c], RZ, P4, !PT ;  /* 0x00005b00020a7a10 */ /* 0x002fe400027fe4ff */
[----:B------:R-:W-:Y:S02]  /*bea0*/  IADD3 R2, P4, R13, c[0x0][0x168], RZ ;  /* 0x00005a000d027a10 */ /* 0x000fe40007f9e0ff */
[----:B------:R-:W4:Y:S04]  /*beb0*/  LDL.LU R13, [R1+0x84] ;  /* 0x00008400010d7983 */ /* 0x000f280000300800 */
[----:B------:R1:W-:Y:S01]  /*bec0*/  STL [R1+0x6f4], R10 ;  /* 0x0006f40a01007387 */ /* 0x0003e20000100800 */
[----:B------:R-:W-:-:S03]  /*bed0*/  IADD3.X R11, R14, c[0x0][0x16c], RZ, P3, !PT ;  /* 0x00005b000e0b7a10 */ /* 0x000fc60001ffe4ff */
[----:B------:R1:W-:Y:S02]  /*bee0*/  STL [R1+0x720], R2 ;  /* 0x0007200201007387 */ /* 0x0003e40000100800 */
[----:B-1----:R-:W-:Y:S02]  /*bef0*/  IADD3.X R10, R23, c[0x0][0x16c], RZ, P5, !PT ;  /* 0x00005b00170a7a10 */ /* 0x002fe40002ffe4ff */
[----:B------:R-:W-:Y:S02]  /*bf00*/  IADD3 R2, P5, R22, c[0x0][0x168], RZ ;  /* 0x00005a0016027a10 */ /* 0x000fe40007fbe0ff */
[----:B------:R-:W4:Y:S04]  /*bf10*/  LDL.LU R22, [R1+0x88] ;  /* 0x0000880001167983 */ /* 0x000f280000300800 */
[----:B------:R1:W-:Y:S04]  /*bf20*/  STL [R1+0x6fc], R10 ;  /* 0x0006fc0a01007387 */ /* 0x0003e80000100800 */
[----:B------:R1:W-:Y:S02]  /*bf30*/  STL [R1+0x728], R2 ;  /* 0x0007280201007387 */ /* 0x0003e40000100800 */
[----:B-1----:R-:W-:-:S02]  /*bf40*/  IADD3 R10, P3, R12, c[0x0][0x168], RZ ;  /* 0x00005a000c0a7a10 */ /* 0x002fc40007f7e0ff */
[----:B------:R-:W4:Y:S04]  /*bf50*/  LDL.LU R2, [R1+0x8c] ;  /* 0x00008c0001027983 */ /* 0x000f280000300800 */
[----:B------:R1:W-:Y:S04]  /*bf60*/  STL [R1+0x704], R11 ;  /* 0x0007040b01007387 */ /* 0x0003e80000100800 */
[----:B------:R-:W4:Y:S04]  /*bf70*/  LDL.LU R23, [R1+0x8] ;  /* 0x0000080001177983 */ /* 0x000f280000300800 */
[----:B------:R1:W-:Y:S02]  /*bf80*/  STL [R1+0x730], R10 ;  /* 0x0007300a01007387 */ /* 0x0003e40000100800 */
[----:B-1----:R-:W-:-:S02]  /*bf90*/  IADD3.X R11, R20, c[0x0][0x16c], RZ, P1, !PT ;  /* 0x00005b00140b7a10 */ /* 0x002fc40000ffe4ff */
[----:B------:R-:W4:Y:S01]  /*bfa0*/  LDL.LU R14, [R1+0x9c] ;  /* 0x00009c00010e7983 */ /* 0x000f220000300800 */
[----:B------:R-:W-:-:S03]  /*bfb0*/  IADD3 R10, P1, R21, c[0x0][0x168], RZ ;  /* 0x00005a00150a7a10 */ /* 0x000fc60007f3e0ff */
[----:B------:R-:W4:Y:S04]  /*bfc0*/  LDL.LU R21, [R1+0xa4] ;  /* 0x0000a40001157983 */ /* 0x000f280000300800 */
[----:B------:R1:W-:Y:S04]  /*bfd0*/  STL [R1+0x70c], R11 ;  /* 0x00070c0b01007387 */ /* 0x0003e80000100800 */
[----:B------:R-:W4:Y:S04]  /*bfe0*/  LDL.LU R12, [R1+0xa8] ;  /* 0x0000a800010c7983 */ /* 0x000f280000300800 */
[----:B------:R1:W-:Y:S04]  /*bff0*/  STL [R1+0x738], R10 ;  /* 0x0007380a01007387 */ /* 0x0003e80000100800 */
[----:B------:R-:W4:Y:S04]  /*c000*/  LDL.LU R18, [R1+0xc] ;  /* 0x00000c0001127983 */ /* 0x000f280000300800 */
[----:B-1----:R-:W4:Y:S04]  /*c010*/  LDL.LU R11, [R1+0xac] ;  /* 0x0000ac00010b7983 */ /* 0x002f280000300800 */
[----:B------:R-:W4:Y:S04]  /*c020*/  LDL.LU R29, [R1+0x34] ;  /* 0x00003400011d7983 */ /* 0x000f280000300800 */
[----:B------:R-:W4:Y:S04]  /*c030*/  LDL.LU R16, [R1+0xb0] ;  /* 0x0000b00001107983 */ /* 0x000f280000300800 */
[----:B------:R-:W4:Y:S01]  /*c040*/  LDL.LU R10, [R1+0xb4] ;  /* 0x0000b400010a7983 */ /* 0x000f220000300800 */
[----:B--2---:R-:W-:-:S05]  /*c050*/  IADD3.X R15, R19, c[0x0][0x16c], RZ, P2, !PT ;  /* 0x00005b00130f7a10 */ /* 0x004fca00017fe4ff */
[----:B------:R1:W-:Y:S04]  /*c060*/  STL [R1+0x714], R15 ;  /* 0x0007140f01007387 */ /* 0x0003e80000100800 */
[----:B------:R-:W2:Y:S01]  /*c070*/  LDL.LU R27, [R1+0xb8] ;  /* 0x0000b800011b7983 */ /* 0x000ea20000300800 */
[----:B---3--:R-:W-:-:S03]  /*c080*/  IADD3 R8, P2, R8, c[0x0][0x168], RZ ;  /* 0x00005a0008087a10 */ /* 0x008fc60007f5e0ff */
[----:B------:R-:W3:Y:S04]  /*c090*/  LDL.LU R25, [R1+0x10] ;  /* 0x0000100001197983 */ /* 0x000ee80000300800 */
[----:B------:R4:W-:Y:S04]  /*c0a0*/  STL [R1+0x740], R8 ;  /* 0x0007400801007387 */ /* 0x0009e80000100800 */
[----:B-1----:R-:W2:Y:S04]  /*c0b0*/  LDL.LU R15, [R1+0xbc] ;  /* 0x0000bc00010f7983 */ /* 0x002ea80000300800 */
[----:B------:R-:W2:Y:S04]  /*c0c0*/  LDL.LU R26, [R1+0x3c] ;  /* 0x00003c00011a7983 */ /* 0x000ea80000300800 */
[----:B------:R-:W2:Y:S04]  /*c0d0*/  LDL.LU R20, [R1+0x180] ;  /* 0x0001800001147983 */ /* 0x000ea80000300800 */
[----:B------:R-:W2:Y:S01]  /*c0e0*/  LDL.LU R19, [R1+0x184] ;  /* 0x0001840001137983 */ /* 0x000ea20000300800 */
[----:B----4-:R-:W-:-:S05]  /*c0f0*/  IADD3.X R7, R7, c[0x0][0x16c], RZ, P4, !PT ;  /* 0x00005b0007077a10 */ /* 0x010fca00027fe4ff */
[----:B------:R1:W-:Y:S04]  /*c100*/  STL [R1+0x71c], R7 ;  /* 0x00071c0701007387 */ /* 0x0003e80000100800 */
[----:B------:R-:W4:Y:S04]  /*c110*/  LDL.LU R8, [R1+0x188] ;  /* 0x0001880001087983 */ /* 0x000f280000300800 */
[----:B-1----:R-:W2:Y:S01]  /*c120*/  LDL.LU R7, [R1+0x38] ;  /* 0x0000380001077983 */ /* 0x002ea20000300800 */
[----:B------:R-:W-:-:S05]  /*c130*/  IADD3 R5, P4, R5, c[0x0][0x168], RZ ;  /* 0x00005a0005057a10 */ /* 0x000fca0007f9e0ff */
[----:B------:R1:W-:Y:S04]  /*c140*/  STL [R1+0x748], R5 ;  /* 0x0007480501007387 */ /* 0x0003e80000100800 */
[----:B-1----:R-:W2:Y:S01]  /*c150*/  LDL.LU R5, [R1+0x18] ;  /* 0x0000180001057983 */ /* 0x002ea20000300800 */
[----:B------:R-:W-:-:S05]  /*c160*/  IADD3.X R13, R13, c[0x0][0x16c], RZ, P5, !PT ;  /* 0x00005b000d0d7a10 */ /* 0x000fca0002ffe4ff */
[----:B------:R1:W-:Y:S04]  /*c170*/  STL [R1+0x724], R13 ;  /* 0x0007240d01007387 */ /* 0x0003e80000100800 */
[----:B-1----:R-:W2:Y:S01]  /*c180*/  LDL.LU R13, [R1+0x908] ;  /* 0x00090800010d7983 */ /* 0x002ea20000300800 */
[----:B------:R-:W-:Y:S02]  /*c190*/  IADD3.X R22, R22, c[0x0][0x16c], RZ, P3, !PT ;  /* 0x00005b0016167a10 */ /* 0x000fe40001ffe4ff */
[----:B--2---:R-:W-:-:S05]  /*c1a0*/  IADD3 R13, P5, R13, c[0x0][0x168], RZ ;  /* 0x00005a000d0d7a10 */ /* 0x004fca0007fbe0ff */
[----:B------:R1:W-:Y:S04]  /*c1b0*/  STL [R1+0x750], R13 ;  /* 0x0007500d01007387 */ /* 0x0003e80000100800 */
[----:B-1----:R-:W2:Y:S04]  /*c1c0*/  LDL.LU R13, [R1+0xa0] ;  /* 0x0000a000010d7983 */ /* 0x002ea80000300800 */
[----:B------:R1:W-:Y:S04]  /*c1d0*/  STL [R1+0x72c], R22 ;  /* 0x00072c1601007387 */ /* 0x0003e80000100800 */
[----:B-1----:R-:W2:Y:S01]  /*c1e0*/  LDL.LU R22, [R1+0x904] ;  /* 0x0009040001167983 */ /* 0x002ea20000300800 */
[----:B------:R-:W-:-:S02]  /*c1f0*/  IADD3.X R2, R2, c[0x0][0x16c], RZ, P1, !PT ;  /* 0x00005b0002027a10 */ /* 0x000fc40000ffe4ff */
[----:B------:R-:W-:Y:S02]  /*c200*/  IADD3 R23, P1, R23, c[0x0][0x168], RZ ;  /* 0x00005a0017177a10 */ /* 0x000fe40007f3e0ff */
[----:B------:R-:W-:Y:S02]  /*c210*/  IADD3.X R14, R14, c[0x0][0x16c], RZ, P2, !PT ;  /* 0x00005b000e0e7a10 */ /* 0x000fe400017fe4ff */
[----:B--2---:R-:W-:-:S05]  /*c220*/  IADD3 R22, P3, R22, c[0x0][0x168], RZ ;  /* 0x00005a0016167a10 */ /* 0x004fca0007f7e0ff */
[----:B------:R1:W-:Y:S04]  /*c230*/  STL [R1+0x758], R22 ;  /* 0x0007581601007387 */ /* 0x0003e80000100800 */
[----:B-1----:R-:W2:Y:S04]  /*c240*/  LDL.LU R22, [R1+0x30] ;  /* 0x0000300001167983 */ /* 0x002ea80000300800 */
[----:B------:R1:W-:Y:S04]  /*c250*/  STL [R1+0x734], R2 ;  /* 0x0007340201007387 */ /* 0x0003e80000100800 */
[----:B-1----:R-:W3:Y:S04]  /*c260*/  LDL.LU R2, [R1+0x900] ;  /* 0x0009000001027983 */ /* 0x002ee80000300800 */
[----:B------:R1:W-:Y:S04]  /*c270*/  STL [R1+0x760], R23 ;  /* 0x0007601701007387 */ /* 0x0003e80000100800 */
[----:B-1----:R-:W3:Y:S04]  /*c280*/  LDL.LU R23, [R1+0x8fc] ;  /* 0x0008fc0001177983 */ /* 0x002ee80000300800 */
[----:B------:R1:W-:Y:S04]  /*c290*/  STL [R1+0x73c], R14 ;  /* 0x00073c0e01007387 */ /* 0x0003e80000100800 */
[----:B-1----:R-:W4:Y:S01]  /*c2a0*/  LDL.LU R14, [R1+0x8f8] ;  /* 0x0008f800010e7983 */ /* 0x002f220000300800 */
[----:B------:R-:W-:-:S02]  /*c2b0*/  IADD3.X R13, R13, c[0x0][0x16c], RZ, P4, !PT ;  /* 0x00005b000d0d7a10 */ /* 0x000fc400027fe4ff */
[----:B------:R-:W-:Y:S02]  /*c2c0*/  IADD3.X R21, R21, c[0x0][0x16c], RZ, P5, !PT ;  /* 0x00005b0015157a10 */ /* 0x000fe40002ffe4ff */
[----:B--2---:R-:W-:-:S05]  /*c2d0*/  IADD3 R22, P2, R22, c[0x0][0x168], RZ ;  /* 0x00005a0016167a10 */ /* 0x004fca0007f5e0ff */
[----:B------:R-:W-:Y:S04]  /*c2e0*/  STL [R1+0x768], R22 ;  /* 0x0007681601007387 */ /* 0x000fe80000100800 */
[----:B------:R3:W-:Y:S02]  /*c2f0*/  STL [R1+0x744], R13 ;  /* 0x0007440d01007387 */ /* 0x0007e40000100800 */
[----:B---3--:R-:W-:Y:S02]  /*c300*/  IADD3 R13, P5, R23, c[0x0][0x168], RZ ;  /* 0x00005a00170d7a10 */ /* 0x008fe40007fbe0ff */
[----:B----4-:R-:W-:-:S05]  /*c310*/  IADD3 R14, P4, R14, c[0x0][0x168], RZ ;  /* 0x00005a000e0e7a10 */ /* 0x010fca0007f9e0ff */
[----:B------:R1:W-:Y:S04]  /*c320*/  STL [R1+0x770], R14 ;  /* 0x0007700e01007387 */ /* 0x0003e80000100800 */
[----:B------:R-:W-:Y:S01]  /*c330*/  STL [R1+0x74c], R21 ;  /* 0x00074c1501007387 */ /* 0x000fe20000100800 */
[----:B-1----:R-:W-:Y:S02]  /*c340*/  IADD3.X R14, R12, c[0x0][0x16c], RZ, P3, !PT ;  /* 0x00005b000c0e7a10 */ /* 0x002fe40001ffe4ff */
[----:B------:R-:W-:Y:S01]  /*c350*/  IADD3 R12, P3, R18, c[0x0][0x168], RZ ;  /* 0x00005a00120c7a10 */ /* 0x000fe20007f7e0ff */
[----:B------:R1:W-:Y:S04]  /*c360*/  STL [R1+0x778], R13 ;  /* 0x0007780d01007387 */ /* 0x0003e80000100800 */
[----:B------:R-:W-:Y:S04]  /*c370*/  STL [R1+0x754], R14 ;  /* 0x0007540e01007387 */ /* 0x000fe80000100800 */
[----:B------:R2:W-:Y:S01]  /*c380*/  STL [R1+0x780], R12 ;  /* 0x0007800c01007387 */ /* 0x0005e20000100800 */
[----:B-1----:R-:W-:-:S02]  /*c390*/  IADD3.X R13, R11, c[0x0][0x16c], RZ, P1, !PT ;  /* 0x00005b000b0d7a10 */ /* 0x002fc40000ffe4ff */
[----:B------:R-:W-:-:S03]  /*c3a0*/  IADD3 R11, P1, R29, c[0x0][0x168], RZ ;  /* 0x00005a001d0b7a10 */ /* 0x000fc60007f3e0ff */
[----:B------:R-:W-:Y:S01]  /*c3b0*/  STL [R1+0x75c], R13 ;  /* 0x00075c0d01007387 */ /* 0x000fe20000100800 */
[----:B--2---:R-:W-:Y:S02]  /*c3c0*/  IADD3.X R12, R16, c[0x0][0x16c], RZ, P2, !PT ;  /* 0x00005b00100c7a10 */ /* 0x004fe400017fe4ff */
[----:B------:R-:W-:Y:S01]  /*c3d0*/  IADD3 R2, P2, R2, c[0x0][0x168], RZ ;  /* 0x00005a0002027a10 */ /* 0x000fe20007f5e0ff */
[----:B------:R1:W-:Y:S04]  /*c3e0*/  STL [R1+0x788], R11 ;  /* 0x0007880b01007387 */ /* 0x0003e80000100800 */
[----:B------:R-:W-:Y:S04]  /*c3f0*/  STL [R1+0x764], R12 ;  /* 0x0007640c01007387 */ /* 0x000fe80000100800 */
[----:B------:R2:W-:Y:S01]  /*c400*/  STL [R1+0x790], R2 ;  /* 0x0007900201007387 */ /* 0x0005e20000100800 */
[----:B-1----:R-:W-:-:S02]  /*c410*/  IADD3.X R11, R10, c[0x0][0x16c], RZ, P4, !PT ;  /* 0x00005b000a0b7a10 */ /* 0x002fc400027fe4ff */
[----:B------:R-:W-:-:S03]  /*c420*/  IADD3 R10, P4, R24, c[0x0][0x168], RZ ;  /* 0x00005a00180a7a10 */ /* 0x000fc60007f9e0ff */
[----:B------:R1:W-:Y:S01]  /*c430*/  STL [R1+0x76c], R11 ;  /* 0x00076c0b01007387 */ /* 0x0003e20000100800 */
[----:B--2---:R-:W-:-:S03]  /*c440*/  IADD3.X R2, R27, c[0x0][0x16c], RZ, P5, !PT ;  /* 0x00005b001b027a10 */ /* 0x004fc60002ffe4ff */
[----:B------:R2:W-:Y:S04]  /*c450*/  STL [R1+0x798], R10 ;  /* 0x0007980a01007387 */ /* 0x0005e80000100800 */
[----:B------:R3:W-:Y:S01]  /*c460*/  STL [R1+0x774], R2 ;  /* 0x0007740201007387 */ /* 0x0007e20000100800 */
[----:B-1----:R-:W-:Y:S02]  /*c470*/  IADD3 R11, P5, R25, c[0x0][0x168], RZ ;  /* 0x00005a00190b7a10 */ /* 0x002fe40007fbe0ff */
[----:B--2---:R-:W-:-:S03]  /*c480*/  IADD3.X R10, R15, c[0x0][0x16c], RZ, P3, !PT ;  /* 0x00005b000f0a7a10 */ /* 0x004fc60001ffe4ff */
[----:B------:R1:W-:Y:S01]  /*c490*/  STL [R1+0x7a0], R11 ;  /* 0x0007a00b01007387 */ /* 0x0003e20000100800 */
[----:B---3--:R-:W-:-:S03]  /*c4a0*/  IADD3 R2, P3, R26, c[0x0][0x168], RZ ;  /* 0x00005a001a027a10 */ /* 0x008fc60007f7e0ff */
[----:B------:R2:W-:Y:S04]  /*c4b0*/  STL [R1+0x77c], R10 ;  /* 0x00077c0a01007387 */ /* 0x0005e80000100800 */
[----:B------:R3:W-:Y:S01]  /*c4c0*/  STL [R1+0x7a8], R2 ;  /* 0x0007a80201007387 */ /* 0x0007e20000100800 */
[----:B-1----:R-:W-:Y:S02]  /*c4d0*/  IADD3.X R11, R20, c[0x0][0x16c], RZ, P1, !PT ;  /* 0x00005b00140b7a10 */ /* 0x002fe40000ffe4ff */
[----:B--2---:R-:W-:-:S03]  /*c4e0*/  IADD3 R10, P1, R4, c[0x0][0x168], RZ ;  /* 0x00005a00040a7a10 */ /* 0x004fc60007f3e0ff */
[----:B------:R-:W-:Y:S01]  /*c4f0*/  STL [R1+0x784], R11 ;  /* 0x0007840b01007387 */ /* 0x000fe20000100800 */
[----:B---3--:R-:W-:Y:S02]  /*c500*/  IADD3.X R2, R19, c[0x0][0x16c], RZ, P2, !PT ;  /* 0x00005b0013027a10 */ /* 0x008fe400017fe4ff */
[----:B------:R-:W-:Y:S01]  /*c510*/  IADD3 R4, P2, R3, c[0x0][0x168], RZ ;  /* 0x00005a0003047a10 */ /* 0x000fe20007f5e0ff */
[----:B------:R-:W-:Y:S04]  /*c520*/  STL [R1+0x7b0], R10 ;  /* 0x0007b00a01007387 */ /* 0x000fe80000100800 */
[----:B------:R-:W-:Y:S04]  /*c530*/  STL [R1+0x78c], R2 ;  /* 0x00078c0201007387 */ /* 0x000fe80000100800 */
[----:B------:R1:W-:Y:S01]  /*c540*/  STL [R1+0x7b8], R4 ;  /* 0x0007b80401007387 */ /* 0x0003e20000100800 */
[----:B------:R-:W-:-:S02]  /*c550*/  IADD3.X R3, R8, c[0x0][0x16c], RZ, P4, !PT ;  /* 0x00005b0008037a10 */ /* 0x000fc400027fe4ff */
[----:B-1----:R-:W-:Y:S02]  /*c560*/  IADD3.X R4, R5, c[0x0][0x16c], RZ, P3, !PT ;  /* 0x00005b0005047a10 */ /* 0x002fe40001ffe4ff */
[----:B------:R-:W1:Y:S04]  /*c570*/  S2R R5, SR_TID.X ;  /* 0x0000000000057919 */ /* 0x000e680000002100 */
[----:B------:R-:W2:Y:S01]  /*c580*/  S2R R8, SR_TID.X ;  /* 0x0000000000087919 */ /* 0x000ea20000002100 */
[----:B------:R-:W-:-:S03]  /*c590*/  IADD3.X R2, R7, c[0x0][0x16c], RZ, P5, !PT ;  /* 0x00005b0007027a10 */ /* 0x000fc60002ffe4ff */
[----:B------:R3:W-:Y:S04]  /*c5a0*/  STL [R1+0x794], R3 ;  /* 0x0007940301007387 */ /* 0x0007e80000100800 */
[----:B------:R4:W-:Y:S01]  /*c5b0*/  STL [R1+0x79c], R2 ;  /* 0x00079c0201007387 */ /* 0x0009e20000100800 */
[----:B---3--:R-:W-:-:S03]  /*c5c0*/  IADD3.X R3, R17, c[0x0][0x16c], RZ, P1, !PT ;  /* 0x00005b0011037a10 */ /* 0x008fc60000ffe4ff */
[----:B------:R-:W-:Y:S01]  /*c5d0*/  STL [R1+0x7a4], R4 ;  /* 0x0007a40401007387 */ /* 0x000fe20000100800 */
[----:B----4-:R-:W-:-:S03]  /*c5e0*/  IADD3.X R2, R6, c[0x0][0x16c], RZ, P2, !PT ;  /* 0x00005b0006027a10 */ /* 0x010fc600017fe4ff */
[----:B------:R3:W-:Y:S01]  /*c5f0*/  STL [R1+0x7ac], R3 ;  /* 0x0007ac0301007387 */ /* 0x0007e20000100800 */
[----:B-1----:R-:W-:-:S03]  /*c600*/  LOP3.LUT R5, R5, 0x3, RZ, 0xc0, !PT ;  /* 0x0000000305057812 */ /* 0x002fc600078ec0ff */
[----:B------:R1:W-:Y:S04]  /*c610*/  STL [R1+0x7b4], R2 ;  /* 0x0007b40201007387 */ /* 0x0003e80000100800 */
[----:B------:R4:W-:Y:S01]  /*c620*/  STL [R1+0x9c], RZ ;  /* 0x00009cff01007387 */ /* 0x0009e20000100800 */
[----:B------:R-:W-:-:S03]  /*c630*/  IMAD R7, R5, 0x820, RZ ;  /* 0x0000082005077824 */ /* 0x000fc600078e02ff */
[----:B------:R4:W-:Y:S01]  /*c640*/  STL [R1+0x80], RZ ;  /* 0x000080ff01007387 */ /* 0x0009e20000100800 */
[----:B--2---:R-:W-:-:S03]  /*c650*/  SHF.R.U32.HI R5, RZ, 0x1, R8 ;  /* 0x00000001ff057819 */ /* 0x004fc60000011608 */
[----:B------:R4:W-:Y:S04]  /*c660*/  STL [R1+0x84], RZ ;  /* 0x000084ff01007387 */ /* 0x0009e80000100800 */
[----:B------:R4:W-:Y:S04]  /*c670*/  STL [R1+0x88], RZ ;  /* 0x000088ff01007387 */ /* 0x0009e80000100800 */
[----:B------:R4:W-:Y:S04]  /*c680*/  STL [R1+0x8c], RZ ;  /* 0x00008cff01007387 */ /* 0x0009e80000100800 */
[----:B------:R4:W-:Y:S01]  /*c690*/  STL [R1+0x70], RZ ;  /* 0x000070ff01007387 */ /* 0x0009e20000100800 */
[----:B------:R-:W-:-:S03]  /*c6a0*/  LOP3.LUT R5, R5, 0xc0, RZ, 0xc0, !PT ;  /* 0x000000c005057812 */ /* 0x000fc600078ec0ff */
[----:B------:R4:W-:Y:S04]  /*c6b0*/  STL [R1+0x74], RZ ;  /* 0x000074ff01007387 */ /* 0x0009e80000100800 */
[----:B------:R4:W-:Y:S04]  /*c6c0*/  STL [R1+0x78], RZ ;  /* 0x000078ff01007387 */ /* 0x0009e80000100800 */
[----:B------:R4:W-:Y:S04]  /*c6d0*/  STL [R1+0x7c], RZ ;  /* 0x00007cff01007387 */ /* 0x0009e80000100800 */
[----:B------:R4:W-:Y:S01]  /*c6e0*/  STL [R1+0xa0], RZ ;  /* 0x0000a0ff01007387 */ /* 0x0009e20000100800 */
[----:B------:R-:W-:-:S03]  /*c6f0*/  LOP3.LUT R5, R5, 0x1c, R8, 0xf8, !PT ;  /* 0x0000001c05057812 */ /* 0x000fc600078ef808 */
[----:B------:R4:W-:Y:S04]  /*c700*/  STL [R1+0xa4], RZ ;  /* 0x0000a4ff01007387 */ /* 0x0009e80000100800 */
[----:B------:R4:W-:Y:S04]  /*c710*/  STL [R1+0xa8], RZ ;  /* 0x0000a8ff01007387 */ /* 0x0009e80000100800 */
[----:B------:R4:W-:Y:S04]  /*c720*/  STL [R1+0xac], RZ ;  /* 0x0000acff01007387 */ /* 0x0009e80000100800 */
[----:B------:R4:W-:Y:S01]  /*c730*/  STL [R1+0x3a0], RZ ;  /* 0x0003a0ff01007387 */ /* 0x0009e20000100800 */
[----:B------:R-:W-:-:S03]  /*c740*/  LOP3.LUT R5, R7, R5, RZ, 0x3c, !PT ;  /* 0x0000000507057212 */ /* 0x000fc600078e3cff */
[----:B------:R4:W-:Y:S04]  /*c750*/  STL [R1+0x3a4], RZ ;  /* 0x0003a4ff01007387 */ /* 0x0009e80000100800 */
[----:B------:R4:W-:Y:S04]  /*c760*/  STL [R1+0x3a8], RZ ;  /* 0x0003a8ff01007387 */ /* 0x0009e80000100800 */
[----:B------:R4:W-:Y:S04]  /*c770*/  STL [R1+0x3ac], RZ ;  /* 0x0003acff01007387 */ /* 0x0009e80000100800 */
[----:B------:R4:W-:Y:S01]  /*c780*/  STL [R1+0x3d0], RZ ;  /* 0x0003d0ff01007387 */ /* 0x0009e20000100800 */
[----:B---3--:R-:W-:-:S03]  /*c790*/  IADD3 R3, R0, -0x2, RZ ;  /* 0xfffffffe00037810 */ /* 0x008fc60007ffe0ff */
[----:B------:R4:W-:Y:S01]  /*c7a0*/  STL [R1+0x3d4], RZ ;  /* 0x0003d4ff01007387 */ /* 0x0009e20000100800 */
[----:B-1----:R-:W-:-:S03]  /*c7b0*/  LOP3.LUT R2, R5, 0x20, RZ, 0x3c, !PT ;  /* 0x0000002005027812 */ /* 0x002fc600078e3cff */
[----:B------:R4:W-:Y:S01]  /*c7c0*/  STL [R1+0x3d8], RZ ;  /* 0x0003d8ff01007387 */ /* 0x0009e20000100800 */
[----:B------:R-:W-:-:S03]  /*c7d0*/  LOP3.LUT R0, R28, 0x40, RZ, 0x3c, !PT ;  /* 0x000000401c007812 */ /* 0x000fc600078e3cff */
[----:B------:R4:W-:Y:S04]  /*c7e0*/  STL [R1+0x3dc], RZ ;  /* 0x0003dcff01007387 */ /* 0x0009e80000100800 */
[----:B------:R4:W-:Y:S04]  /*c7f0*/  STL [R1+0x380], RZ ;  /* 0x000380ff01007387 */ /* 0x0009e80000100800 */
[----:B------:R4:W-:Y:S04]  /*c800*/  STL [R1+0x384], RZ ;  /* 0x000384ff01007387 */ /* 0x0009e80000100800 */
[----:B------:R4:W-:Y:S04]  /*c810*/  STL [R1+0x388], RZ ;  /* 0x000388ff01007387 */ /* 0x0009e80000100800 */
[----:B------:R4:W-:Y:S04]  /*c820*/  STL [R1+0x38c], RZ ;  /* 0x00038cff01007387 */ /* 0x0009e80000100800 */
[----:B------:R4:W5:Y:S04]  /*c830*/  LDL.LU R28, [R1+0x8f4] ;  /* 0x0008f400011c7983 */ /* 0x0009680000300800 */
[----:B------:R4:W-:Y:S04]  /*c840*/  STL [R1+0x8ec], R2 ;  /* 0x0008ec0201007387 */ /* 0x0009e80000100800 */
[----:B------:R4:W-:Y:S01]  /*c850*/  STL [R1+0x8c0], R0 ;  /* 0x0008c00001007387 */ /* 0x0009e20000100800 */
[----:B------:R-:W-:-:S03]  /*c860*/  IADD3.X R29, R9, c[0x0][0x164], RZ, P0, !PT ;  /* 0x00005900091d7a10 */ /* 0x000fc600007fe4ff */
.L_x_2:
[----:B----4-:R-:W2:Y:S01]  /*c870*/  LDL.LU R0, [R1+0x6a4] ;  /* 0x0006a40001007983 */ /* 0x010ea20000300800 */
[----:B------:R-:W-:-:S04]  /*c880*/  DEPBAR.LE SB0, 0x2 ;  /* 0x000080800000791a */ /* 0x000fc80000000000 */
[----:B------:R-:W3:Y:S04]  /*c890*/  LDL R5, [R1+0x8ec] ;  /* 0x0008ec0001057983 */ /* 0x000ee80000100800 */
[----:B------:R-:W4:Y:S04]  /*c8a0*/  LDL R4, [R1+0x7bc] ;  /* 0x0007bc0001047983 */ /* 0x000f280000100800 */
[----:B-1----:R-:W1:Y:S04]  /*c8b0*/  S2R R2, SR_TID.X ;  /* 0x0000000000027919 */ /* 0x002e680000002100 */
[----:B------:R-:W1:Y:S02]  /*c8c0*/  S2R R6, SR_TID.X ;  /* 0x0000000000067919 */ /* 0x000e640000002100 */
[----:B-1----:R-:W-:-:S05]  /*c8d0*/  LOP3.LUT R2, R2, 0x3, RZ, 0xc0, !PT ;  /* 0x0000000302027812 */ /* 0x002fca00078ec0ff */
[----:B------:R-:W-:Y:S01]  /*c8e0*/  IMAD R3, R2, 0x820, RZ ;  /* 0x0000082002037824 */ /* 0x000fe200078e02ff */
[----:B------:R-:W-:-:S04]  /*c8f0*/  SHF.R.U32.HI R2, RZ, 0x1, R6 ;  /* 0x00000001ff027819 */ /* 0x000fc80000011606 */
[----:B------:R-:W-:-:S04]  /*c900*/  LOP3.LUT R2, R2, 0xc0, RZ, 0xc0, !PT ;  /* 0x000000c002027812 */ /* 0x000fc800078ec0ff */
[----:B------:R-:W-:-:S04]  /*c910*/  LOP3.LUT R2, R2, 0x1c, R6, 0xf8, !PT ;  /* 0x0000001c02027812 */ /* 0x000fc800078ef806 */
[----:B------:R-:W-:Y:S01]  /*c920*/  LOP3.LUT R2, R3, R2, RZ, 0x3c, !PT ;  /* 0x0000000203027212 */ /* 0x000fe200078e3cff */
[----:B-----5:R4:W-:Y:S04]  /*c930*/  STL [R1+0xaa4], R28 ;  /* 0x000aa41c01007387 */ /* 0x0209e80000100800 */
[----:B------:R-:W-:Y:S04]  /*c940*/  STL [R1+0xaa0], R29 ;  /* 0x000aa01d01007387 */ /* 0x000fe80000100800 */
[----:B------:R-:W-:Y:S01]  /*c950*/  BAR.SYNC.DEFER_BLOCKING 0x0 ;  /* 0x0000000000007b1d */ /* 0x000fe20000010000 */
[----:B--2---:R-:W-:-:S04]  /*c960*/  IADD3 R0, R0, 0x1, RZ ;  /* 0x0000000100007810 */ /* 0x004fc80007ffe0ff */
[----:B------:R-:W-:-:S04]  /*c970*/  ISETP.GT.AND P0, PT, R0, 0x1, PT ;  /* 0x000000010000780c */ /* 0x000fc80003f04270 */
[----:B------:R-:W-:-:S05]  /*c980*/  SEL R3, R0, RZ, !P0 ;  /* 0x000000ff00037207 */ /* 0x000fca0004000000 */
[C---:B------:R-:W-:Y:S02]  /*c990*/  IMAD R2, R3.reuse, 0x20000, R2 ;  /* 0x0002000003027824 */ /* 0x040fe400078e0202 */
[----:B---3--:R-:W-:-:S03]  /*c9a0*/  IMAD R0, R3, 0x20000, R5 ;  /* 0x0002000003007824 */ /* 0x008fc600078e0205 */
[----:B------:R-:W1:Y:S01]  /*c9b0*/  LDS R5, [R2] ;  /* 0x0000000002057984 */ /* 0x000e620000000800 */
[----:B----4-:R-:W-:-:S03]  /*c9c0*/  IMAD R28, R3, 0x10000, R4 ;  /* 0x00010000031c7824 */ /* 0x010fc600078e0204 */
[----:B------:R-:W-:Y:S04]  /*c9d0*/  STL [R1+0x6a4], R3 ;  /* 0x0006a40301007387 */ /* 0x000fe80000100800 */
[----:B------:R-:W-:Y:S04]  /*c9e0*/  STL [R1+0x28f8], R3 ;  /* 0x0028f80301007387 */ /* 0x000fe80000100800 */
[----:B------:R-:W2:Y:S04]  /*c9f0*/  LDS R4, [R2+0x2000] ;  /* 0x0020000002047984 */ /* 0x000ea80000000800 */
[----:B------:R-:W3:Y:S04]  /*ca00*/  LDS R3, [R0] ;  /* 0x0000000000037984 */ /* 0x000ee80000000800 */
[----:B------:R-:W-:Y:S04]  /*ca10*/  LDS R6, [R2+0x2200] ;  /* 0x0022000002067984 */ /* 0x000fe80000000800 */
[----:B------:R-:W-:Y:S04]  /*ca20*/  LDS R7, [R0+0x2200] ;  /* 0x0022000000077984 */ /* 0x000fe80000000800 */
[----:B------:R-:W-:Y:S04]  /*ca30*/  LDS R8, [R2+0x300] ;  /* 0x0003000002087984 */ /* 0x000fe80000000800 */
[----:B------:R-:W-:Y:S04]  /*ca40*/  LDS R10, [R2+0x2300] ;  /* 0x00230000020a7984 */ /* 0x000fe80000000800 */
[----:B------:R-:W-:Y:S04]  /*ca50*/  LDS R11, [R0+0x2300] ;  /* 0x00230000000b7984 */ /* 0x000fe80000000800 */
[----:B-1----:R-:W-:Y:S04]  /*ca60*/  STL [R1+0x10], R5 ;  /* 0x0000100501007387 */ /* 0x002fe80000100800 */
[----:B------:R-:W1:Y:S04]  /*ca70*/  LDS R5, [R0+0x2000] ;  /* 0x0020000000057984 */ /* 0x000e680000000800 */
[----:B------:R-:W-:Y:S04]  /*ca80*/  STL [R1+0x6ac], R28 ;  /* 0x0006ac1c01007387 */ /* 0x000fe80000100800 */
[----:B--2---:R-:W-:Y:S04]  /*ca90*/  STL [R1+0x18], R4 ;  /* 0x0000180401007387 */ /* 0x004fe80000100800 */
[----:B---3--:R-:W-:Y:S04]  /*caa0*/  STL [R1+0x14], R3 ;  /* 0x0000140301007387 */ /* 0x008fe80000100800 */
[----:B------:R-:W2:Y:S04]  /*cab0*/  LDS R3, [R2+0x100] ;  /* 0x0001000002037984 */ /* 0x000ea80000000800 */
[----:B------:R-:W3:Y:S04]  /*cac0*/  LDS R4, [R2+0x2100] ;  /* 0x0021000002047984 */ /* 0x000ee80000000800 */
[----:B------:R-:W-:Y:S04]  /*cad0*/  LDS R9, [R0+0x300] ;  /* 0x0003000000097984 */ /* 0x000fe80000000800 */
[----:B------:R-:W-:Y:S04]  /*cae0*/  LDS R14, [R2+0x2400] ;  /* 0x00240000020e7984 */ /* 0x000fe80000000800 */
[----:B------:R-:W-:Y:S04]  /*caf0*/  LDS R15, [R0+0x2400] ;  /* 0x00240000000f7984 */ /* 0x000fe80000000800 */
[----:B------:R-:W-:Y:S04]  /*cb00*/  LDS R12, [R2+0x400] ;  /* 0x00040000020c7984 */ /* 0x000fe80000000800 */
[----:B-1----:R-:W-:Y:S04]  /*cb10*/  STL [R1+0x1c], R5 ;  /* 0x00001c0501007387 */ /* 0x002fe80000100800 */
[----:B------:R-:W1:Y:S04]  /*cb20*/  LDS R5, [R0+0x100] ;  /* 0x0001000000057984 */ /* 0x000e680000000800 */
[----:B------:R-:W-:Y:S04]  /*cb30*/  LDS R13, [R0+0x400] ;  /* 0x00040000000d7984 */ /* 0x000fe80000000800 */
[----:B------:R-:W-:Y:S04]  /*cb40*/  LDS R18, [R2+0x2500] ;  /* 0x0025000002127984 */ /* 0x000fe80000000800 */
[----:B--2---:R-:W-:Y:S04]  /*cb50*/  STL [R1], R3 ;  /* 0x0000000301007387 */ /* 0x004fe80000100800 */
[----:B------:R-:W2:Y:S04]  /*cb60*/  LDS R3, [R0+0x2100] ;  /* 0x0021000000037984 */ /* 0x000ea80000000800 */
[----:B---3--:R-:W-:Y:S04]  /*cb70*/  STL [R1+0x8], R4 ;  /* 0x0000080401007387 */ /* 0x008fe80000100800 */
[----:B------:R-:W-:Y:S04]  /*cb80*/  LDS R4, [R2+0x200] ;  /* 0x0002000002047984 */ /* 0x000fe80000000800 */
[----:B------:R-:W-:Y:S04]  /*cb90*/  LDS R19, [R0+0x2500] ;  /* 0x0025000000137984 */ /* 0x000fe80000000800 */
[----:B------:R-:W-:Y:S04]  /*cba0*/  LDS R16, [R2+0x500] ;  /* 0x0005000002107984 */ /* 0x000fe80000000800 */
[----:B------:R-:W-:Y:S04]  /*cbb0*/  LDS R17, [R0+0x500] ;  /* 0x0005000000117984 */ /* 0x000fe80000000800 */
[----:B-1----:R-:W-:Y:S04]  /*cbc0*/  STL [R1+0x4], R5 ;  /* 0x0000040501007387 */ /* 0x002fe80000100800 */
[----:B------:R-:W1:Y:S04]  /*cbd0*/  LDS R5, [R0+0x200] ;  /* 0x0002000000057984 */ /* 0x000e680000000800 */
[----:B------:R-:W-:Y:S04]  /*cbe0*/  LDS R22, [R2+0x2600] ;  /* 0x0026000002167984 */ /* 0x000fe80000000800 */
[----:B------:R-:W3:Y:S04]  /*cbf0*/  LDS R23, [R0+0x2600] ;  /* 0x0026000000177984 */ /* 0x000ee80000000800 */
[----:B--2---:R-:W-:Y:S04]  /*cc00*/  STL [R1+0xc], R3 ;  /* 0x00000c0301007387 */ /* 0x004fe80000100800 */
[----:B------:R-:W-:Y:S04]  /*cc10*/  STL.64 [R1+0x2b30], R6 ;  /* 0x002b300601007387 */ /* 0x000fe80000100a00 */
[----:B------:R-:W-:Y:S04]  /*cc20*/  LDS R20, [R2+0x600] ;  /* 0x0006000002147984 */ /* 0x000fe80000000800 */
[----:B------:R-:W2:Y:S04]  /*cc30*/  LDS R21, [R0+0x600] ;  /* 0x0006000000157984 */ /* 0x000ea80000000800 */
[----:B------:R-:W2:Y:S04]  /*cc40*/  LDS R24, [R2+0x700] ;  /* 0x0007000002187984 */ /* 0x000ea80000000800 */
[----:B------:R-:W2:Y:S04]  /*cc50*/  LDS R26, [R2+0x2700] ;  /* 0x00270000021a7984 */ /* 0x000ea80000000800 */
[----:B------:R-:W-:Y:S04]  /*cc60*/  LDS R25, [R0+0x700] ;  /* 0x0007000000197984 */ /* 0x000fe80000000800 */
[----:B-1----:R1:W-:Y:S04]  /*cc70*/  STL.64 [R1+0x2b28], R4 ;  /* 0x002b280401007387 */ /* 0x0023e80000100a00 */
[----:B------:R-:W-:Y:S04]  /*cc80*/  LDS R27, [R0+0x2700] ;  /* 0x00270000001b7984 */ /* 0x000fe80000000800 */
[----:B-1----:R-:W2:Y:S04]  /*cc90*/  LDL.LU.64 R4, [R1+0x260] ;  /* 0x0002600001047983 */ /* 0x002ea80000300a00 */
[----:B------:R-:W2:Y:S04]  /*cca0*/  LDL.LU.64 R6, [R1+0x268] ;  /* 0x0002680001067983 */ /* 0x000ea80000300a00 */
[----:B--2---:R1:W-:Y:S04]  /*ccb0*/  STL.64 [R1+0x2b40], R6 ;  /* 0x002b400601007387 */ /* 0x0043e80000100a00 */
[----:B------:R2:W-:Y:S04]  /*ccc0*/  STL.64 [R1+0x2b38], R4 ;  /* 0x002b380401007387 */ /* 0x0005e80000100a00 */
[----:B-1----:R-:W4:Y:S04]  /*ccd0*/  LDL.64 R6, [R1+0x18] ;  /* 0x0000180001067983 */ /* 0x002f280000100a00 */
[----:B--2---:R-:W4:Y:S04]  /*cce0*/  LDL.64 R4, [R1+0x10] ;  /* 0x0000100001047983 */ /* 0x004f280000100a00 */
[----:B------:R-:W-:Y:S04]  /*ccf0*/  STL [R1+0x2b20], R8 ;  /* 0x002b200801007387 */ /* 0x000fe80000100800 */
[----:B------:R-:W-:Y:S04]  /*cd00*/  STL [R1+0x2b24], R10 ;  /* 0x002b240a01007387 */ /* 0x000fe80000100800 */
[----:B------:R-:W-:Y:S04]  /*cd10*/  STL [R1+0x2b4c], R11 ;  /* 0x002b4c0b01007387 */ /* 0x000fe80000100800 */
[----:B------:R1:W-:Y:S04]  /*cd20*/  STL [R1+0x2b48], R9 ;  /* 0x002b480901007387 */ /* 0x0003e80000100800 */
[----:B-1----:R-:W4:Y:S04]  /*cd30*/  LDL.LU.64 R8, [R1+0x360] ;  /* 0x0003600001087983 */ /* 0x002f280000300a00 */
[----:B------:R-:W4:Y:S04]  /*cd40*/  LDL.LU.64 R10, [R1+0x368] ;  /* 0x00036800010a7983 */ /* 0x000f280000300a00 */
[----:B------:R1:W-:Y:S04]  /*cd50*/  STL.64 [R1+0x2b10], R14 ;  /* 0x002b100e01007387 */ /* 0x0003e80000100a00 */
[----:B------:R2:W-:Y:S04]  /*cd60*/  STL.64 [R1+0x2b08], R12 ;  /* 0x002b080c01007387 */ /* 0x0005e80000100a00 */
[----:B-1----:R-:W4:Y:S04]  /*cd70*/  LDL.64 R14, [R1+0x8] ;  /* 0x00000800010e7983 */ /* 0x002f280000100a00 */
[----:B--2---:R-:W2:Y:S04]  /*cd80*/  LDL.64 R12, [R1] ;  /* 0x00000000010c7983 */ /* 0x004ea80000100a00 */
[----:B------:R-:W-:Y:S04]  /*cd90*/  STL.64 [R1+0x2b00], R18 ;  /* 0x002b001201007387 */ /* 0x000fe80000100a00 */
[----:B------:R-:W-:Y:S04]  /*cda0*/  STL.64 [R1+0x2af8], R16 ;  /* 0x002af81001007387 */ /* 0x000fe80000100a00 */
[----:B------:R-:W1:Y:S04]  /*cdb0*/  LDSM.16.M88.4 R16, [R28+0x40000] ;  /* 0x040000001c10783b */ /* 0x000e680000000200 */
[----:B---3--:R-:W-:Y:S04]  /*cdc0*/  STL.64 [R1+0x2af0], R22 ;  /* 0x002af01601007387 */ /* 0x008fe80000100a00 */
[----:B------:R3:W-:Y:S04]  /*cdd0*/  STL.64 [R1+0x2ae8], R20 ;  /* 0x002ae81401007387 */ /* 0x0007e80000100a00 */
[----:B---3--:R-:W3:Y:S04]  /*cde0*/  LDL.LU.64 R20, [R1+0x170] ;  /* 0x0001700001147983 */ /* 0x008ee80000300a00 */
[----:B------:R-:W3:Y:S04]  /*cdf0*/  LDL.LU.64 R22, [R1+0x178] ;  /* 0x0001780001167983 */ /* 0x000ee80000300a00 */
[----:B------:R-:W-:Y:S04]  /*ce00*/  STL [R1+0x2b18], R24 ;  /* 0x002b181801007387 */ /* 0x000fe80000100800 */
[----:B------:R-:W-:Y:S04]  /*ce10*/  STL [R1+0x2b1c], R26 ;  /* 0x002b1c1a01007387 */ /* 0x000fe80000100800 */
[----:B------:R-:W-:Y:S04]  /*ce20*/  STL [R1+0x277c], R2 ;  /* 0x00277c0201007387 */ /* 0x000fe80000100800 */
[----:B------:R-:W-:Y:S04]  /*ce30*/  STL [R1+0x2778], R0 ;  /* 0x0027780001007387 */ /* 0x000fe80000100800 */
[----:B-1----:R-:W-:Y:S01]  /*ce40*/  STL.64 [R1+0x58], R18 ;  /* 0x0000581201007387 */ /* 0x002fe20000100a00 */
[----:B----4-:R-:W-:Y:S11]  /*ce50*/  HMMA.1688.F32.TF32 R8, R4, R16, R8 ;  /* 0x000000100408723c */ /* 0x010ff60000081008 */
[----:B------:R-:W-:Y:S11]  /*ce60*/  @!UPT UIADD3 URZ, URZ, URZ, URZ ;  /* 0x0000003f3f3ff290 */ /* 0x000ff6000fffe03f */
[----:B------:R-:W-:Y:S01]  /*ce70*/  @!UPT UIADD3 URZ, URZ, URZ, URZ ;  /* 0x0000003f3f3ff290 */ /* 0x000fe2000fffe03f */
[----:B------:R1:W-:Y:S04]  /*ce80*/  STL.64 [R1+0x270], R8 ;  /* 0x0002700801007387 */ /* 0x0003e80000100a00 */
[----:B------:R4:W-:Y:S01]  /*ce90*/  STL.64 [R1+0x278], R10 ;  /* 0x0002780a01007387 */ /* 0x0009e20000100a00 */
[----:B-1----:R-:W-:-:S03]  /*cea0*/  IMAD.MOV.U32 R8, RZ, RZ, R5 ;  /* 0x000000ffff087224 */ /* 0x002fc600078e0005 */
[----:B----4-:R-:W4:Y:S01]  /*ceb0*/  LDL.LU R11, [R1+0x2b4c] ;  /* 0x002b4c00010b7983 */ /* 0x010f220000300800 */
[----:B------:R-:W-:-:S03]  /*cec0*/  IMAD.MOV.U32 R10, RZ, RZ, R4 ;  /* 0x000000ffff0a7224 */ /* 0x000fc600078e0004 */
[----:B------:R-:W4:Y:S04]  /*ced0*/  LDL.LU R9, [R1+0x2b48] ;  /* 0x002b480001097983 */ /* 0x000f280000300800 */
[----:B------:R-:W2:Y:S04]  /*cee0*/  LDL.LU.64 R6, [R1+0x2b40] ;  /* 0x002b400001067983 */ /* 0x000ea80000300a00 */
[----:B------:R-:W2:Y:S02]  /*cef0*/  LDL.LU.64 R4, [R1+0x2b38] ;  /* 0x002b380001047983 */ /* 0x000ea40000300a00 */
[----:B--2---:R-:W-:Y:S11]  /*cf00*/  HMMA.1688.F32.TF32 R4, R12, R16, R4 ;  /* 0x000000100c04723c */ /* 0x004ff60000081004 */
[----:B------:R-:W-:Y:S11]  /*cf10*/  @!UPT UIADD3 URZ, URZ, URZ, URZ ;  /* 0x0000003f3f3ff290 */ /* 0x000ff6000fffe03f */
[----:B------:R-:W-:Y:S01]  /*cf20*/  @!UPT UIADD3 URZ, URZ, URZ, URZ ;  /* 0x0000003f3f3ff290 */ /* 0x000fe2000fffe03f */
[----:B------:R-:W-:Y:S04]  /*cf30*/  STL.64 [R1+0x260], R4 ;  /* 0x0002600401007387 */ /* 0x000fe80000100a00 */
[----:B------:R1:W-:Y:S04]  /*cf40*/  STL.64 [R1+0x268], R6 ;  /* 0x0002680601007387 */ /* 0x0003e80000100a00 */
[----:B-1----:R-:W3:Y:S04]  /*cf50*/  LDL.LU.64 R6, [R1+0x2b30] ;  /* 0x002b300001067983 */ /* 0x002ee80000300a00 */
[----:B------:R-:W3:Y:S01]  /*cf60*/  LDL.LU.64 R4, [R1+0x2b28] ;  /* 0x002b280001047983 */ /* 0x000ee20000300a00 */
[----:B------:R-:W-:-:S02]  /*cf70*/  IMAD.MOV.U32 R29, RZ, RZ, R12 ;  /* 0x000000ffff1d7224 */ /* 0x000fc400078e000c */
[----:B------:R-:W-:Y:S02]  /*cf80*/  IMAD.MOV.U32 R3, RZ, RZ, R13 ;  /* 0x000000ffff037224 */ /* 0x000fe400078e000d */
[----:B------:R-:W-:Y:S01]  /*cf90*/  IMAD.MOV.U32 R2, RZ, RZ, R14 ;  /* 0x000000ffff027224 */ /* 0x000fe200078e000e */
[----:B------:R-:W4:Y:S01]  /*cfa0*/  LDL.LU.64 R12, [R1+0x130] ;  /* 0x00013000010c7983 */ /* 0x000f220000300a00 */
[----:B------:R-:W-:-:S03]  /*cfb0*/  IMAD.MOV.U32 R0, RZ, RZ, R15 ;  /* 0x000000ffff007224 */ /* 0x000fc600078e000f */
[----:B------:R-:W4:Y:S01]  /*cfc0*/  LDL.LU.64 R14, [R1+0x138] ;  /* 0x00013800010e7983 */ /* 0x000f220000300a00 */
[----:B------:R-:W-:Y:S02]  /*cfd0*/  IMAD.MOV.U32 R26, RZ, RZ, R16 ;  /* 0x000000ffff1a7224 */ /* 0x000fe400078e0010 */
[----:B------:R-:W-:Y:S01]  /*cfe0*/  IMAD.MOV.U32 R24, RZ, RZ, R17 ;  /* 0x000000ffff187224 */ /* 0x000fe200078e0011 */
[----:B---3--:R-:W-:Y:S11]  /*cff0*/  HMMA.1688.F32.TF32 R20, R4, R16, R20 ;  /* 0x000000100414723c */ /* 0x008ff60000081014 */
[----:B------:R-:W-:Y:S11]  /*d000*/  @!UPT UIADD3 URZ, URZ, URZ, URZ ;  /* 0x0000003f3f3ff290 */ /* 0x000ff6000fffe03f */
[----:B------:R-:W-:Y:S01]  /*d010*/  @!UPT UIADD3 URZ, URZ, URZ, URZ ;  /* 0x0000003f3f3ff290 */ /* 0x000fe2000fffe03f */
[----:B------:R1:W-:Y:S04]  /*d020*/  STL.64 [R1+0x250], R20 ;  /* 0x0002501401007387 */ /* 0x0003e80000100a00 */
[----:B------:R2:W-:Y:S04]  /*d030*/  STL.64 [R1+0x258], R22 ;  /* 0x0002581601007387 */ /* 0x0005e80000100a00 */
[----:B------:R-:W3:Y:S04]  /*d040*/  LDL.LU.64 R16, [R1+0x110] ;  /* 0x0001100001107983 */ /* 0x000ee80000300a00 */
[----:B------:R-:W3:Y:S04]  /*d050*/  LDL.LU.64 R18, [R1+0x118] ;  /* 0x0001180001127983 */ /* 0x000ee80000300a00 */
[----:B-1----:R-:W3:Y:S04]  /*d060*/  LDL.LU.64 R20, [R1+0x100] ;  /* 0x0001000001147983 */ /* 0x002ee80000300a00 */
[----:B--2---:R-:W2:Y:S04]  /*d070*/  LDL.LU.64 R22, [R1+0x108] ;  /* 0x0001080001167983 */ /* 0x004ea80000300a00 */
[----:B------:R-:W-:Y:S04]  /*d080*/  STL.64 [R1+0x2ac0], R6 ;  /* 0x002ac00601007387 */ /* 0x000fe80000100a00 */
[----:B------:R1:W-:Y:S02]  /*d090*/  STL.64 [R1+0x2ab8], R4 ;  /* 0x002ab80401007387 */ /* 0x0003e40000100a00 */
[----:B-1----:R-:W-:-:S02]  /*d0a0*/  IMAD.MOV.U32 R4, RZ, RZ, R10 ;  /* 0x000000ffff047224 */ /* 0x002fc400078e000a */
[----:B------:R-:W4:Y:S01]  /*d0b0*/  LDL.LU R10, [R1+0x2b24] ;  /* 0x002b2400010a7983 */ /* 0x000f220000300800 */
[----:B------:R-:W-:-:S03]  /*d0c0*/  IMAD.MOV.U32 R5, RZ, RZ, R8 ;  /* 0x000000ffff057224 */ /* 0x000fc600078e0008 */
[----:B------:R-:W4:Y:S04]  /*d0d0*/  LDL.LU R8, [R1+0x2b20] ;  /* 0x002b200001087983 */ /* 0x000f280000300800 */
[----:B------:R-:W2:Y:S04]  /*d0e0*/  LDL R6, [R1+0x18] ;  /* 0x0000180001067983 */ /* 0x000ea80000100800 */
[----:B------:R-:W2:Y:S04]  /*d0f0*/  LDL R7, [R1+0x1c] ;  /* 0x00001c0001077983 */ /* 0x000ea80000100800 */
[----:B--2---:R-:W-:Y:S04]  /*d100*/  STL.64 [R1+0x2ae0], R6 ;  /* 0x002ae00601007387 */ /* 0x004fe80000100a00 */
[----:B------:R1:W-:Y:S02]  /*d110*/  STL.64 [R1+0x2ad8], R4 ;  /* 0x002ad80401007387 */ /* 0x0003e40000100a00 */
[----:B-1----:R-:W-:-:S02]  /*d120*/  IMAD.MOV.U32 R4, RZ, RZ, R26 ;  /* 0x000000ffff047224 */ /* 0x002fc400078e001a */
[----:B------:R-:W-:Y:S01]  /*d130*/  IMAD.MOV.U32 R5, RZ, RZ, R24 ;  /* 0x000000ffff057224 */ /* 0x000fe200078e0018 */
[----:B------:R-:W2:Y:S04]  /*d140*/  LDL.LU R26, [R1+0x2b1c] ;  /* 0x002b1c00011a7983 */ /* 0x000ea80000300800 */
[----:B------:R-:W2:Y:S02]  /*d150*/  LDL.LU R24, [R1+0x2b18] ;  /* 0x002b180001187983 */ /* 0x000ea40000300800 */
[-C--:B----4-:R-:W-:Y:S11]  /*d160*/  HMMA.1688.F32.TF32 R12, R8, R4.reuse, R12 ;  /* 0x00000004080c723c */ /* 0x090ff6000008100c */
[----:B------:R-:W-:Y:S11]  /*d170*/  @!UPT UIADD3 URZ, URZ, URZ, URZ ;  /* 0x0000003f3f3ff290 */ /* 0x000ff6000fffe03f */
[----:B------:R-:W-:Y:S01]  /*d180*/  @!UPT UIADD3 URZ, URZ, URZ, URZ ;  /* 0x0000003f3f3ff290 */ /* 0x000fe2000fffe03f */
[----:B------:R-:W-:Y:S04]  /*d190*/  STL.64 [R1+0x240], R12 ;  /* 0x0002400c01007387 */ /* 0x000fe80000100a00 */
[----:B------:R1:W-:Y:S04]  /*d1a0*/  STL.64 [R1+0x248], R14 ;  /* 0x0002480e01007387 */ /* 0x0003e80000100a00 */
[----:B-1----:R-:W3:Y:S04]  /*d1b0*/  LDL.LU.64 R14, [R1+0x2b10] ;  /* 0x002b1000010e7983 */ /* 0x002ee80000300a00 */
[----:B------:R-:W3:Y:S04]  /*d1c0*/  LDL.LU.64 R12, [R1+0x2b08] ;  /* 0x002b0800010c7983 */ /* 0x000ee80000300a00 */
[----:B------:R-:W-:Y:S04]  /*d1d0*/  STL.64 [R1+0x2ad0], R10 ;  /* 0x002ad00a01007387 */ /* 0x000fe80000100a00 */
[----:B------:R1:W-:Y:S04]  /*d1e0*/  STL.64 [R1+0x2ac8], R8 ;  /* 0x002ac80801007387 */ /* 0x0003e80000100a00 */
[----:B-1----:R-:W4:Y:S04]  /*d1f0*/  LDL.LU.64 R8, [R1+0xe0] ;  /* 0x0000e00001087983 */ /* 0x002f280000300a00 */
[----:B------:R-:W4:Y:S01]  /*d200*/  LDL.LU.64 R10, [R1+0xe8] ;  /* 0x0000e800010a7983 */ /* 0x000f220000300a00 */
[-C--:B---3--:R-:W-:Y:S11]  /*d210*/  HMMA.1688.F32.TF32 R16, R12, R4.reuse, R16 ;  /* 0x000000040c10723c */ /* 0x088ff60000081010 */
        /* <DEDUP_REMOVED lines=8> */
[----:B-1----:R-:W2:Y:S04]  /*d2a0*/  LDL.LU.64 R12, [R1+0x60] ;  /* 0x00006000010c7983 */ /* 0x002ea80000300a00 */
[----:B------:R-:W2:Y:S01]  /*d2b0*/  LDL.LU.64 R14, [R1+0x68] ;  /* 0x00006800010e7983 */ /* 0x000ea20000300a00 */
[-C--:B---3--:R-:W-:Y:S11]  /*d2c0*/  HMMA.1688.F32.TF32 R20, R16, R4.reuse, R20 ;  /* 0x000000041014723c */ /* 0x088ff60000081014 */
[----:B------:R-:W-:Y:S11]  /*d2d0*/  @!UPT UIADD3 URZ, URZ, URZ, URZ ;  /* 0x0000003f3f3ff290 */ /* 0x000ff6000fffe03f */
[----:B------:R-:W-:Y:S01]  /*d2e0*/  @!UPT UIADD3 URZ, URZ, URZ, URZ ;  /* 0x0000003f3f3ff290 */ /* 0x000fe2000fffe03f */
[----:B------:R-:W-:Y:S04]  /*d2f0*/  STL.64 [R1+0x370], R20 ;  /* 0x0003701401007387 */ /* 0x000fe80000100a00 */
[----:B------:R1:W-:Y:S04]  /*d300*/  STL.64 [R1+0x378], R22 ;  /* 0x0003781601007387 */ /* 0x0003e80000100a00 */
[----:B-1----:R-:W4:Y:S04]  /*d310*/  LDL.LU.64 R22, [R1+0x2af0] ;  /* 0x002af00001167983 */ /* 0x002f280000300a00 */
[----:B------:R-:W4:Y:S04]  /*d320*/  LDL.LU.64 R20, [R1+0x2ae8] ;  /* 0x002ae80001147983 */ /* 0x000f280000300a00 */
[----:B------:R-:W-:Y:S04]  /*d330*/  STL.64 [R1+0x2aa0], R18 ;  /* 0x002aa01201007387 */ /* 0x000fe80000100a00 */
[----:B------:R1:W-:Y:S04]  /*d340*/  STL.64 [R1+0x2a98], R16 ;  /* 0x002a981001007387 */ /* 0x0003e80000100a00 */
[----:B-1----:R-:W3:Y:S04]  /*d350*/  LDL.LU.64 R16, [R1+0x230] ;  /* 0x0002300001107983 */ /* 0x002ee80000300a00 */
[----:B------:R-:W3:Y:S01]  /*d360*/  LDL.LU.64 R18, [R1+0x238] ;  /* 0x0002380001127983 */ /* 0x000ee20000300a00 */
[-C--:B----4-:R-:W-:Y:S08]  /*d370*/  HMMA.1688.F32.TF32 R8, R20, R4.reuse, R8 ;  /* 0x000000041408723c */ /* 0x090ff00000081008 */
[----:B--2---:R-:W-:Y:S01]  /*d380*/  HMMA.1688.F32.TF32 R4, R24, R4, R12 ;  /* 0x000000041804723c */ /* 0x004fe2000008100c */
[----:B------:R-:W-:Y:S11]  /*d390*/  LDSM.16.M88.4 R12, [R28+0x42000] ;  /* 0x042000001c0c783b */ /* 0x000ff60000000200 */
[----:B------:R-:W-:Y:S03]  /*d3a0*/  @!UPT UIADD3 URZ, URZ, URZ, URZ ;  /* 0x0000003f3f3ff290 */ /* 0x000fe6000fffe03f */
[----:B------:R1:W-:Y:S04]  /*d3b0*/  STL.64 [R1+0x430], R8 ;  /* 0x0004300801007387 */ /* 0x0003e80000100a00 */
[----:B------:R2:W-:Y:S04]  /*d3c0*/  STL.64 [R1+0x438], R10 ;  /* 0x0004380a01007387 */ /* 0x0005e80000100a00 */
[----:B-1----:R-:W4:Y:S04]  /*d3d0*/  LDL.LU.64 R8, [R1+0x460] ;  /* 0x0004600001087983 */ /* 0x002f280000300a00 */
[----:B--2---:R-:W4:Y:S04]  /*d3e0*/  LDL.LU.64 R10, [R1+0x468] ;  /* 0x00046800010a7983 */ /* 0x004f280000300a00 */
[----:B------:R-:W-:Y:S04]  /*d3f0*/  STL.64 [R1+0x2a90], R22 ;  /* 0x002a901601007387 */ /* 0x000fe80000100a00 */
[----:B------:R-:W-:Y:S04]  /*d400*/  STL.64 [R1+0x2a88], R20 ;  /* 0x002a881401007387 */ /* 0x000fe80000100a00 */
[----:B------:R-:W-:Y:S04]  /*d410*/  STL.64 [R1+0x2a80], R26 ;  /* 0x002a801a01007387 */ /* 0x000fe80000100a00 */
[----:B------:R1:W-:Y:S04]  /*d420*/  STL.64 [R1+0x2a78], R24 ;  /* 0x002a781801007387 */ /* 0x0003e80000100a00 */
[----:B------:R-:W-:Y:S04]  /*d430*/  STL.64 [R1+0x4d0], R4 ;  /* 0x0004d00401007387 */ /* 0x000fe80000100a00 */
[----:B------:R-:W-:Y:S04]  /*d440*/  STL.64 [R1+0x4d8], R6 ;  /* 0x0004d80601007387 */ /* 0x000fe80000100a00 */
[----:B------:R-:W2:Y:S04]  /*d450*/  LDSM.16.M88.4 R4, [R28+0x44000] ;  /* 0x044000001c04783b */ /* 0x000ea80000000200 */
[----:B-1----:R-:W3:Y:S04]  /*d460*/  LDL.LU.64 R24, [R1+0x330] ;  /* 0x0003300001187983 */ /* 0x002ee80000300a00 */
[----:B------:R-:W3:Y:S04]  /*d470*/  LDL.LU.64 R26, [R1+0x338] ;  /* 0x00033800011a7983 */ /* 0x000ee80000300a00 */
[----:B--2---:R-:W-:Y:S04]  /*d480*/  STL.64 [R1+0x30], R4 ;  /* 0x0000300401007387 */ /* 0x004fe80000100a00 */
[----:B------:R-:W-:Y:S04]  /*d490*/  STL.64 [R1+0x38], R6 ;  /* 0x0000380601007387 */ /* 0x000fe80000100a00 */
[----:B------:R-:W1:Y:S04]  /*d4a0*/  LDSM.16.M88.4 R4, [R28+0x46000] ;  /* 0x046000001c04783b */ /* 0x000e680000000200 */
[----:B-1----:R-:W-:Y:S04]  /*d4b0*/  STL.64 [R1+0x20], R4 ;  /* 0x0000200401007387 */ /* 0x002fe80000100a00 */
[----:B------:R-:W-:Y:S04]  /*d4c0*/  STL.64 [R1+0x28], R6 ;  /* 0x0000280601007387 */ /* 0x000fe80000100a00 */
[----:B------:R-:W1:Y:S01]  /*d4d0*/  LDSM.16.M88.4 R4, [R28+0x48000] ;  /* 0x048000001c04783b */ /* 0x000e620000000200 */
[----:B------:R-:W-:-:S03]  /*d4e0*/  IMAD.MOV.U32 R23, RZ, RZ, R0 ;  /* 0x000000ffff177224 */ /* 0x000fc600078e0000 */
[----:B-1----:R-:W-:Y:S01]  /*d4f0*/  STL.64 [R1+0xb0], R4 ;  /* 0x0000b00401007387 */ /* 0x002fe20000100a00 */
[----:B------:R-:W-:-:S03]  /*d500*/  IMAD.MOV.U32 R0, RZ, RZ, R6 ;  /* 0x000000ffff007224 */ /* 0x000fc600078e0006 */
[----:B------:R1:W-:Y:S04]  /*d510*/  STL.64 [R1+0xb8], R6 ;  /* 0x0000b80601007387 */ /* 0x0003e80000100a00 */
[----:B-1----:R-:W4:Y:S04]  /*d520*/  LDL.LU.64 R6, [R1+0x2ae0] ;  /* 0x002ae00001067983 */ /* 0x002f280000300a00 */
[----:B------:R-:W4:Y:S04]  /*d530*/  LDL.LU.64 R4, [R1+0x2ad8] ;  /* 0x002ad80001047983 */ /* 0x000f280000300a00 */
[----:B------:R-:W-:Y:S04]  /*d540*/  STL.64 [R1+0x48], R14 ;  /* 0x0000480e01007387 */ /* 0x000fe80000100a00 */
[----:B------:R-:W-:Y:S04]  /*d550*/  STL [R1+0x28fc], R28 ;  /* 0x0028fc1c01007387 */ /* 0x000fe80000100800 */
[----:B------:R-:W-:Y:S01]  /*d560*/  STL [R1+0x2780], R0 ;  /* 0x0027800001007387 */ /* 0x000fe20000100800 */
[----:B----4-:R-:W-:Y:S03]  /*d570*/  HMMA.1688.F32.TF32 R4, R4, R12, R8 ;  /* 0x0000000c0404723c */ /* 0x010fe60000081008 */
[----:B------:R-:W2:Y:S04]  /*d580*/  LDL.LU.64 R10, [R1+0x2ad0] ;  /* 0x002ad000010a7983 */ /* 0x000ea80000300a00 */
[----:B------:R-:W2:Y:S11]  /*d590*/  LDL.LU.64 R8, [R1+0x2ac8] ;  /* 0x002ac80001087983 */ /* 0x000eb60000300a00 */
[----:B------:R-:W-:Y:S05]  /*d5a0*/  @!UPT UIADD3 URZ, URZ, URZ, URZ ;  /* 0x0000003f3f3ff290 */ /* 0x000fea000fffe03f */
[----:B------:R-:W-:Y:S04]  /*d5b0*/  STL.64 [R1+0x210], R4 ;  /* 0x0002100401007387 */ /* 0x000fe80000100a00 */
[----:B------:R1:W-:Y:S04]  /*d5c0*/  STL.64 [R1+0x218], R6 ;  /* 0x0002180601007387 */ /* 0x0003e80000100a00 */
[----:B-1----:R-:W4:Y:S04]  /*d5d0*/  LDL.LU.64 R6, [R1+0x2ac0] ;  /* 0x002ac00001067983 */ /* 0x002f280000300a00 */
[----:B------:R-:W4:Y:S01]  /*d5e0*/  LDL.LU.64 R4, [R1+0x2ab8] ;  /* 0x002ab80001047983 */ /* 0x000f220000300a00 */
[----:B------:R-:W-:-:S02]  /*d5f0*/  IMAD.MOV.U32 R20, RZ, RZ, R29 ;  /* 0x000000ffff147224 */ /* 0x000fc400078e001d */
[----:B------:R-:W-:Y:S02]  /*d600*/  IMAD.MOV.U32 R21, RZ, RZ, R3 ;  /* 0x000000ffff157224 */ /* 0x000fe400078e0003 */
[----:B------:R-:W-:-:S07]  /*d610*/  IMAD.MOV.U32 R22, RZ, RZ, R2 ;  /* 0x000000ffff167224 */ /* 0x000fce00078e0002 */
[-C--:B---3--:R-:W-:Y:S01]  /*d620*/  HMMA.1688.F32.TF32 R20, R20, R12.reuse, R24 ;  /* 0x0000000c1414723c */ /* 0x088fe20000081018 */
[----:B------:R-:W-:Y:S02]  /*d630*/  IMAD.MOV.U32 R2, RZ, RZ, R12 ;  /* 0x000000ffff027224 */ /* 0x000fe400078e000c */
[----:B------:R-:W-:Y:S11]  /*d640*/  IMAD.MOV.U32 R0, RZ, RZ, R13 ;  /* 0x000000ffff007224 */ /* 0x000ff600078e000d */
[----:B------:R-:W-:Y:S09]  /*d650*/  @!UPT UIADD3 URZ, URZ, URZ, URZ ;  /* 0x0000003f3f3ff290 */ /* 0x000ff2000fffe03f */
[----:B------:R-:W-:Y:S04]  /*d660*/  STL.64 [R1+0x200], R20 ;  /* 0x0002001401007387 */ /* 0x000fe80000100a00 */
[----:B------:R-:W-:Y:S01]  /*d670*/  STL.64 [R1+0x208], R22 ;  /* 0x0002081601007387 */ /* 0x000fe20000100a00 */
[----:B----4-:R-:W-:Y:S11]  /*d680*/  HMMA.1688.F32.TF32 R16, R4, R12, R16 ;  /* 0x0000000c0410723c */ /* 0x010ff60000081010 */
[----:B------:R-:W-:Y:S11]  /*d690*/  @!UPT UIADD3 URZ, URZ, URZ, URZ ;  /* 0x0000003f3f3ff290 */ /* 0x000ff6000fffe03f */
[----:B------:R-:W-:Y:S01]  /*d6a0*/  @!UPT UIADD3 URZ, URZ, URZ, URZ ;  /* 0x0000003f3f3ff290 */ /* 0x000fe2000fffe03f */
[----:B------:R1:W-:Y:S04]  /*d6b0*/  STL.64 [R1+0x1f0], R16 ;  /* 0x0001f01001007387 */ /* 0x0003e80000100a00 */
[----:B------:R3:W-:Y:S04]  /*d6c0*/  STL.64 [R1+0x1f8], R18 ;  /* 0x0001f81201007387 */ /* 0x0007e80000100a00 */
[----:B------:R-:W2:Y:S04]  /*d6d0*/  LDL.LU.64 R12, [R1+0x220] ;  /* 0x00022000010c7983 */ /* 0x000ea80000300a00 */
[----:B------:R-:W2:Y:S04]  /*d6e0*/  LDL.LU.64 R14, [R1+0x228] ;  /* 0x00022800010e7983 */ /* 0x000ea80000300a00 */
[----:B-1----:R-:W4:Y:S04]  /*d6f0*/  LDL.LU.64 R16, [R1+0x150] ;  /* 0x0001500001107983 */ /* 0x002f280000300a00 */
[----:B---3--:R-:W4:Y:S04]  /*d700*/  LDL.LU.64 R18, [R1+0x158] ;  /* 0x0001580001127983 */ /* 0x008f280000300a00 */
[----:B------:R-:W3:Y:S04]  /*d710*/  LDL.LU.64 R20, [R1+0x120] ;  /* 0x0001200001147983 */ /* 0x000ee80000300a00 */
[----:B------:R-:W3:Y:S04]  /*d720*/  LDL.LU.64 R22, [R1+0x128] ;  /* 0x0001280001167983 */ /* 0x000ee80000300a00 */
[----:B------:R-:W2:Y:S04]  /*d730*/  LDL.LU.64 R24, [R1+0xd0] ;  /* 0x0000d00001187983 */ /* 0x000ea80000300a00 */
[----:B------:R-:W2:Y:S04]  /*d740*/  LDL.LU.64 R26, [R1+0xd8] ;  /* 0x0000d800011a7983 */ /* 0x000ea80000300a00 */
[----:B------:R1:W-:Y:S04]  /*d750*/  STL.64 [R1+0x2a40], R6 ;  /* 0x002a400601007387 */ /* 0x0003e80000100a00 */
[----:B------:R1:W-:Y:S04]  /*d760*/  STL.64 [R1+0x2a38], R4 ;  /* 0x002a380401007387 */ /* 0x0003e80000100a00 */
[----:B-1----:R-:W2:Y:S04]  /*d770*/  LDL.64 R6, [R1+0x8] ;  /* 0x0000080001067983 */ /* 0x002ea80000100a00 */
[----:B------:R-:W3:Y:S04]  /*d780*/  LDL.64 R4, [R1] ;  /* 0x0000000001047983 */ /* 0x000ee80000100a00 */
[----:B--2---:R1:W-:Y:S04]  /*d790*/  STL.64 [R1+0x2a50], R6 ;  /* 0x002a500601007387 */ /* 0x0043e80000100a00 */
[----:B---3--:R2:W-:Y:S04]  /*d7a0*/  STL.64 [R1+0x2a48], R4 ;  /* 0x002a480401007387 */ /* 0x0085e80000100a00 */
[----:B-1----:R-:W3:Y:S04]  /*d7b0*/  LDL.64 R6, [R1+0x18] ;  /* 0x0000180001067983 */ /* 0x002ee80000100a00 */
[----:B--2---:R-:W2:Y:S04]  /*d7c0*/  LDL.64 R4, [R1+0x10] ;  /* 0x0000100001047983 */ /* 0x004ea80000100a00 */
[----:B---3--:R-:W-:Y:S04]  /*d7d0*/  STL.64 [R1+0x2a60], R6 ;  /* 0x002a600601007387 */ /* 0x008fe80000100a00 */
[----:B--2---:R1:W-:Y:S02]  /*d7e0*/  STL.64 [R1+0x2a58], R4 ;  /* 0x002a580401007387 */ /* 0x0043e40000100a00 */
[----:B-1----:R-:W-:-:S02]  /*d7f0*/  IMAD.MOV.U32 R4, RZ, RZ, R2 ;  /* 0x000000ffff047224 */ /* 0x002fc400078e0002 */
[----:B------:R-:W-:-:S07]  /*d800*/  IMAD.MOV.U32 R5, RZ, RZ, R0 ;  /* 0x000000ffff057224 */ /* 0x000fce00078e0000 */
[-C--:B------:R-:W-:Y:S11]  /*d810*/  HMMA.1688.F32.TF32 R12, R8, R4.reuse, R12 ;  /* 0x00000004080c723c */ /* 0x080ff6000008100c */
        /* <DEDUP_REMOVED lines=8> */
[----:B-1----:R-:W2:Y:S04]  /*d8a0*/  LDL.LU.64 R8, [R1+0x90] ;  /* 0x0000900001087983 */ /* 0x002ea80000300a00 */
[----:B------:R-:W2:Y:S01]  /*d8b0*/  LDL.LU.64 R10, [R1+0x98] ;  /* 0x00009800010a7983 */ /* 0x000ea20000300a00 */
        /* <DEDUP_REMOVED lines=9> */
[----:B-1----:R-:W4:Y:S01]  /*d950*/  LDL.LU.64 R12, [R1+0x30] ;  /* 0x00003000010c7983 */ /* 0x002f220000300a00 */
        /* <DEDUP_REMOVED lines=16> */
[----:B-1----:R-:W2:Y:S04]  /*da60*/  LDL.LU.64 R26, [R1+0x2a80] ;  /* 0x002a8000011a7983 */ /* 0x002ea80000300a00 */
[----:B------:R-:W2:Y:S04]  /*da70*/  LDL.LU.64 R24, [R1+0x2a78] ;  /* 0x002a780001187983 */ /* 0x000ea80000300a00 */
[----:B------:R-:W-:Y:S04]  /*da80*/  STL.64 [R1+0x2a10], R22 ;  /* 0x002a101601007387 */ /* 0x000fe80000100a00 */
[----:B------:R1:W-:Y:S04]  /*da90*/  STL.64 [R1+0x2a08], R20 ;  /* 0x002a081401007387 */ /* 0x0003e80000100a00 */
[----:B-1----:R-:W3:Y:S04]  /*daa0*/  LDL.LU.64 R20, [R1+0x350] ;  /* 0x0003500001147983 */ /* 0x002ee80000300a00 */
[----:B------:R-:W3:Y:S01]  /*dab0*/  LDL.LU.64 R22, [R1+0x358] ;  /* 0x0003580001167983 */ /* 0x000ee20000300a00 */
[----:B--2---:R-:W-:Y:S03]  /*dac0*/  HMMA.1688.F32.TF32 R4, R24, R4, R8 ;  /* 0x000000041804723c */ /* 0x004fe60000081008 */
[----:B------:R-:W2:Y:S04]  /*dad0*/  LDL.LU.64 R10, [R1+0x2a70] ;  /* 0x002a7000010a7983 */ /* 0x000ea80000300a00 */
[----:B------:R-:W2:Y:S11]  /*dae0*/  LDL.LU.64 R8, [R1+0x2a68] ;  /* 0x002a680001087983 */ /* 0x000eb60000300a00 */
[----:B------:R-:W-:Y:S05]  /*daf0*/  @!UPT UIADD3 URZ, URZ, URZ, URZ ;  /* 0x0000003f3f3ff290 */ /* 0x000fea000fffe03f */
        /* <DEDUP_REMOVED lines=8> */
[----:B----4-:R-:W-:Y:S01]  /*db80*/  HMMA.1688.F32.TF32 R16, R4, R12, R16 ;  /* 0x0000000c0410723c */ /* 0x010fe20000081010 */
[----:B------:R-:W-:Y:S11]  /*db90*/  IMAD.MOV.U32 R3, RZ, RZ, R7 ;  /* 0x000000ffff037224 */ /* 0x000ff600078e0007 */
[----:B------:R-:W-:Y:S11]  /*dba0*/  @!UPT UIADD3 URZ, URZ, URZ, URZ ;  /* 0x0000003f3f3ff290 */ /* 0x000ff6000fffe03f */
[----:B------:R1:W-:Y:S04]  /*dbb0*/  STL.64 [R1+0x1d0], R16 ;  /* 0x0001d01001007387 */ /* 0x0003e80000100a00 */
[----:B------:R4:W-:Y:S01]  /*dbc0*/  STL.64 [R1+0x1d8], R18 ;  /* 0x0001d81201007387 */ /* 0x0009e20000100a00 */
[----:B-1----:R-:W-:Y:S02]  /*dbd0*/  IMAD.MOV.U32 R16, RZ, RZ, R6 ;  /* 0x000000ffff107224 */ /* 0x002fe400078e0006 */
[----:B------:R-:W-:Y:S01]  /*dbe0*/  IMAD.MOV.U32 R17, RZ, RZ, R5 ;  /* 0x000000ffff117224 */ /* 0x000fe200078e0005 */
[----:B------:R-:W3:Y:S01]  /*dbf0*/  LDL.LU.64 R6, [R1+0x2a50] ;  /* 0x002a500001067983 */ /* 0x000ee20000300a00 */
[----:B----4-:R-:W-:-:S03]  /*dc00*/  IMAD.MOV.U32 R18, RZ, RZ, R4 ;  /* 0x000000ffff127224 */ /* 0x010fc600078e0004 */
[----:B------:R-:W3:Y:S02]  /*dc10*/  LDL.LU.64 R4, [R1+0x2a48] ;  /* 0x002a480001047983 */ /* 0x000ee40000300a00 */
[----:B---3--:R-:W-:Y:S01]  /*dc20*/  HMMA.1688.F32.TF32 R20, R4, R12, R20 ;  /* 0x0000000c0414723c */ /* 0x008fe20000081014 */
[----:B------:R-:W-:Y:S11]  /*dc30*/  IMAD.MOV.U32 R19, RZ, RZ, R7 ;  /* 0x000000ffff137224 */ /* 0x000ff600078e0007 */
[----:B------:R-:W-:Y:S11]  /*dc40*/  @!UPT UIADD3 URZ, URZ, URZ, URZ ;  /* 0x0000003f3f3ff290 */ /* 0x000ff6000fffe03f */
[----:B------:R1:W-:Y:S04]  /*dc50*/  STL.64 [R1+0x1c0], R20 ;  /* 0x0001c01401007387 */ /* 0x0003e80000100a00 */
[----:B------:R3:W-:Y:S01]  /*dc60*/  STL.64 [R1+0x1c8], R22 ;  /* 0x0001c81601007387 */ /* 0x0007e20000100a00 */
[----:B-1----:R-:W-:Y:S02]  /*dc70*/  IMAD.MOV.U32 R20, RZ, RZ, R6 ;  /* 0x000000ffff147224 */ /* 0x002fe400078e0006 */
[----:B------:R-:W-:Y:S01]  /*dc80*/  IMAD.MOV.U32 R21, RZ, RZ, R5 ;  /* 0x000000ffff157224 */ /* 0x000fe200078e0005 */
[----:B------:R-:W2:Y:S01]  /*dc90*/  LDL.LU.64 R6, [R1+0x2a40] ;  /* 0x002a400001067983 */ /* 0x000ea20000300a00 */
[----:B---3--:R-:W-:-:S03]  /*dca0*/  IMAD.MOV.U32 R22, RZ, RZ, R4 ;  /* 0x000000ffff167224 */ /* 0x008fc600078e0004 */
[----:B------:R-:W2:Y:S01]  /*dcb0*/  LDL.LU.64 R4, [R1+0x2a38] ;  /* 0x002a380001047983 */ /* 0x000ea20000300a00 */
[----:B------:R-:W-:Y:S02]  /*dcc0*/  IMAD.MOV.U32 R2, RZ, RZ, R12 ;  /* 0x000000ffff027224 */ /* 0x000fe400078e000c */
[----:B------:R-:W-:Y:S01]  /*dcd0*/  IMAD.MOV.U32 R0, RZ, RZ, R13 ;  /* 0x000000ffff007224 */ /* 0x000fe200078e000d */
[----:B--2---:R-:W-:Y:S11]  /*dce0*/  HMMA.1688.F32.TF32 R24, R4, R12, R24 ;  /* 0x0000000c0418723c */ /* 0x004ff60000081018 */
[----:B------:R-:W-:Y:S11]  /*dcf0*/  @!UPT UIADD3 URZ, URZ, URZ, URZ ;  /* 0x0000003f3f3ff290 */ /* 0x000ff6000fffe03f */
[----:B------:R-:W-:Y:S01]  /*dd00*/  @!UPT UIADD3 URZ, URZ, URZ, URZ ;  /* 0x0000003f3f3ff290 */ /* 0x000fe2000fffe03f */
[----:B------:R-:W-:Y:S04]  /*dd10*/  STL.64 [R1+0x1b0], R24 ;  /* 0x0001b01801007387 */ /* 0x000fe80000100a00 */
[----:B------:R-:W-:Y:S04]  /*dd20*/  STL.64 [R1+0x1b8], R26 ;  /* 0x0001b81a01007387 */ /* 0x000fe80000100a00 */
[----:B------:R-:W2:Y:S04]  /*dd30*/  LDL.LU.64 R12, [R1+0x300] ;  /* 0x00030000010c7983 */ /* 0x000ea80000300a00 */
[----:B------:R-:W2:Y:S04]  /*dd40*/  LDL.LU.64 R14, [R1+0x308] ;  /* 0x00030800010e7983 */ /* 0x000ea80000300a00 */
[----:B------:R1:W-:Y:S04]  /*dd50*/  STL.64 [R1+0x29a0], R6 ;  /* 0x0029a00601007387 */ /* 0x0003e80000100a00 */
[----:B------:R3:W-:Y:S01]  /*dd60*/  STL.64 [R1+0x2998], R4 ;  /* 0x0029980401007387 */ /* 0x0007e20000100a00 */
[----:B-1----:R-:W-:-:S02]  /*dd70*/  IMAD.MOV.U32 R6, RZ, RZ, R20 ;  /* 0x000000ffff067224 */ /* 0x002fc400078e0014 */
[----:B------:R-:W-:Y:S02]  /*dd80*/  IMAD.MOV.U32 R7, RZ, RZ, R19 ;  /* 0x000000ffff077224 */ /* 0x000fe400078e0013 */
[----:B---3--:R-:W-:Y:S02]  /*dd90*/  IMAD.MOV.U32 R4, RZ, RZ, R22 ;  /* 0x000000ffff047224 */ /* 0x008fe400078e0016 */
[----:B------:R-:W-:Y:S01]  /*dda0*/  IMAD.MOV.U32 R5, RZ, RZ, R21 ;  /* 0x000000ffff057224 */ /* 0x000fe200078e0015 */
[----:B------:R1:W-:Y:S04]  /*ddb0*/  STL.64 [R1+0x29c0], R6 ;  /* 0x0029c00601007387 */ /* 0x0003e80000100a00 */
[----:B------:R3:W-:Y:S01]  /*ddc0*/  STL.64 [R1+0x29b8], R4 ;  /* 0x0029b80401007387 */ /* 0x0007e20000100a00 */
[----:B-1----:R-:W-:-:S02]  /*ddd0*/  IMAD.MOV.U32 R6, RZ, RZ, R16 ;  /* 0x000000ffff067224 */ /* 0x002fc400078e0010 */
[----:B------:R-:W-:Y:S02]  /*dde0*/  IMAD.MOV.U32 R7, RZ, RZ, R3 ;  /* 0x000000ffff077224 */ /* 0x000fe400078e0003 */
[----:B---3--:R-:W-:Y:S02]  /*ddf0*/  IMAD.MOV.U32 R5, RZ, RZ, R17 ;  /* 0x000000ffff057224 */ /* 0x008fe400078e0011 */
[----:B------:R-:W-:Y:S01]  /*de00*/  IMAD.MOV.U32 R4, RZ, RZ, R18 ;  /* 0x000000ffff047224 */ /* 0x000fe200078e0012 */
[----:B------:R-:W3:Y:S04]  /*de10*/  LDL.LU.64 R16, [R1+0x2c0] ;  /* 0x0002c00001107983 */ /* 0x000ee80000300a00 */
[----:B------:R-:W3:Y:S04]  /*de20*/  LDL.LU.64 R18, [R1+0x2c8] ;  /* 0x0002c80001127983 */ /* 0x000ee80000300a00 */
[----:B------:R-:W4:Y:S04]  /*de30*/  LDL.LU.64 R20, [R1+0x140] ;  /* 0x0001400001147983 */ /* 0x000f280000300a00 */
[----:B------:R-:W4:Y:S04]  /*de40*/  LDL.LU.64 R22, [R1+0x148] ;  /* 0x0001480001167983 */ /* 0x000f280000300a00 */
[----:B------:R-:W3:Y:S04]  /*de50*/  LDL.LU.64 R24, [R1+0xc0] ;  /* 0x0000c00001187983 */ /* 0x000ee80000300a00 */
[----:B------:R-:W3:Y:S04]  /*de60*/  LDL.LU.64 R26, [R1+0xc8] ;  /* 0x0000c800011a7983 */ /* 0x000ee80000300a00 */
[----:B------:R-:W-:Y:S04]  /*de70*/  STL.64 [R1+0x29e0], R6 ;  /* 0x0029e00601007387 */ /* 0x000fe80000100a00 */
[----:B------:R1:W-:Y:S02]  /*de80*/  STL.64 [R1+0x29d8], R4 ;  /* 0x0029d80401007387 */ /* 0x0003e40000100a00 */
[----:B-1----:R-:W-:-:S02]  /*de90*/  IMAD.MOV.U32 R4, RZ, RZ, R2 ;  /* 0x000000ffff047224 */ /* 0x002fc400078e0002 */
[----:B------:R-:W-:-:S07]  /*dea0*/  IMAD.MOV.U32 R5, RZ, RZ, R0 ;  /* 0x000000ffff057224 */ /* 0x000fce00078e0000 */
[-C--:B--2---:R-:W-:Y:S11]  /*deb0*/  HMMA.1688.F32.TF32 R12, R8, R4.reuse, R12 ;  /* 0x00000004080c723c */ /* 0x084ff6000008100c */
        /* <DEDUP_REMOVED lines=9> */
[----:B------:R-:W2:Y:S04]  /*df50*/  LDL.LU.64 R10, [R1+0x498] ;  /* 0x00049800010a7983 */ /* 0x000ea80000300a00 */
[----:B--2---:R-:W-:Y:S04]  /*df60*/  STL.64 [R1+0x29d0], R10 ;  /* 0x0029d00a01007387 */ /* 0x004fe80000100a00 */
[----:B------:R1:W-:Y:S04]  /*df70*/  STL.64 [R1+0x29c8], R8 ;  /* 0x0029c80801007387 */ /* 0x0003e80000100a00 */
[----:B-1----:R-:W2:Y:S04]  /*df80*/  LDL.LU.64 R8, [R1+0x530] ;  /* 0x0005300001087983 */ /* 0x002ea80000300a00 */
[----:B------:R-:W2:Y:S01]  /*df90*/  LDL.LU.64 R10, [R1+0x538] ;  /* 0x00053800010a7983 */ /* 0x000ea20000300a00 */
[-C--:B---3--:R-:W-:Y:S03]  /*dfa0*/  HMMA.1688.F32.TF32 R16, R12, R4.reuse, R16 ;  /* 0x000000040c10723c */ /* 0x088fe60000081010 */
[----:B--2---:R-:W-:Y:S04]  /*dfb0*/  STL.64 [R1+0x29f0], R10 ;  /* 0x0029f00a01007387 */ /* 0x004fe80000100a00 */
[----:B------:R1:W-:Y:S04]  /*dfc0*/  STL.64 [R1+0x29e8], R8 ;  /* 0x0029e80801007387 */ /* 0x0003e80000100a00 */
[----:B-1----:R-:W2:Y:S04]  /*dfd0*/  LDL.LU.64 R8, [R1+0x80] ;  /* 0x0000800001087983 */ /* 0x002ea80000300a00 */
[----:B------:R-:W2:Y:S08]  /*dfe0*/  LDL.LU.64 R10, [R1+0x88] ;  /* 0x00008800010a7983 */ /* 0x000eb00000300a00 */
[----:B------:R-:W-:Y:S04]  /*dff0*/  STL.64 [R1+0x2d0], R16 ;  /* 0x0002d01001007387 */ /* 0x000fe80000100a00 */
[----:B------:R1:W-:Y:S04]  /*e000*/  STL.64 [R1+0x2d8], R18 ;  /* 0x0002d81201007387 */ /* 0x0003e80000100a00 */
[----:B-1----:R-:W4:Y:S04]  /*e010*/  LDL.LU.64 R18, [R1+0x2a20] ;  /* 0x002a200001127983 */ /* 0x002f280000300a00 */
[----:B------:R-:W4:Y:S02]  /*e020*/  LDL.LU.64 R16, [R1+0x2a18] ;  /* 0x002a180001107983 */ /* 0x000f240000300a00 */
[-C--:B----4-:R-:W-:Y:S11]  /*e030*/  HMMA.1688.F32.TF32 R20, R16, R4.reuse, R20 ;  /* 0x000000041014723c */ /* 0x090ff60000081014 */
[----:B------:R-:W-:Y:S11]  /*e040*/  @!UPT UIADD3 URZ, URZ, URZ, URZ ;  /* 0x0000003f3f3ff290 */ /* 0x000ff6000fffe03f */
[----:B------:R-:W-:Y:S01]  /*e050*/  @!UPT UIADD3 URZ, URZ, URZ, URZ ;  /* 0x0000003f3f3ff290 */ /* 0x000fe2000fffe03f */
[----:B------:R-:W-:Y:S04]  /*e060*/  STL.64 [R1+0x350], R20 ;  /* 0x0003501401007387 */ /* 0x000fe80000100a00 */
[----:B------:R1:W-:Y:S04]  /*e070*/  STL.64 [R1+0x358], R22 ;  /* 0x0003581601007387 */ /* 0x0003e80000100a00 */
[----:B-1----:R-:W3:Y:S04]  /*e080*/  LDL.LU.64 R22, [R1+0x2a10] ;  /* 0x002a100001167983 */ /* 0x002ee80000300a00 */
[----:B------:R-:W3:Y:S02]  /*e090*/  LDL.LU.64 R20, [R1+0x2a08] ;  /* 0x002a080001147983 */ /* 0x000ee40000300a00 */
        /* <DEDUP_REMOVED lines=17> */
[----:B-1----:R-:W2:Y:S04]  /*e1b0*/  LDL.LU.64 R6, [R1+0x29e0] ;  /* 0x0029e00001067983 */ /* 0x002ea80000300a00 */
[----:B------:R-:W2:Y:S04]  /*e1c0*/  LDL.LU.64 R4, [R1+0x29d8] ;  /* 0x0029d80001047983 */ /* 0x000ea80000300a00 */
[----:B------:R-:W-:Y:S04]  /*e1d0*/  STL.64 [R1+0x2990], R26 ;  /* 0x0029901a01007387 */ /* 0x000fe80000100a00 */
[----:B------:R1:W-:Y:S04]  /*e1e0*/  STL.64 [R1+0x2988], R24 ;  /* 0x0029881801007387 */ /* 0x0003e80000100a00 */
[----:B-1----:R-:W2:Y:S02]  /*e1f0*/  LDL.LU.64 R24, [R1+0x20] ;  /* 0x0000200001187983 */ /* 0x002ea40000300a00 */
[-C--:B--2---:R-:W-:Y:S02]  /*e200*/  HMMA.1688.F32.TF32 R4, R4, R24.reuse, R8 ;  /* 0x000000180404723c */ /* 0x084fe40000081008 */
[----:B------:R-:W2:Y:S04]  /*e210*/  LDL.LU.64 R10, [R1+0x29d0] ;  /* 0x0029d000010a7983 */ /* 0x000ea80000300a00 */
[----:B------:R-:W2:Y:S11]  /*e220*/  LDL.LU.64 R8, [R1+0x29c8] ;  /* 0x0029c80001087983 */ /* 0x000eb60000300a00 */
[----:B------:R-:W-:Y:S06]  /*e230*/  @!UPT UIADD3 URZ, URZ, URZ, URZ ;  /* 0x0000003f3f3ff290 */ /* 0x000fec000fffe03f */
[----:B------:R-:W-:Y:S04]  /*e240*/  STL.64 [R1+0x1a0], R4 ;  /* 0x0001a00401007387 */ /* 0x000fe80000100a00 */
[----:B------:R1:W-:Y:S04]  /*e250*/  STL.64 [R1+0x1a8], R6 ;  /* 0x0001a80601007387 */ /* 0x0003e80000100a00 */
[----:B-1----:R-:W2:Y:S04]  /*e260*/  LDL.LU.64 R6, [R1+0x29c0] ;  /* 0x0029c00001067983 */ /* 0x002ea80000300a00 */
[----:B------:R-:W2:Y:S02]  /*e270*/  LDL.LU.64 R4, [R1+0x29b8] ;  /* 0x0029b80001047983 */ /* 0x000ea40000300a00 */
[-C--:B--2---:R-:W-:Y:S02]  /*e280*/  HMMA.1688.F32.TF32 R4, R4, R24.reuse, R8 ;  /* 0x000000180404723c */ /* 0x084fe40000081008 */
[----:B------:R-:W2:Y:S04]  /*e290*/  LDL.LU.64 R10, [R1+0x29b0] ;  /* 0x0029b000010a7983 */ /* 0x000ea80000300a00 */
[----:B------:R-:W2:Y:S11]  /*e2a0*/  LDL.LU.64 R8, [R1+0x29a8] ;  /* 0x0029a80001087983 */ /* 0x000eb60000300a00 */
[----:B------:R-:W-:Y:S06]  /*e2b0*/  @!UPT UIADD3 URZ, URZ, URZ, URZ ;  /* 0x0000003f3f3ff290 */ /* 0x000fec000fffe03f */
[----:B------:R-:W-:Y:S04]  /*e2c0*/  STL.64 [R1+0x190], R4 ;  /* 0x0001900401007387 */ /* 0x000fe80000100a00 */
[----:B------:R1:W-:Y:S04]  /*e2d0*/  STL.64 [R1+0x198], R6 ;  /* 0x0001980601007387 */ /* 0x0003e80000100a00 */
[----:B-1----:R-:W3:Y:S04]  /*e2e0*/  LDL.LU.64 R6, [R1+0x29a0] ;  /* 0x0029a00001067983 */ /* 0x002ee80000300a00 */
[----:B------:R-:W3:Y:S02]  /*e2f0*/  LDL.LU.64 R4, [R1+0x2998] ;  /* 0x0029980001047983 */ /* 0x000ee40000300a00 */
[-C--:B---3--:R-:W-:Y:S11]  /*e300*/  HMMA.1688.F32.TF32 R20, R4, R24.reuse, R20 ;  /* 0x000000180414723c */ /* 0x088ff60000081014 */
[----:B------:R-:W-:Y:S11]  /*e310*/  @!UPT UIADD3 URZ, URZ, URZ, URZ ;  /* 0x0000003f3f3ff290 */ /* 0x000ff6000fffe03f */
[----:B------:R-:W-:Y:S01]  /*e320*/  @!UPT UIADD3 URZ, URZ, URZ, URZ ;  /* 0x0000003f3f3ff290 */ /* 0x000fe2000fffe03f */
[----:B------:R1:W-:Y:S04]  /*e330*/  STL.64 [R1+0x180], R20 ;  /* 0x0001801401007387 */ /* 0x0003e80000100a00 */
[----:B------:R3:W-:Y:S04]  /*e340*/  STL.64 [R1+0x188], R22 ;  /* 0x0001881601007387 */ /* 0x0007e80000100a00 */
[----:B-1----:R-:W4:Y:S04]  /*e350*/  LDL.LU.64 R20, [R1+0x280] ;  /* 0x0002800001147983 */ /* 0x002f280000300a00 */
[----:B---3--:R-:W4:Y:S04]  /*e360*/  LDL.LU.64 R22, [R1+0x288] ;  /* 0x0002880001167983 */ /* 0x008f280000300a00 */
[----:B------:R-:W-:Y:S04]  /*e370*/  STL.64 [R1+0x2958], R6 ;  /* 0x0029580601007387 */ /* 0x000fe80000100a00 */
[----:B------:R1:W-:Y:S04]  /*e380*/  STL.64 [R1+0x2950], R4 ;  /* 0x0029500401007387 */ /* 0x0003e80000100a00 */
[----:B-1----:R-:W2:Y:S04]  /*e390*/  LDL.LU.64 R4, [R1+0x310] ;  /* 0x0003100001047983 */ /* 0x002ea80000300a00 */
[----:B------:R-:W2:Y:S02]  /*e3a0*/  LDL.LU.64 R6, [R1+0x318] ;  /* 0x0003180001067983 */ /* 0x000ea40000300a00 */
[----:B--2---:R-:W-:Y:S11]  /*e3b0*/  HMMA.1688.F32.TF32 R4, R8, R24, R4 ;  /* 0x000000180804723c */ /* 0x004ff60000081004 */
[----:B------:R-:W-:Y:S11]  /*e3c0*/  @!UPT UIADD3 URZ, URZ, URZ, URZ ;  /* 0x0000003f3f3ff290 */ /* 0x000ff6000fffe03f */
[----:B------:R-:W-:Y:S01]  /*e3d0*/  @!UPT UIADD3 URZ, URZ, URZ, URZ ;  /* 0x0000003f3f3ff290 */ /* 0x000fe2000fffe03f */
[----:B------:R1:W-:Y:S04]  /*e3e0*/  STL.64 [R1+0x1e0], R4 ;  /* 0x0001e00401007387 */ /* 0x0003e80000100a00 */
[----:B------:R2:W-:Y:S04]  /*e3f0*/  STL.64 [R1+0x1e8], R6 ;  /* 0x0001e80601007387 */ /* 0x0005e80000100a00 */
[----:B-1----:R-:W3:Y:S04]  /*e400*/  LDL.LU.64 R4, [R1+0xf0] ;  /* 0x0000f00001047983 */ /* 0x002ee80000300a00 */
[----:B--2---:R-:W3:Y:S04]  /*e410*/  LDL.LU.64 R6, [R1+0xf8] ;  /* 0x0000f80001067983 */ /* 0x004ee80000300a00 */
[----:B------:R-:W-:Y:S04]  /*e420*/  STL.64 [R1+0x2940], R10 ;  /* 0x0029400a01007387 */ /* 0x000fe80000100a00 */
[----:B------:R1:W-:Y:S04]  /*e430*/  STL.64 [R1+0x2938], R8 ;  /* 0x0029380801007387 */ /* 0x0003e80000100a00 */
[----:B-1----:R-:W2:Y:S04]  /*e440*/  LDL.LU.64 R8, [R1+0xb0] ;  /* 0x0000b00001087983 */ /* 0x002ea80000300a00 */
[----:B--2---:R1:W-:Y:S04]  /*e450*/  STL.64 [R1+0x2970], R8 ;  /* 0x0029700801007387 */ /* 0x0043e80000100a00 */
[----:B-1----:R-:W2:Y:S04]  /*e460*/  LDL.LU.64 R8, [R1+0x2b0] ;  /* 0x0002b00001087983 */ /* 0x002ea80000300a00 */
[----:B------:R-:W2:Y:S01]  /*e470*/  LDL.LU.64 R10, [R1+0x2b8] ;  /* 0x0002b800010a7983 */ /* 0x000ea20000300a00 */
[----:B------:R-:W-:-:S02]  /*e480*/  IMAD.MOV.U32 R2, RZ, RZ, R24 ;  /* 0x000000ffff027224 */ /* 0x000fc400078e0018 */
[----:B------:R-:W-:Y:S01]  /*e490*/  IMAD.MOV.U32 R0, RZ, RZ, R25 ;  /* 0x000000ffff007224 */ /* 0x000fe200078e0019 */
[----:B--2---:R-:W-:Y:S11]  /*e4a0*/  HMMA.1688.F32.TF32 R8, R12, R24, R8 ;  /* 0x000000180c08723c */ /* 0x004ff60000081008 */
[----:B------:R-:W-:Y:S11]  /*e4b0*/  @!UPT UIADD3 URZ, URZ, URZ, URZ ;  /* 0x0000003f3f3ff290 */ /* 0x000ff6000fffe03f */
[----:B------:R-:W-:Y:S01]  /*e4c0*/  @!UPT UIADD3 URZ, URZ, URZ, URZ ;  /* 0x0000003f3f3ff290 */ /* 0x000fe2000fffe03f */
[----:B------:R1:W-:Y:S04]  /*e4d0*/  STL.64 [R1+0x2c0], R8 ;  /* 0x0002c00801007387 */ /* 0x0003e80000100a00 */
[----:B------:R2:W-:Y:S04]  /*e4e0*/  STL.64 [R1+0x2c8], R10 ;  /* 0x0002c80a01007387 */ /* 0x0005e80000100a00 */
[----:B------:R-:W3:Y:S04]  /*e4f0*/  LDL.LU.64 R26, [R1+0x2990] ;  /* 0x00299000011a7983 */ /* 0x000ee80000300a00 */
[----:B------:R-:W3:Y:S04]  /*e500*/  LDL.LU.64 R24, [R1+0x2988] ;  /* 0x0029880001187983 */ /* 0x000ee80000300a00 */
[----:B------:R-:W-:Y:S04]  /*e510*/  STL.64 [R1+0x2928], R14 ;  /* 0x0029280e01007387 */ /* 0x000fe80000100a00 */
[----:B------:R4:W-:Y:S04]  /*e520*/  STL.64 [R1+0x2920], R12 ;  /* 0x0029200c01007387 */ /* 0x0009e80000100a00 */
[----:B-1----:R-:W3:Y:S04]  /*e530*/  LDL.LU.64 R8, [R1+0x70] ;  /* 0x0000700001087983 */ /* 0x002ee80000300a00 */
[----:B--2---:R-:W2:Y:S01]  /*e540*/  LDL.LU.64 R10, [R1+0x78] ;  /* 0x00007800010a7983 */ /* 0x004ea20000300a00 */
[----:B----4-:R-:W-:-:S02]  /*e550*/  IMAD.MOV.U32 R12, RZ, RZ, R2 ;  /* 0x000000ffff0c7224 */ /* 0x010fc400078e0002 */
[----:B------:R-:W-:-:S07]  /*e560*/  IMAD.MOV.U32 R13, RZ, RZ, R0 ;  /* 0x000000ffff0d7224 */ /* 0x000fce00078e0000 */
[-C--:B------:R-:W-:Y:S11]  /*e570*/  HMMA.1688.F32.TF32 R20, R16, R12.reuse, R20 ;  /* 0x0000000c1014723c */ /* 0x080ff60000081014 */
        /* <DEDUP_REMOVED lines=13> */
[----:B------:R1:W-:Y:S04]  /*e650*/  STL.64 [R1+0x400], R4 ;  /* 0x0004000401007387 */ /* 0x0003e80000100a00 */
[----:B------:R3:W-:Y:S04]  /*e660*/  STL.64 [R1+0x408], R6 ;  /* 0x0004080601007387 */ /* 0x0007e80000100a00 */
[----:B-1----:R-:W4:Y:S04]  /*e670*/  LDL.LU.64 R4, [R1+0x520] ;  /* 0x0005200001047983 */ /* 0x002f280000300a00 */
[----:B---3--:R-:W3:Y:S01]  /*e680*/  LDL.LU.64 R6, [R1+0x528] ;  /* 0x0005280001067983 */ /* 0x008ee20000300a00 */
[----:B--2---:R-:W-:Y:S03]  /*e690*/  HMMA.1688.F32.TF32 R12, R24, R12, R8 ;  /* 0x0000000c180c723c */ /* 0x004fe60000081008 */
[----:B---3--:R-:W-:Y:S04]  /*e6a0*/  STL.64 [R1+0x2968], R6 ;  /* 0x0029680601007387 */ /* 0x008fe80000100a00 */
[----:B----4-:R1:W-:Y:S04]  /*e6b0*/  STL.64 [R1+0x2960], R4 ;  /* 0x0029600401007387 */ /* 0x0103e80000100a00 */
[----:B-1----:R-:W2:Y:S04]  /*e6c0*/  LDL.LU.64 R4, [R1+0x560] ;  /* 0x0005600001047983 */ /* 0x002ea80000300a00 */
[----:B------:R-:W2:Y:S04]  /*e6d0*/  LDL.LU.64 R6, [R1+0x568] ;  /* 0x0005680001067983 */ /* 0x000ea80000300a00 */
[----:B------:R1:W-:Y:S04]  /*e6e0*/  STL.64 [R1+0x2908], R22 ;  /* 0x0029081601007387 */ /* 0x0003e80000100a00 */
[----:B------:R3:W-:Y:S04]  /*e6f0*/  STL.64 [R1+0x2900], R20 ;  /* 0x0029001401007387 */ /* 0x0007e80000100a00 */
[----:B-1----:R-:W4:Y:S04]  /*e700*/  LDL.64 R22, [R1+0x8] ;  /* 0x0000080001167983 */ /* 0x002f280000100a00 */
[----:B---3--:R-:W4:Y:S04]  /*e710*/  LDL.64 R20, [R1] ;  /* 0x0000000001147983 */ /* 0x008f280000100a00 */
[----:B------:R-:W2:Y:S04]  /*e720*/  LDL.LU.64 R8, [R1+0x2970] ;  /* 0x0029700001087983 */ /* 0x000ea80000300a00 */
[----:B------:R-:W-:Y:S04]  /*e730*/  STL [R1+0x2934], R26 ;  /* 0x0029341a01007387 */ /* 0x000fe80000100800 */
[----:B------:R-:W-:Y:S04]  /*e740*/  STL [R1+0x2930], R27 ;  /* 0x0029301b01007387 */ /* 0x000fe80000100800 */
[----:B------:R-:W-:Y:S04]  /*e750*/  STL.64 [R1+0x490], R12 ;  /* 0x0004900c01007387 */ /* 0x000fe80000100a00 */
[----:B------:R-:W-:Y:S04]  /*e760*/  STL.64 [R1+0x498], R14 ;  /* 0x0004980e01007387 */ /* 0x000fe80000100a00 */
[----:B------:R1:W-:Y:S04]  /*e770*/  STL.64 [R1+0x2948], R24 ;  /* 0x0029481801007387 */ /* 0x0003e80000100a00 */
[----:B-1----:R-:W3:Y:S04]  /*e780*/  LDL.LU.64 R24, [R1+0x480] ;  /* 0x0004800001187983 */ /* 0x002ee80000300a00 */
[----:B------:R-:W3:Y:S04]  /*e790*/  LDL.LU.64 R26, [R1+0x488] ;  /* 0x00048800011a7983 */ /* 0x000ee80000300a00 */
[----:B------:R-:W3:Y:S04]  /*e7a0*/  LDL.LU.64 R12, [R1+0x3b0] ;  /* 0x0003b000010c7983 */ /* 0x000ee80000300a00 */
[----:B------:R-:W3:Y:S01]  /*e7b0*/  LDL.LU.64 R14, [R1+0x3b8] ;  /* 0x0003b800010e7983 */ /* 0x000ee20000300a00 */
[----:B--2---:R-:W-:Y:S11]  /*e7c0*/  HMMA.1688.F32.TF32 R4, R16, R8, R4 ;  /* 0x000000081004723c */ /* 0x004ff60000081004 */
[----:B------:R-:W-:Y:S11]  /*e7d0*/  @!UPT UIADD3 URZ, URZ, URZ, URZ ;  /* 0x0000003f3f3ff290 */ /* 0x000ff6000fffe03f */
[----:B------:R-:W-:Y:S01]  /*e7e0*/  @!UPT UIADD3 URZ, URZ, URZ, URZ ;  /* 0x0000003f3f3ff290 */ /* 0x000fe2000fffe03f */
[----:B------:R-:W-:Y:S04]  /*e7f0*/  STL.64 [R1+0x170], R4 ;  /* 0x0001700401007387 */ /* 0x000fe80000100a00 */
[----:B------:R1:W-:Y:S04]  /*e800*/  STL.64 [R1+0x178], R6 ;  /* 0x0001780601007387 */ /* 0x0003e80000100a00 */
[----:B-1----:R-:W4:Y:S04]  /*e810*/  LDL.LU.64 R6, [R1+0x2968] ;  /* 0x0029680001067983 */ /* 0x002f280000300a00 */
[----:B------:R-:W4:Y:S01]  /*e820*/  LDL.LU.64 R4, [R1+0x2960] ;  /* 0x0029600001047983 */ /* 0x000f220000300a00 */
[----:B------:R-:W-:-:S02]  /*e830*/  IMAD.MOV.U32 R3, RZ, RZ, R16 ;  /* 0x000000ffff037224 */ /* 0x000fc400078e0010 */
[----:B------:R-:W-:Y:S02]  /*e840*/  IMAD.MOV.U32 R29, RZ, RZ, R17 ;  /* 0x000000ffff1d7224 */ /* 0x000fe400078e0011 */
[----:B------:R-:W-:Y:S01]  /*e850*/  IMAD.MOV.U32 R2, RZ, RZ, R18 ;  /* 0x000000ffff027224 */ /* 0x000fe200078e0012 */
[----:B------:R-:W2:Y:S01]  /*e860*/  LDL.LU.64 R16, [R1+0x2a0] ;  /* 0x0002a00001107983 */ /* 0x000ea20000300a00 */
[----:B------:R-:W-:-:S03]  /*e870*/  IMAD.MOV.U32 R0, RZ, RZ, R19 ;  /* 0x000000ffff007224 */ /* 0x000fc600078e0013 */
[----:B------:R-:W2:Y:S01]  /*e880*/  LDL.LU.64 R18, [R1+0x2a8] ;  /* 0x0002a80001127983 */ /* 0x000ea20000300a00 */
[----:B----4-:R-:W-:Y:S11]  /*e890*/  HMMA.1688.F32.TF32 R4, R20, R8, R4 ;  /* 0x000000081404723c */ /* 0x010ff60000081004 */
[----:B------:R-:W-:Y:S11]  /*e8a0*/  @!UPT UIADD3 URZ, URZ, URZ, URZ ;  /* 0x0000003f3f3ff290 */ /* 0x000ff6000fffe03f */
[----:B------:R-:W-:Y:S01]  /*e8b0*/  @!UPT UIADD3 URZ, URZ, URZ, URZ ;  /* 0x0000003f3f3ff290 */ /* 0x000fe2000fffe03f */
[----:B------:R-:W-:Y:S04]  /*e8c0*/  STL.64 [R1+0x140], R4 ;  /* 0x0001400401007387 */ /* 0x000fe80000100a00 */
[----:B------:R1:W-:Y:S04]  /*e8d0*/  STL.64 [R1+0x148], R6 ;  /* 0x0001480601007387 */ /* 0x0003e80000100a00 */
[----:B-1----:R-:W3:Y:S04]  /*e8e0*/  LDL.LU.64 R6, [R1+0x2958] ;  /* 0x0029580001067983 */ /* 0x002ee80000300a00 */
[----:B------:R-:W3:Y:S01]  /*e8f0*/  LDL.LU.64 R4, [R1+0x2950] ;  /* 0x0029500001047983 */ /* 0x000ee20000300a00 */
[----:B------:R-:W-:-:S03]  /*e900*/  IMAD.MOV.U32 R28, RZ, RZ, R22 ;  /* 0x000000ffff1c7224 */ /* 0x000fc600078e0016 */
[----:B------:R-:W4:Y:S04]  /*e910*/  LDL.LU.64 R20, [R1+0x290] ;  /* 0x0002900001147983 */ /* 0x000f280000300a00 */
[----:B------:R-:W4:Y:S01]  /*e920*/  LDL.LU.64 R22, [R1+0x298] ;  /* 0x0002980001167983 */ /* 0x000f220000300a00 */
[----:B---3--:R-:W-:Y:S11]  /*e930*/  HMMA.1688.F32.TF32 R24, R4, R8, R24 ;  /* 0x000000080418723c */ /* 0x008ff60000081018 */
[----:B------:R-:W-:Y:S11]  /*e940*/  @!UPT UIADD3 URZ, URZ, URZ, URZ ;  /* 0x0000003f3f3ff290 */ /* 0x000ff6000fffe03f */
[----:B------:R-:W-:Y:S01]  /*e950*/  @!UPT UIADD3 URZ, URZ, URZ, URZ ;  /* 0x0000003f3f3ff290 */ /* 0x000fe2000fffe03f */
[----:B------:R1:W-:Y:S04]  /*e960*/  STL.64 [R1+0x130], R24 ;  /* 0x0001301801007387 */ /* 0x0003e80000100a00 */
[----:B------:R3:W-:Y:S04]  /*e970*/  STL.64 [R1+0x138], R26 ;  /* 0x0001381a01007387 */ /* 0x0007e80000100a00 */
[----:B-1----:R-:W2:Y:S01]  /*e980*/  LDL.LU.64 R24, [R1+0x2948] ;  /* 0x0029480001187983 */ /* 0x002ea20000300a00 */
[----:B---3--:R-:W-:-:S03]  /*e990*/  IMAD.MOV.U32 R26, RZ, RZ, R8 ;  /* 0x000000ffff1a7224 */ /* 0x008fc600078e0008 */
[----:B------:R-:W3:Y:S01]  /*e9a0*/  LDL.LU.64 R10, [R1+0x2940] ;  /* 0x00294000010a7983 */ /* 0x000ee20000300a00 */
[----:B------:R-:W-:-:S03]  /*e9b0*/  IMAD.MOV.U32 R27, RZ, RZ, R9 ;  /* 0x000000ffff1b7224 */ /* 0x000fc600078e0009 */
[----:B------:R-:W3:Y:S04]  /*e9c0*/  LDL.LU.64 R8, [R1+0x2938] ;  /* 0x0029380001087983 */ /* 0x000ee80000300a00 */
[----:B------:R-:W-:Y:S04]  /*e9d0*/  STL.64 [R1+0x28a8], R6 ;  /* 0x0028a80601007387 */ /* 0x000fe80000100a00 */
[----:B------:R1:W-:Y:S02]  /*e9e0*/  STL.64 [R1+0x28a0], R4 ;  /* 0x0028a00401007387 */ /* 0x0003e40000100a00 */
[----:B-1----:R-:W-:-:S02]  /*e9f0*/  IMAD.MOV.U32 R4, RZ, RZ, R26 ;  /* 0x000000ffff047224 */ /* 0x002fc400078e001a */
[----:B------:R-:W-:Y:S01]  /*ea00*/  IMAD.MOV.U32 R5, RZ, RZ, R27 ;  /* 0x000000ffff057224 */ /* 0x000fe200078e001b */
[----:B------:R-:W2:Y:S04]  /*ea10*/  LDL.LU R26, [R1+0x2934] ;  /* 0x00293400011a7983 */ /* 0x000ea80000300800 */
[----:B------:R-:W2:Y:S02]  /*ea20*/  LDL.LU R27, [R1+0x2930] ;  /* 0x00293000011b7983 */ /* 0x000ea40000300800 */
        /* <DEDUP_REMOVED lines=11> */
[-C--:B--2---:R-:W-:Y:S11]  /*eae0*/  HMMA.1688.F32.TF32 R16, R12, R4.reuse, R16 ;  /* 0x000000040c10723c */ /* 0x084ff60000081010 */
        /* <DEDUP_REMOVED lines=15> */
[----:B-1----:R-:W2:Y:S04]  /*ebe0*/  LDL.LU.64 R22, [R1+0x2908] ;  /* 0x0029080001167983 */ /* 0x002ea80000300a00 */
[----:B------:R-:W2:Y:S04]  /*ebf0*/  LDL.LU.64 R20, [R1+0x2900] ;  /* 0x0029000001147983 */ /* 0x000ea80000300a00 */
[----:B------:R-:W-:Y:S04]  /*ec00*/  STL.64 [R1+0x2810], R18 ;  /* 0x0028101201007387 */ /* 0x000fe80000100a00 */
[----:B------:R-:W-:Y:S01]  /*ec10*/  STL.64 [R1+0x2808], R16 ;  /* 0x0028081001007387 */ /* 0x000fe20000100a00 */
[-C--:B--2---:R-:W-:Y:S08]  /*ec20*/  HMMA.1688.F32.TF32 R12, R20, R4.reuse, R12 ;  /* 0x00000004140c723c */ /* 0x084ff0000008100c */
[----:B---3--:R-:W-:Y:S01]  /*ec30*/  HMMA.1688.F32.TF32 R4, R24, R4, R8 ;  /* 0x000000041804723c */ /* 0x008fe20000081008 */
[----:B------:R-:W-:Y:S04]  /*ec40*/  STL.64 [R1+0x27e0], R22 ;  /* 0x0027e01601007387 */ /* 0x000fe80000100a00 */
[----:B------:R1:W-:Y:S10]  /*ec50*/  STL.64 [R1+0x27d8], R20 ;  /* 0x0027d81401007387 */ /* 0x0003f40000100a00 */
[----:B------:R-:W-:Y:S04]  /*ec60*/  STL.64 [R1+0x3f0], R12 ;  /* 0x0003f00c01007387 */ /* 0x000fe80000100a00 */
[----:B------:R-:W-:Y:S04]  /*ec70*/  STL.64 [R1+0x3f8], R14 ;  /* 0x0003f80e01007387 */ /* 0x000fe80000100a00 */
[----:B-1----:R-:W2:Y:S04]  /*ec80*/  LDL.LU.64 R20, [R1+0x5f0] ;  /* 0x0005f00001147983 */ /* 0x002ea80000300a00 */
[----:B------:R-:W2:Y:S04]  /*ec90*/  LDL.LU.64 R22, [R1+0x5f8] ;  /* 0x0005f80001167983 */ /* 0x000ea80000300a00 */
[----:B------:R1:W-:Y:S04]  /*eca0*/  STL.64 [R1+0x560], R4 ;  /* 0x0005600401007387 */ /* 0x0003e80000100a00 */
[----:B------:R3:W-:Y:S04]  /*ecb0*/  STL.64 [R1+0x568], R6 ;  /* 0x0005680601007387 */ /* 0x0007e80000100a00 */
[----:B-1----:R-:W4:Y:S04]  /*ecc0*/  LDL.LU R4, [R1] ;  /* 0x0000000001047983 */ /* 0x002f280000300800 */
[----:B------:R-:W4:Y:S01]  /*ecd0*/  LDL.LU R5, [R1+0x4] ;  /* 0x0000040001057983 */ /* 0x000f220000300800 */
[----:B---3--:R-:W-:-:S03]  /*ece0*/  IMAD.MOV.U32 R6, RZ, RZ, R28 ;  /* 0x000000ffff067224 */ /* 0x008fc600078e001c */
[----:B------:R-:W3:Y:S04]  /*ecf0*/  LDL.LU R28, [R1+0x28fc] ;  /* 0x0028fc00011c7983 */ /* 0x000ee80000300800 */
[----:B------:R-:W2:Y:S04]  /*ed00*/  LDL.LU R7, [R1+0xc] ;  /* 0x00000c0001077983 */ /* 0x000ea80000300800 */
[----:B---3--:R-:W1:Y:S04]  /*ed10*/  LDSM.16.M88.4 R16, [R28+0x4a000] ;  /* 0x04a000001c10783b */ /* 0x008e680000000200 */
[----:B--2---:R-:W-:Y:S04]  /*ed20*/  STL.64 [R1+0x28d8], R6 ;  /* 0x0028d80601007387 */ /* 0x004fe80000100a00 */
[----:B----4-:R2:W-:Y:S04]  /*ed30*/  STL.64 [R1+0x28d0], R4 ;  /* 0x0028d00401007387 */ /* 0x0105e80000100a00 */
[----:B------:R-:W3:Y:S04]  /*ed40*/  LDSM.16.M88.4 R12, [R28+0x4c000] ;  /* 0x04c000001c0c783b */ /* 0x000ee80000000200 */
[----:B------:R-:W4:Y:S01]  /*ed50*/  LDSM.16.M88.4 R8, [R28+0x4e000] ;  /* 0x04e000001c08783b */ /* 0x000f220000000200 */
[----:B--2---:R-:W-:-:S03]  /*ed60*/  IMAD.MOV.U32 R4, RZ, RZ, R3 ;  /* 0x000000ffff047224 */ /* 0x004fc600078e0003 */
[----:B------:R-:W2:Y:S01]  /*ed70*/  LDL.LU R3, [R1+0x28f8] ;  /* 0x0028f80001037983 */ /* 0x000ea20000300800 */
[----:B------:R-:W-:Y:S02]  /*ed80*/  IMAD.MOV.U32 R5, RZ, RZ, R29 ;  /* 0x000000ffff057224 */ /* 0x000fe400078e001d */
[----:B------:R-:W-:Y:S02]  /*ed90*/  IMAD.MOV.U32 R6, RZ, RZ, R2 ;  /* 0x000000ffff067224 */ /* 0x000fe400078e0002 */
[----:B------:R-:W-:-:S07]  /*eda0*/  IMAD.MOV.U32 R7, RZ, RZ, R0 ;  /* 0x000000ffff077224 */ /* 0x000fce00078e0000 */
[----:B-1----:R-:W-:Y:S01]  /*edb0*/  HMMA.1688.F32.TF32 R20, R4, R16, R20 ;  /* 0x000000100414723c */ /* 0x002fe20000081014 */
[----:B------:R-:W-:Y:S04]  /*edc0*/  STL.64 [R1+0x27a0], R26 ;  /* 0x0027a01a01007387 */ /* 0x000fe80000100a00 */
[----:B------:R-:W-:Y:S01]  /*edd0*/  STL.64 [R1+0x2798], R24 ;  /* 0x0027981801007387 */ /* 0x000fe20000100a00 */
[----:B---3--:R-:W-:-:S05]  /*ede0*/  IMAD.MOV.U32 R2, RZ, RZ, R15 ;  /* 0x000000ffff027224 */ /* 0x008fca00078e000f */
[----:B------:R-:W-:Y:S04]  /*edf0*/  STL [R1+0x2784], R2 ;  /* 0x0027840201007387 */ /* 0x000fe80000100800 */
[----:B------:R-:W-:Y:S04]  /*ee00*/  STL.64 [R1+0xa0], R16 ;  /* 0x0000a01001007387 */ /* 0x000fe80000100a00 */
[----:B------:R-:W-:Y:S04]  /*ee10*/  STL.64 [R1+0x70], R12 ;  /* 0x0000700c01007387 */ /* 0x000fe80000100a00 */
[----:B------:R-:W-:Y:S04]  /*ee20*/  STL.64 [R1+0x78], R14 ;  /* 0x0000780e01007387 */ /* 0x000fe80000100a00 */
[----:B------:R-:W-:Y:S04]  /*ee30*/  STL.64 [R1+0xa8], R18 ;  /* 0x0000a81201007387 */ /* 0x000fe80000100a00 */
[----:B--2---:R-:W-:Y:S04]  /*ee40*/  STL [R1+0x2450], R3 ;  /* 0x0024500301007387 */ /* 0x004fe80000100800 */
[----:B------:R1:W-:Y:S04]  /*ee50*/  STL.64 [R1+0x28e0], R16 ;  /* 0x0028e01001007387 */ /* 0x0003e80000100a00 */
[----:B-1----:R-:W2:Y:S04]  /*ee60*/  LDL.LU.64 R16, [R1+0x600] ;  /* 0x0006000001107983 */ /* 0x002ea80000300a00 */
[----:B------:R-:W-:Y:S04]  /*ee70*/  STL.64 [R1+0x160], R20 ;  /* 0x0001601401007387 */ /* 0x000fe80000100a00 */
[----:B------:R-:W-:Y:S04]  /*ee80*/  STL.64 [R1+0x168], R22 ;  /* 0x0001681601007387 */ /* 0x000fe80000100a00 */
[----:B------:R-:W3:Y:S04]  /*ee90*/  LDL.LU.64 R18, [R1+0x608] ;  /* 0x0006080001127983 */ /* 0x000ee80000300a00 */
[----:B---3--:R-:W-:Y:S04]  /*eea0*/  STL.64 [R1+0x28f0], R18 ;  /* 0x0028f01201007387 */ /* 0x008fe80000100a00 */
[----:B--2---:R1:W-:Y:S04]  /*eeb0*/  STL.64 [R1+0x28e8], R16 ;  /* 0x0028e81001007387 */ /* 0x0043e80000100a00 */
[----:B-1----:R-:W2:Y:S04]  /*eec0*/  LDL.LU.64 R16, [R1+0x610] ;  /* 0x0006100001107983 */ /* 0x002ea80000300a00 */
[----:B------:R-:W2:Y:S04]  /*eed0*/  LDL.LU.64 R18, [R1+0x618] ;  /* 0x0006180001127983 */ /* 0x000ea80000300a00 */
[----:B------:R-:W3:Y:S04]  /*eee0*/  LDL.LU.64 R20, [R1+0x5e0] ;  /* 0x0005e00001147983 */ /* 0x000ee80000300a00 */
[----:B------:R-:W2:Y:S04]  /*eef0*/  LDL.LU.64 R22, [R1+0x5e8] ;  /* 0x0005e80001167983 */ /* 0x000ea80000300a00 */
[----:B--2---:R-:W-:Y:S04]  /*ef00*/  STL.64 [R1+0x28c8], R22 ;  /* 0x0028c81601007387 */ /* 0x004fe80000100a00 */
[----:B---3--:R1:W-:Y:S04]  /*ef10*/  STL.64 [R1+0x28c0], R20 ;  /* 0x0028c01401007387 */ /* 0x0083e80000100a00 */
[----:B-1----:R-:W2:Y:S04]  /*ef20*/  LDL.LU.64 R20, [R1+0x5c0] ;  /* 0x0005c00001147983 */ /* 0x002ea80000300a00 */
[----:B------:R-:W2:Y:S04]  /*ef30*/  LDL.LU.64 R22, [R1+0x5c8] ;  /* 0x0005c80001167983 */ /* 0x000ea80000300a00 */
[----:B------:R-:W3:Y:S04]  /*ef40*/  LDL.LU.64 R24, [R1+0x590] ;  /* 0x0005900001187983 */ /* 0x000ee80000300a00 */
[----:B----4-:R-:W-:Y:S04]  /*ef50*/  STL.64 [R1+0x68], R10 ;  /* 0x0000680a01007387 */ /* 0x010fe80000100a00 */
[----:B------:R-:W4:Y:S04]  /*ef60*/  LDL.LU.64 R26, [R1+0x598] ;  /* 0x00059800011a7983 */ /* 0x000f280000300a00 */
[----:B----4-:R-:W-:Y:S04]  /*ef70*/  STL.64 [R1+0x2848], R26 ;  /* 0x0028481a01007387 */ /* 0x010fe80000100a00 */
[----:B---3--:R1:W-:Y:S04]  /*ef80*/  STL.64 [R1+0x2840], R24 ;  /* 0x0028401801007387 */ /* 0x0083e80000100a00 */
[----:B-1----:R-:W3:Y:S04]  /*ef90*/  LDL.LU.64 R24, [R1+0x580] ;  /* 0x0005800001187983 */ /* 0x002ee80000300a00 */
        /* <DEDUP_REMOVED lines=12> */
[----:B------:R-:W4:Y:S01]  /*f060*/  LDL.LU.64 R26, [R1+0x5b8] ;  /* 0x0005b800011a7983 */ /* 0x000f220000300a00 */
[C---:B------:R-:W-:Y:S03]  /*f070*/  HMMA.1688.F32.TF32 R16, R4.reuse, R12, R16 ;  /* 0x0000000c0410723c */ /* 0x040fe60000081010 */
[----:B----4-:R-:W-:Y:S04]  /*f080*/  STL.64 [R1+0x2898], R26 ;  /* 0x0028981a01007387 */ /* 0x010fe80000100a00 */
[----:B---3--:R1:W-:Y:S04]  /*f090*/  STL.64 [R1+0x2890], R24 ;  /* 0x0028901801007387 */ /* 0x0083e80000100a00 */
[----:B-1----:R-:W3:Y:S04]  /*f0a0*/  LDL.LU.64 R24, [R1+0x570] ;  /* 0x0005700001187983 */ /* 0x002ee80000300a00 */
[----:B------:R-:W4:Y:S04]  /*f0b0*/  LDL.LU.64 R26, [R1+0x578] ;  /* 0x00057800011a7983 */ /* 0x000f280000300a00 */
[----:B----4-:R-:W-:Y:S04]  /*f0c0*/  STL.64 [R1+0x28b8], R26 ;  /* 0x0028b81a01007387 */ /* 0x010fe80000100a00 */
[----:B---3--:R1:W-:Y:S04]  /*f0d0*/  STL.64 [R1+0x28b0], R24 ;  /* 0x0028b01801007387 */ /* 0x0083e80000100a00 */
[----:B-1----:R-:W3:Y:S04]  /*f0e0*/  LDL.LU.64 R24, [R1+0x5d0] ;  /* 0x0005d00001187983 */ /* 0x002ee80000300a00 */
[----:B------:R-:W3:Y:S04]  /*f0f0*/  LDL.LU.64 R26, [R1+0x5d8] ;  /* 0x0005d800011a7983 */ /* 0x000ee80000300a00 */
[----:B------:R-:W-:Y:S04]  /*f100*/  STL.64 [R1+0x150], R16 ;  /* 0x0001501001007387 */ /* 0x000fe80000100a00 */
[----:B------:R1:W-:Y:S04]  /*f110*/  STL.64 [R1+0x158], R18 ;  /* 0x0001581201007387 */ /* 0x0003e80000100a00 */
[----:B-1----:R-:W4:Y:S04]  /*f120*/  LDL.LU.64 R18, [R1+0x28f0] ;  /* 0x0028f00001127983 */ /* 0x002f280000300a00 */
[----:B------:R-:W4:Y:S02]  /*f130*/  LDL.LU.64 R16, [R1+0x28e8] ;  /* 0x0028e80001107983 */ /* 0x000f240000300a00 */
[----:B----4-:R-:W-:Y:S02]  /*f140*/  HMMA.1688.F32.TF32 R4, R4, R8, R16 ;  /* 0x000000080404723c */ /* 0x010fe40000081010 */
[----:B------:R-:W2:Y:S11]  /*f150*/  LDL.LU.64 R16, [R1+0x28e0] ;  /* 0x0028e00001107983 */ /* 0x000eb60000300a00 */
[----:B------:R-:W-:Y:S10]  /*f160*/  @!UPT UIADD3 URZ, URZ, URZ, URZ ;  /* 0x0000003f3f3ff290 */ /* 0x000ff4000fffe03f */
[----:B------:R-:W-:Y:S01]  /*f170*/  STL [R1+0x114], R5 ;  /* 0x0001140501007387 */ /* 0x000fe20000100800 */
[----:B------:R-:W-:Y:S02]  /*f180*/  IMAD.MOV.U32 R0, RZ, RZ, R6 ;  /* 0x000000ffff007224 */ /* 0x000fe400078e0006 */
[----:B------:R-:W-:Y:S01]  /*f190*/  IMAD.MOV.U32 R2, RZ, RZ, R4 ;  /* 0x000000ffff027224 */ /* 0x000fe200078e0004 */
[----:B------:R1:W-:Y:S04]  /*f1a0*/  STL [R1+0x11c], R7 ;  /* 0x00011c0701007387 */ /* 0x0003e80000100800 */
[----:B-1----:R-:W2:Y:S04]  /*f1b0*/  LDL.LU.64 R6, [R1+0x28d8] ;  /* 0x0028d80001067983 */ /* 0x002ea80000300a00 */
[----:B------:R-:W2:Y:S02]  /*f1c0*/  LDL.LU.64 R4, [R1+0x28d0] ;  /* 0x0028d00001047983 */ /* 0x000ea40000300a00 */
[C---:B--2---:R-:W-:Y:S11]  /*f1d0*/  HMMA.1688.F32.TF32 R20, R4.reuse, R16, R20 ;  /* 0x000000100414723c */ /* 0x044ff60000081014 */
[----:B------:R-:W-:Y:S11]  /*f1e0*/  @!UPT UIADD3 URZ, URZ, URZ, URZ ;  /* 0x0000003f3f3ff290 */ /* 0x000ff6000fffe03f */
[----:B------:R-:W-:Y:S01]  /*f1f0*/  @!UPT UIADD3 URZ, URZ, URZ, URZ ;  /* 0x0000003f3f3ff290 */ /* 0x000fe2000fffe03f */
[----:B------:R-:W-:Y:S04]  /*f200*/  STL.64 [R1+0x100], R20 ;  /* 0x0001001401007387 */ /* 0x000fe80000100a00 */
[----:B------:R1:W-:Y:S04]  /*f210*/  STL.64 [R1+0x108], R22 ;  /* 0x0001081601007387 */ /* 0x0003e80000100a00 */
[----:B-1----:R-:W2:Y:S04]  /*f220*/  LDL.LU.64 R22, [R1+0x28c8] ;  /* 0x0028c80001167983 */ /* 0x002ea80000300a00 */
[----:B------:R-:W2:Y:S02]  /*f230*/  LDL.LU.64 R20, [R1+0x28c0] ;  /* 0x0028c00001147983 */ /* 0x000ea40000300a00 */
[C---:B--2---:R-:W-:Y:S08]  /*f240*/  HMMA.1688.F32.TF32 R20, R4.reuse, R12, R20 ;  /* 0x0000000c0414723c */ /* 0x044ff00000081014 */
[----:B---3--:R-:W-:Y:S11]  /*f250*/  HMMA.1688.F32.TF32 R4, R4, R8, R24 ;  /* 0x000000080404723c */ /* 0x008ff60000081018 */
[----:B------:R-:W-:Y:S04]  /*f260*/  @!UPT UIADD3 URZ, URZ, URZ, URZ ;  /* 0x0000003f3f3ff290 */ /* 0x000fe8000fffe03f */
[----:B------:R1:W-:Y:S04]  /*f270*/  STL.64 [R1+0xf0], R20 ;  /* 0x0000f01401007387 */ /* 0x0003e80000100a00 */
[----:B------:R2:W-:Y:S04]  /*f280*/  STL.64 [R1+0xf8], R22 ;  /* 0x0000f81601007387 */ /* 0x0005e80000100a00 */
[----:B-1----:R-:W3:Y:S04]  /*f290*/  LDL.LU.64 R20, [R1+0x4f0] ;  /* 0x0004f00001147983 */ /* 0x002ee80000300a00 */
[----:B--2---:R-:W3:Y:S04]  /*f2a0*/  LDL.LU.64 R22, [R1+0x4f8] ;  /* 0x0004f80001167983 */ /* 0x004ee80000300a00 */
[----:B------:R-:W2:Y:S04]  /*f2b0*/  LDL.LU.64 R26, [R1+0x28b8] ;  /* 0x0028b800011a7983 */ /* 0x000ea80000300a00 */
[----:B------:R-:W2:Y:S04]  /*f2c0*/  LDL.LU.64 R24, [R1+0x28b0] ;  /* 0x0028b00001187983 */ /* 0x000ea80000300a00 */
[----:B------:R-:W-:Y:S04]  /*f2d0*/  STL.64 [R1+0xe0], R4 ;  /* 0x0000e00401007387 */ /* 0x000fe80000100a00 */
[----:B------:R1:W-:Y:S04]  /*f2e0*/  STL.64 [R1+0xe8], R6 ;  /* 0x0000e80601007387 */ /* 0x0003e80000100a00 */
        /* <DEDUP_REMOVED lines=9> */
[----:B--2---:R-:W-:Y:S11]  /*f380*/  HMMA.1688.F32.TF32 R24, R4, R12, R24 ;  /* 0x0000000c0418723c */ /* 0x004ff60000081018 */
[----:B------:R-:W-:Y:S11]  /*f390*/  @!UPT UIADD3 URZ, URZ, URZ, URZ ;  /* 0x0000003f3f3ff290 */ /* 0x000ff6000fffe03f */
[----:B------:R-:W-:Y:S01]  /*f3a0*/  @!UPT UIADD3 URZ, URZ, URZ, URZ ;  /* 0x0000003f3f3ff290 */ /* 0x000fe2000fffe03f */
[----:B------:R-:W-:Y:S04]  /*f3b0*/  STL.64 [R1+0xc0], R24 ;  /* 0x0000c01801007387 */ /* 0x000fe80000100a00 */
[----:B------:R1:W-:Y:S04]  /*f3c0*/  STL.64 [R1+0xc8], R26 ;  /* 0x0000c81a01007387 */ /* 0x0003e80000100a00 */
[----:B-1----:R-:W2:Y:S04]  /*f3d0*/  LDL.LU.64 R26, [R1+0x2888] ;  /* 0x00288800011a7983 */ /* 0x002ea80000300a00 */
[----:B------:R-:W2:Y:S01]  /*f3e0*/  LDL.LU.64 R24, [R1+0x2880] ;  /* 0x0028800001187983 */ /* 0x000ea20000300a00 */
[----:B------:R-:W-:-:S02]  /*f3f0*/  IMAD.MOV.U32 R14, RZ, RZ, R8 ;  /* 0x000000ffff0e7224 */ /* 0x000fc400078e0008 */
[----:B------:R-:W-:Y:S01]  /*f400*/  IMAD.MOV.U32 R3, RZ, RZ, R9 ;  /* 0x000000ffff037224 */ /* 0x000fe200078e0009 */
[----:B--2---:R-:W-:Y:S01]  /*f410*/  HMMA.1688.F32.TF32 R4, R4, R8, R24 ;  /* 0x000000080404723c */ /* 0x004fe20000081018 */
[----:B------:R-:W2:Y:S04]  /*f420*/  LDL.LU.64 R26, [R1+0x2878] ;  /* 0x00287800011a7983 */ /* 0x000ea80000300a00 */
[----:B------:R-:W2:Y:S11]  /*f430*/  LDL.LU.64 R24, [R1+0x2870] ;  /* 0x0028700001187983 */ /* 0x000eb60000300a00 */
[----:B------:R-:W-:Y:S07]  /*f440*/  @!UPT UIADD3 URZ, URZ, URZ, URZ ;  /* 0x0000003f3f3ff290 */ /* 0x000fee000fffe03f */
[----:B------:R-:W-:Y:S04]  /*f450*/  STL.64 [R1+0x90], R4 ;  /* 0x0000900401007387 */ /* 0x000fe80000100a00 */
[----:B------:R-:W-:Y:S04]  /*f460*/  STL.64 [R1+0x98], R6 ;  /* 0x0000980601007387 */ /* 0x000fe80000100a00 */
[----:B------:R-:W2:Y:S04]  /*f470*/  LDL.LU.64 R10, [R1+0x2868] ;  /* 0x00286800010a7983 */ /* 0x000ea80000300a00 */
        /* <DEDUP_REMOVED lines=10> */
[C---:B--2---:R-:W-:Y:S01]  /*f520*/  HMMA.1688.F32.TF32 R12, R8.reuse, R12, R24 ;  /* 0x0000000c080c723c */ /* 0x044fe20000081018 */
[----:B------:R-:W2:Y:S04]  /*f530*/  LDL.LU.64 R26, [R1+0x2848] ;  /* 0x00284800011a7983 */ /* 0x000ea80000300a00 */
[----:B------:R-:W2:Y:S11]  /*f540*/  LDL.LU.64 R24, [R1+0x2840] ;  /* 0x0028400001187983 */ /* 0x000eb60000300a00 */
[----:B------:R-:W-:Y:S07]  /*f550*/  @!UPT UIADD3 URZ, URZ, URZ, URZ ;  /* 0x0000003f3f3ff290 */ /* 0x000fee000fffe03f */
[----:B------:R-:W-:Y:S04]  /*f560*/  STL.64 [R1+0x10], R12 ;  /* 0x0000100c01007387 */ /* 0x000fe80000100a00 */
[----:B------:R1:W-:Y:S04]  /*f570*/  STL.64 [R1+0x18], R14 ;  /* 0x0000180e01007387 */ /* 0x0003e80000100a00 */
[----:B-1----:R-:W3:Y:S04]  /*f580*/  LDL.LU.64 R14, [R1+0x2838] ;  /* 0x00283800010e7983 */ /* 0x002ee80000300a00 */
[----:B------:R-:W3:Y:S01]  /*f590*/  LDL.LU.64 R12, [R1+0x2830] ;  /* 0x00283000010c7983 */ /* 0x000ee20000300a00 */
[----:B--2---:R-:W-:Y:S11]  /*f5a0*/  HMMA.1688.F32.TF32 R24, R8, R4, R24 ;  /* 0x000000040818723c */ /* 0x004ff60000081018 */
[----:B------:R-:W-:Y:S11]  /*f5b0*/  @!UPT UIADD3 URZ, URZ, URZ, URZ ;  /* 0x0000003f3f3ff290 */ /* 0x000ff6000fffe03f */
[----:B------:R-:W-:Y:S01]  /*f5c0*/  @!UPT UIADD3 URZ, URZ, URZ, URZ ;  /* 0x0000003f3f3ff290 */ /* 0x000fe2000fffe03f */
[----:B------:R-:W-:Y:S04]  /*f5d0*/  STL.64 [R1], R24 ;  /* 0x0000001801007387 */ /* 0x000fe80000100a00 */
[----:B------:R1:W-:Y:S04]  /*f5e0*/  STL.64 [R1+0x2828], R4 ;  /* 0x0028280401007387 */ /* 0x0003e80000100a00 */
[----:B------:R-:W2:Y:S04]  /*f5f0*/  LDL.LU.64 R8, [R1+0x380] ;  /* 0x0003800001087983 */ /* 0x000ea80000300a00 */
[----:B------:R-:W4:Y:S04]  /*f600*/  LDL.LU.64 R10, [R1+0x388] ;  /* 0x00038800010a7983 */ /* 0x000f280000300a00 */
[----:B----4-:R-:W-:Y:S04]  /*f610*/  STL.64 [R1+0x2790], R10 ;  /* 0x0027900a01007387 */ /* 0x010fe80000100a00 */
[----:B--2---:R3:W-:Y:S04]  /*f620*/  STL.64 [R1+0x2788], R8 ;  /* 0x0027880801007387 */ /* 0x0047e80000100a00 */
[----:B-1----:R-:W2:Y:S04]  /*f630*/  LDL.LU.64 R4, [R1+0x550] ;  /* 0x0005500001047983 */ /* 0x002ea80000300a00 */
[----:B------:R-:W2:Y:S01]  /*f640*/  LDL.LU.64 R6, [R1+0x558] ;  /* 0x0005580001067983 */ /* 0x000ea20000300a00 */
[----:B---3--:R-:W-:Y:S11]  /*f650*/  HMMA.1688.F32.TF32 R8, R12, R16, R20 ;  /* 0x000000100c08723c */ /* 0x008ff60000081014 */
[----:B------:R-:W-:Y:S11]  /*f660*/  @!UPT UIADD3 URZ, URZ, URZ, URZ ;  /* 0x0000003f3f3ff290 */ /* 0x000ff6000fffe03f */
[----:B------:R-:W-:Y:S01]  /*f670*/  @!UPT UIADD3 URZ, URZ, URZ, URZ ;  /* 0x0000003f3f3ff290 */ /* 0x000fe2000fffe03f */
[----:B------:R-:W-:Y:S04]  /*f680*/  STL.64 [R1+0x2a0], R8 ;  /* 0x0002a00801007387 */ /* 0x000fe80000100a00 */
[----:B------:R-:W-:Y:S04]  /*f690*/  STL.64 [R1+0x2a8], R10 ;  /* 0x0002a80a01007387 */ /* 0x000fe80000100a00 */
[----:B------:R-:W3:Y:S04]  /*f6a0*/  LDL.LU.64 R16, [R1+0x540] ;  /* 0x0005400001107983 */ /* 0x000ee80000300a00 */
[----:B------:R-:W4:Y:S04]  /*f6b0*/  LDL.LU.64 R18, [R1+0x548] ;  /* 0x0005480001127983 */ /* 0x000f280000300a00 */
[----:B----4-:R-:W-:Y:S04]  /*f6c0*/  STL.64 [R1+0x2820], R18 ;  /* 0x0028201201007387 */ /* 0x010fe80000100a00 */
[----:B---3--:R1:W-:Y:S04]  /*f6d0*/  STL.64 [R1+0x2818], R16 ;  /* 0x0028181001007387 */ /* 0x0083e80000100a00 */
[----:B-1----:R-:W2:Y:S04]  /*f6e0*/  LDL.LU.64 R16, [R1+0x70] ;  /* 0x0000700001107983 */ /* 0x002ea80000300a00 */
[----:B------:R-:W3:Y:S04]  /*f6f0*/  LDL.LU.64 R20, [R1+0x4e0] ;  /* 0x0004e00001147983 */ /* 0x000ee80000300a00 */
[----:B------:R-:W4:Y:S04]  /*f700*/  LDL.LU.64 R22, [R1+0x4e8] ;  /* 0x0004e80001167983 */ /* 0x000f280000300a00 */
[----:B----4-:R-:W-:Y:S04]  /*f710*/  STL.64 [R1+0x27f0], R22 ;  /* 0x0027f01601007387 */ /* 0x010fe80000100a00 */
[----:B---3--:R1:W-:Y:S04]  /*f720*/  STL.64 [R1+0x27e8], R20 ;  /* 0x0027e81401007387 */ /* 0x0083e80000100a00 */
[----:B-1----:R-:W3:Y:S04]  /*f730*/  LDL.LU.64 R20, [R1+0x500] ;  /* 0x0005000001147983 */ /* 0x002ee80000300a00 */
[----:B------:R-:W4:Y:S01]  /*f740*/  LDL.LU.64 R22, [R1+0x508] ;  /* 0x0005080001167983 */ /* 0x000f220000300a00 */
[----:B------:R-:W-:-:S02]  /*f750*/  IMAD.MOV.U32 R29, RZ, RZ, R26 ;  /* 0x000000ffff1d7224 */ /* 0x000fc400078e001a */
[----:B------:R-:W-:Y:S01]  /*f760*/  IMAD.MOV.U32 R28, RZ, RZ, R27 ;  /* 0x000000ffff1c7224 */ /* 0x000fe200078e001b */
[----:B----4-:R-:W-:Y:S04]  /*f770*/  STL.64 [R1+0x2800], R22 ;  /* 0x0028001601007387 */ /* 0x010fe80000100a00 */
[----:B---3--:R1:W-:Y:S04]  /*f780*/  STL.64 [R1+0x27f8], R20 ;  /* 0x0027f81401007387 */ /* 0x0083e80000100a00 */
[----:B-1----:R-:W3:Y:S04]  /*f790*/  LDL.LU.64 R20, [R1+0x3c0] ;  /* 0x0003c00001147983 */ /* 0x002ee80000300a00 */
[----:B------:R-:W3:Y:S04]  /*f7a0*/  LDL.LU.64 R22, [R1+0x3c8] ;  /* 0x0003c80001167983 */ /* 0x000ee80000300a00 */
[----:B------:R-:W4:Y:S04]  /*f7b0*/  LDL.LU.64 R24, [R1+0x3e0] ;  /* 0x0003e00001187983 */ /* 0x000f280000300a00 */
[----:B------:R-:W2:Y:S04]  /*f7c0*/  LDL.LU.64 R26, [R1+0x3e8] ;  /* 0x0003e800011a7983 */ /* 0x000ea80000300a00 */
[----:B--2---:R-:W-:Y:S04]  /*f7d0*/  STL.64 [R1+0x27b0], R26 ;  /* 0x0027b01a01007387 */ /* 0x004fe80000100a00 */
[----:B----4-:R1:W-:Y:S04]  /*f7e0*/  STL.64 [R1+0x27a8], R24 ;  /* 0x0027a81801007387 */ /* 0x0103e80000100a00 */
[----:B-1----:R-:W2:Y:S04]  /*f7f0*/  LDL.LU.64 R24, [R1+0x470] ;  /* 0x0004700001187983 */ /* 0x002ea80000300a00 */
[----:B------:R-:W4:Y:S01]  /*f800*/  LDL.LU.64 R26, [R1+0x478] ;  /* 0x00047800011a7983 */ /* 0x000f220000300a00 */
[----:B------:R-:W-:Y:S03]  /*f810*/  HMMA.1688.F32.TF32 R4, R12, R16, R4 ;  /* 0x000000100c04723c */ /* 0x000fe60000081004 */
[----:B----4-:R-:W-:Y:S04]  /*f820*/  STL.64 [R1+0x27c0], R26 ;  /* 0x0027c01a01007387 */ /* 0x010fe80000100a00 */
[----:B--2---:R1:W-:Y:S04]  /*f830*/  STL.64 [R1+0x27b8], R24 ;  /* 0x0027b81801007387 */ /* 0x0043e80000100a00 */
[----:B-1----:R-:W3:Y:S04]  /*f840*/  LDL.LU.64 R24, [R1+0xa0] ;  /* 0x0000a00001187983 */ /* 0x002ee80000300a00 */
[----:B------:R-:W2:Y:S04]  /*f850*/  LDL.LU.64 R8, [R1+0x3a0] ;  /* 0x0003a00001087983 */ /* 0x000ea80000300a00 */
[----:B------:R-:W4:Y:S01]  /*f860*/  LDL.LU.64 R10, [R1+0x3a8] ;  /* 0x0003a800010a7983 */ /* 0x000f220000300a00 */
[----:B------:R-:W-:-:S03]  /*f870*/  IMAD.MOV.U32 R3, RZ, RZ, R17 ;  /* 0x000000ffff037224 */ /* 0x000fc600078e0011 */
[----:B----4-:R-:W-:Y:S04]  /*f880*/  STL.64 [R1+0x27d0], R10 ;  /* 0x0027d00a01007387 */ /* 0x010fe80000100a00 */
[----:B--2---:R1:W-:Y:S04]  /*f890*/  STL.64 [R1+0x27c8], R8 ;  /* 0x0027c80801007387 */ /* 0x0043e80000100a00 */
[----:B-1----:R-:W2:Y:S04]  /*f8a0*/  LDL.LU.64 R8, [R1+0x390] ;  /* 0x0003900001087983 */ /* 0x002ea80000300a00 */
[----:B------:R-:W2:Y:S04]  /*f8b0*/  LDL.LU.64 R10, [R1+0x398] ;  /* 0x00039800010a7983 */ /* 0x000ea80000300a00 */
[----:B------:R1:W-:Y:S04]  /*f8c0*/  STL.64 [R1+0x290], R4 ;  /* 0x0002900401007387 */ /* 0x0003e80000100a00 */
[----:B------:R4:W-:Y:S04]  /*f8d0*/  STL.64 [R1+0x298], R6 ;  /* 0x0002980601007387 */ /* 0x0009e80000100a00 */
[----:B-1----:R-:W2:Y:S01]  /*f8e0*/  LDL.LU.64 R4, [R1+0x2828] ;  /* 0x0028280001047983 */ /* 0x002ea20000300a00 */
[----:B----4-:R-:W-:-:S03]  /*f8f0*/  IMAD.MOV.U32 R6, RZ, RZ, R16 ;  /* 0x000000ffff067224 */ /* 0x010fc600078e0010 */
[----:B------:R-:W2:Y:S04]  /*f900*/  LDL.LU.64 R18, [R1+0x2820] ;  /* 0x0028200001127983 */ /* 0x000ea80000300a00 */
[----:B------:R-:W2:Y:S02]  /*f910*/  LDL.LU.64 R16, [R1+0x2818] ;  /* 0x0028180001107983 */ /* 0x000ea40000300a00 */
[----:B--2---:R-:W-:Y:S02]  /*f920*/  HMMA.1688.F32.TF32 R12, R12, R4, R16 ;  /* 0x000000040c0c723c */ /* 0x004fe40000081010 */
[----:B------:R-:W3:Y:S04]  /*f930*/  LDL.LU.64 R18, [R1+0x2810] ;  /* 0x0028100001127983 */ /* 0x000ee80000300a00 */
[----:B------:R-:W3:Y:S11]  /*f940*/  LDL.LU.64 R16, [R1+0x2808] ;  /* 0x0028080001107983 */ /* 0x000ef60000300a00 */
[----:B------:R-:W-:Y:S06]  /*f950*/  @!UPT UIADD3 URZ, URZ, URZ, URZ ;  /* 0x0000003f3f3ff290 */ /* 0x000fec000fffe03f */
[----:B------:R-:W-:Y:S04]  /*f960*/  STL.64 [R1+0x280], R12 ;  /* 0x0002800c01007387 */ /* 0x000fe80000100a00 */
[----:B------:R-:W-:Y:S01]  /*f970*/  STL.64 [R1+0x288], R14 ;  /* 0x0002880e01007387 */ /* 0x000fe20000100a00 */
[----:B---3--:R-:W-:Y:S11]  /*f980*/  HMMA.1688.F32.TF32 R20, R16, R24, R20 ;  /* 0x000000181014723c */ /* 0x008ff60000081014 */
[----:B------:R-:W-:Y:S11]  /*f990*/  @!UPT UIADD3 URZ, URZ, URZ, URZ ;  /* 0x0000003f3f3ff290 */ /* 0x000ff6000fffe03f */
[----:B------:R-:W-:Y:S01]  /*f9a0*/  @!UPT UIADD3 URZ, URZ, URZ, URZ ;  /* 0x0000003f3f3ff290 */ /* 0x000fe2000fffe03f */
[----:B------:R-:W-:Y:S04]  /*f9b0*/  STL.64 [R1+0x310], R20 ;  /* 0x0003101401007387 */ /* 0x000fe80000100a00 */
[----:B------:R1:W-:Y:S04]  /*f9c0*/  STL.64 [R1+0x318], R22 ;  /* 0x0003181601007387 */ /* 0x0003e80000100a00 */
[----:B-1----:R-:W2:Y:S04]  /*f9d0*/  LDL.LU.64 R22, [R1+0x2800] ;  /* 0x0028000001167983 */ /* 0x002ea80000300a00 */
[----:B------:R-:W2:Y:S01]  /*f9e0*/  LDL.LU.64 R20, [R1+0x27f8] ;  /* 0x0027f80001147983 */ /* 0x000ea20000300a00 */
[----:B------:R-:W-:-:S02]  /*f9f0*/  IMAD.MOV.U32 R12, RZ, RZ, R6 ;  /* 0x000000ffff0c7224 */ /* 0x000fc400078e0006 */
[----:B------:R-:W-:-:S07]  /*fa00*/  IMAD.MOV.U32 R13, RZ, RZ, R3 ;  /* 0x000000ffff0d7224 */ /* 0x000fce00078e0003 */
[C---:B--2---:R-:W-:Y:S11]  /*fa10*/  HMMA.1688.F32.TF32 R20, R16.reuse, R12, R20 ;  /* 0x0000000c1014723c */ /* 0x044ff60000081014 */
[----:B------:R-:W-:Y:S11]  /*fa20*/  @!UPT UIADD3 URZ, URZ, URZ, URZ ;  /* 0x0000003f3f3ff290 */ /* 0x000ff6000fffe03f */
[----:B------:R-:W-:Y:S01]  /*fa30*/  @!UPT UIADD3 URZ, URZ, URZ, URZ ;  /* 0x0000003f3f3ff290 */ /* 0x000fe2000fffe03f */
[----:B------:R-:W-:Y:S04]  /*fa40*/  STL.64 [R1+0x320], R20 ;  /* 0x0003201401007387 */ /* 0x000fe80000100a00 */
[----:B------:R1:W-:Y:S04]  /*fa50*/  STL.64 [R1+0x328], R22 ;  /* 0x0003281601007387 */ /* 0x0003e80000100a00 */
[----:B-1----:R-:W2:Y:S04]  /*fa60*/  LDL.LU.64 R22, [R1+0x27f0] ;  /* 0x0027f00001167983 */ /* 0x002ea80000300a00 */
[----:B------:R-:W2:Y:S02]  /*fa70*/  LDL.LU.64 R20, [R1+0x27e8] ;  /* 0x0027e80001147983 */ /* 0x000ea40000300a00 */
[----:B--2---:R-:W-:Y:S02]  /*fa80*/  HMMA.1688.F32.TF32 R16, R16, R4, R20 ;  /* 0x000000041010723c */ /* 0x004fe40000081014 */
[----:B------:R-:W2:Y:S04]  /*fa90*/  LDL.LU.64 R22, [R1+0x27e0] ;  /* 0x0027e00001167983 */ /* 0x000ea80000300a00 */
[----:B------:R-:W2:Y:S01]  /*faa0*/  LDL.LU.64 R20, [R1+0x27d8] ;  /* 0x0027d80001147983 */ /* 0x000ea20000300a00 */
[----:B------:R-:W-:-:S02]  /*fab0*/  IMAD.MOV.U32 R7, RZ, RZ, R24 ;  /* 0x000000ffff077224 */ /* 0x000fc400078e0018 */
[----:B------:R-:W-:Y:S11]  /*fac0*/  IMAD.MOV.U32 R6, RZ, RZ, R25 ;  /* 0x000000ffff067224 */ /* 0x000ff600078e0019 */
[----:B------:R-:W-:Y:S03]  /*fad0*/  @!UPT UIADD3 URZ, URZ, URZ, URZ ;  /* 0x0000003f3f3ff290 */ /* 0x000fe6000fffe03f */
[----:B------:R1:W-:Y:S04]  /*fae0*/  STL.64 [R1+0x300], R16 ;  /* 0x0003001001007387 */ /* 0x0003e80000100a00 */
[----:B------:R3:W-:Y:S04]  /*faf0*/  STL.64 [R1+0x308], R18 ;  /* 0x0003081201007387 */ /* 0x0007e80000100a00 */
[----:B-1----:R-:W4:Y:S04]  /*fb00*/  LDL.LU.64 R16, [R1+0x3d0] ;  /* 0x0003d00001107983 */ /* 0x002f280000300a00 */
[----:B---3--:R-:W4:Y:S01]  /*fb10*/  LDL.LU.64 R18, [R1+0x3d8] ;  /* 0x0003d80001127983 */ /* 0x008f220000300a00 */
[C---:B--2---:R-:W-:Y:S11]  /*fb20*/  HMMA.1688.F32.TF32 R8, R20.reuse, R24, R8 ;  /* 0x000000181408723c */ /* 0x044ff60000081008 */
[----:B------:R-:W-:Y:S11]  /*fb30*/  @!UPT UIADD3 URZ, URZ, URZ, URZ ;  /* 0x0000003f3f3ff290 */ /* 0x000ff6000fffe03f */
[----:B------:R-:W-:Y:S01]  /*fb40*/  @!UPT UIADD3 URZ, URZ, URZ, URZ ;  /* 0x0000003f3f3ff290 */ /* 0x000fe2000fffe03f */
[----:B------:R-:W-:Y:S04]  /*fb50*/  STL.64 [R1+0x390], R8 ;  /* 0x0003900801007387 */ /* 0x000fe80000100a00 */
[----:B------:R1:W-:Y:S04]  /*fb60*/  STL.64 [R1+0x398], R10 ;  /* 0x0003980a01007387 */ /* 0x0003e80000100a00 */
[----:B-1----:R-:W2:Y:S04]  /*fb70*/  LDL.LU.64 R10, [R1+0x27d0] ;  /* 0x0027d000010a7983 */ /* 0x002ea80000300a00 */
[----:B------:R-:W2:Y:S04]  /*fb80*/  LDL.LU.64 R8, [R1+0x27c8] ;  /* 0x0027c80001087983 */ /* 0x000ea80000300a00 */
[----:B------:R-:W3:Y:S04]  /*fb90*/  LDL.LU.64 R26, [R1+0x27c0] ;  /* 0x0027c000011a7983 */ /* 0x000ee80000300a00 */
[----:B------:R-:W3:Y:S02]  /*fba0*/  LDL.LU.64 R24, [R1+0x27b8] ;  /* 0x0027b80001187983 */ /* 0x000ee40000300a00 */
[----:B---3--:R-:W-:Y:S11]  /*fbb0*/  HMMA.1688.F32.TF32 R24, R20, R12, R24 ;  /* 0x0000000c1418723c */ /* 0x008ff60000081018 */
[----:B------:R-:W-:Y:S11]  /*fbc0*/  @!UPT UIADD3 URZ, URZ, URZ, URZ ;  /* 0x0000003f3f3ff290 */ /* 0x000ff6000fffe03f */
[----:B------:R-:W-:Y:S01]  /*fbd0*/  @!UPT UIADD3 URZ, URZ, URZ, URZ ;  /* 0x0000003f3f3ff290 */ /* 0x000fe2000fffe03f */
[----:B------:R-:W-:Y:S01]  /*fbe0*/  STL.64 [R1+0x3c0], R24 ;  /* 0x0003c01801007387 */ /* 0x000fe20000100a00 */
[----:B------:R-:W-:-:S03]  /*fbf0*/  IMAD.MOV.U32 R3, RZ, RZ, R27 ;  /* 0x000000ffff037224 */ /* 0x000fc600078e001b */
[----:B------:R1:W-:Y:S04]  /*fc00*/  STL [R1+0x3c8], R26 ;  /* 0x0003c81a01007387 */ /* 0x0003e80000100800 */
[----:B-1----:R-:W3:Y:S04]  /*fc10*/  LDL.LU.64 R26, [R1+0x27b0] ;  /* 0x0027b000011a7983 */ /* 0x002ee80000300a00 */
[----:B------:R-:W3:Y:S04]  /*fc20*/  LDL.LU.64 R24, [R1+0x27a8] ;  /* 0x0027a80001187983 */ /* 0x000ee80000300a00 */
[----:B------:R-:W-:Y:S01]  /*fc30*/  STL [R1+0x2578], R3 ;  /* 0x0025780301007387 */ /* 0x000fe20000100800 */
[----:B---3--:R-:W-:Y:S03]  /*fc40*/  HMMA.1688.F32.TF32 R20, R20, R4, R24 ;  /* 0x000000041414723c */ /* 0x008fe60000081018 */
[----:B------:R-:W2:Y:S04]  /*fc50*/  LDL.LU.64 R26, [R1+0x27a0] ;  /* 0x0027a000011a7983 */ /* 0x000ea80000300a00 */
[----:B------:R-:W2:Y:S11]  /*fc60*/  LDL.LU.64 R24, [R1+0x2798] ;  /* 0x0027980001187983 */ /* 0x000eb60000300a00 */
[----:B------:R-:W-:Y:S05]  /*fc70*/  @!UPT UIADD3 URZ, URZ, URZ, URZ ;  /* 0x0000003f3f3ff290 */ /* 0x000fea000fffe03f */
[----:B------:R1:W-:Y:S04]  /*fc80*/  STL.64 [R1+0x3b0], R20 ;  /* 0x0003b01401007387 */ /* 0x0003e80000100a00 */
[----:B------:R2:W-:Y:S01]  /*fc90*/  STL.64 [R1+0x3b8], R22 ;  /* 0x0003b81601007387 */ /* 0x0005e20000100a00 */
[----:B-1----:R-:W-:Y:S02]  /*fca0*/  IMAD.MOV.U32 R20, RZ, RZ, R7 ;  /* 0x000000ffff147224 */ /* 0x002fe400078e0007 */
[----:B------:R-:W-:-:S07]  /*fcb0*/  IMAD.MOV.U32 R21, RZ, RZ, R6 ;  /* 0x000000ffff157224 */ /* 0x000fce00078e0006 */
[C---:B--2---:R-:W-:Y:S01]  /*fcc0*/  HMMA.1688.F32.TF32 R20, R24.reuse, R20, R8 ;  /* 0x000000141814723c */ /* 0x044fe20000081008 */
[----:B------:R-:W2:Y:S04]  /*fcd0*/  LDL.LU.64 R10, [R1+0x2790] ;  /* 0x00279000010a7983 */ /* 0x000ea80000300a00 */
[----:B------:R-:W2:Y:S03]  /*fce0*/  LDL.LU.64 R8, [R1+0x2788] ;  /* 0x0027880001087983 */ /* 0x000ea60000300a00 */
[C---:B----4-:R-:W-:Y:S11]  /*fcf0*/  HMMA.1688.F32.TF32 R12, R24.reuse, R12, R16 ;  /* 0x0000000c180c723c */ /* 0x050ff60000081010 */
[----:B------:R-:W-:Y:S04]  /*fd00*/  @!UPT UIADD3 URZ, URZ, URZ, URZ ;  /* 0x0000003f3f3ff290 */ /* 0x000fe8000fffe03f */
[----:B------:R1:W-:Y:S04]  /*fd10*/  STL.64 [R1+0x510], R20 ;  /* 0x0005101401007387 */ /* 0x0003e80000100a00 */
[----:B------:R3:W-:Y:S01]  /*fd20*/  STL.64 [R1+0x518], R22 ;  /* 0x0005181601007387 */ /* 0x0007e20000100a00 */
[----:B--2---:R-:W-:Y:S03]  /*fd30*/  HMMA.1688.F32.TF32 R4, R24, R4, R8 ;  /* 0x000000041804723c */ /* 0x004fe60000081008 */
[----:B------:R-:W2:Y:S04]  /*fd40*/  LDL.LU R26, [R1+0x48] ;  /* 0x00004800011a7983 */ /* 0x000ea80000300800 */
[----:B------:R-:W-:Y:S04]  /*fd50*/  STL.64 [R1+0x500], R12 ;  /* 0x0005000c01007387 */ /* 0x000fe80000100a00 */
[----:B------:R-:W-:Y:S11]  /*fd60*/  STL.64 [R1+0x508], R14 ;  /* 0x0005080e01007387 */ /* 0x000ff60000100a00 */
[----:B------:R-:W-:Y:S01]  /*fd70*/  @!UPT UIADD3 URZ, URZ, URZ, URZ ;  /* 0x0000003f3f3ff290 */ /* 0x000fe2000fffe03f */
[----:B------:R-:W-:Y:S04]  /*fd80*/  STL.64 [R1+0x4f0], R4 ;  /* 0x0004f00401007387 */ /* 0x000fe80000100a00 */
[----:B------:R-:W-:Y:S04]  /*fd90*/  STL.64 [R1+0x4f8], R6 ;  /* 0x0004f80601007387 */ /* 0x000fe80000100a00 */
[----:B------:R-:W2:Y:S04]  /*fda0*/  LDL.LU R27, [R1+0x4c] ;  /* 0x00004c00011b7983 */ /* 0x000ea80000300800 */
[----:B--2---:R-:W-:Y:S04]  /*fdb0*/  STL.64 [R1+0x2770], R26 ;  /* 0x0027701a01007387 */ /* 0x004fe80000100a00 */
[----:B-1----:R-:W2:Y:S04]  /*fdc0*/  LDL.LU R20, [R1+0x200] ;  /* 0x0002000001147983 */ /* 0x002ea80000300800 */
[----:B------:R-:W2:Y:S04]  /*fdd0*/  LDL.LU R21, [R1+0x204] ;  /* 0x0002040001157983 */ /* 0x000ea80000300800 */
[----:B---3--:R-:W3:Y:S04]  /*fde0*/  LDL.LU R22, [R1+0x208] ;  /* 0x0002080001167983 */ /* 0x008ee80000300800 */
[----:B------:R-:W3:Y:S04]  /*fdf0*/  LDL.LU R23, [R1+0x20c] ;  /* 0x00020c0001177983 */ /* 0x000ee80000300800 */
[----:B---3--:R1:W-:Y:S04]  /*fe00*/  STL.64 [R1+0x26e0], R22 ;  /* 0x0026e01601007387 */ /* 0x0083e80000100a00 */
[----:B--2---:R2:W-:Y:S01]  /*fe10*/  STL.64 [R1+0x26d8], R20 ;  /* 0x0026d81401007387 */ /* 0x0045e20000100a00 */
[----:B-1----:R-:W-:-:S02]  /*fe20*/  IMAD.MOV.U32 R22, RZ, RZ, R0 ;  /* 0x000000ffff167224 */ /* 0x002fc400078e0000 */
[----:B--2---:R-:W-:Y:S02]  /*fe30*/  IMAD.MOV.U32 R20, RZ, RZ, R2 ;  /* 0x000000ffff147224 */ /* 0x004fe400078e0002 */
[----:B------:R-:W2:Y:S04]  /*fe40*/  LDL.LU R2, [R1+0x2784] ;  /* 0x0027840001027983 */ /* 0x000ea80000300800 */
[----:B------:R-:W3:Y:S04]  /*fe50*/  LDL.LU R21, [R1+0x114] ;  /* 0x0001140001157983 */ /* 0x000ee80000300800 */
[----:B------:R-:W4:Y:S04]  /*fe60*/  LDL.LU R0, [R1+0x2780] ;  /* 0x0027800001007983 */ /* 0x000f280000300800 */
[----:B------:R-:W2:Y:S04]  /*fe70*/  LDL.LU R23, [R1+0x11c] ;  /* 0x00011c0001177983 */ /* 0x000ea80000300800 */
[----:B--2---:R1:W-:Y:S04]  /*fe80*/  STL.64 [R1+0x26f0], R22 ;  /* 0x0026f01601007387 */ /* 0x0043e80000100a00 */
[----:B---3--:R-:W-:Y:S04]  /*fe90*/  STL.64 [R1+0x26e8], R20 ;  /* 0x0026e81401007387 */ /* 0x008fe80000100a00 */
[----:B-1----:R-:W2:Y:S01]  /*fea0*/  LDL R22, [R1+0x78] ;  /* 0x0000780001167983 */ /* 0x002ea20000100800 */
[----:B------:R-:W-:-:S03]  /*feb0*/  IMAD.MOV.U32 R23, RZ, RZ, R2 ;  /* 0x000000ffff177224 */ /* 0x000fc600078e0002 */
[----:B------:R-:W3:Y:S04]  /*fec0*/  LDL.LU R2, [R1+0x277c] ;  /* 0x00277c0001027983 */ /* 0x000ee80000300800 */
[----:B--2---:R1:W-:Y:S04]  /*fed0*/  STL.64 [R1+0x2708], R22 ;  /* 0x0027081601007387 */ /* 0x0043e80000100a00 */
[----:B---3--:R-:W-:Y:S04]  /*fee0*/  LDS R10, [R2+0x6100] ;  /* 0x00610000020a7984 */ /* 0x008fe80000000800 */
[----:B------:R-:W-:Y:S04]  /*fef0*/  LDS R8, [R2+0x4100] ;  /* 0x0041000002087984 */ /* 0x000fe80000000800 */
[----:B-1----:R-:W2:Y:S04]  /*ff00*/  LDL.64 R22, [R1+0xa8] ;  /* 0x0000a80001167983 */ /* 0x002ea80000100a00 */
[----:B------:R-:W-:Y:S04]  /*ff10*/  LDS R14, [R2+0x6200] ;  /* 0x00620000020e7984 */ /* 0x000fe80000000800 */
[----:B------:R-:W-:Y:S04]  /*ff20*/  LDS R12, [R2+0x4200] ;  /* 0x00420000020c7984 */ /* 0x000fe80000000800 */
[----:B------:R-:W-:Y:S04]  /*ff30*/  LDS R18, [R2+0x6300] ;  /* 0x0063000002127984 */ /* 0x000fe80000000800 */
[----:B------:R-:W-:Y:S04]  /*ff40*/  LDS R16, [R2+0x4300] ;  /* 0x0043000002107984 */ /* 0x000fe80000000800 */
[----:B------:R-:W-:Y:S04]  /*ff50*/  LDS R4, [R2+0x4000] ;  /* 0x0040000002047984 */ /* 0x000fe80000000800 */
[----:B------:R-:W-:Y:S04]  /*ff60*/  LDS R6, [R2+0x6000] ;  /* 0x0060000002067984 */ /* 0x000fe80000000800 */
[----:B--2---:R4:W-:Y:S02]  /*ff70*/  STL.64 [R1+0x2720], R22 ;  /* 0x0027201601007387 */ /* 0x0049e40000100a00 */
[----:B----4-:R-:W-:-:S02]  /*ff80*/  IMAD.MOV.U32 R22, RZ, RZ, R0 ;  /* 0x000000ffff167224 */ /* 0x010fc400078e0000 */
[----:B------:R-:W2:Y:S04]  /*ff90*/  LDL.LU R0, [R1+0x2778] ;  /* 0x0027780001007983 */ /* 0x000ea80000300800 */
[----:B------:R-:W3:Y:S04]  /*ffa0*/  LDL R23, [R1+0xbc] ;  /* 0x0000bc0001177983 */ /* 0x000ee80000100800 */
[----:B--2---:R-:W1:Y:S04]  /*ffb0*/  LDS R11, [R0+0x6100] ;  /* 0x00610000000b7984 */ /* 0x004e680000000800 */
[----:B---3--:R2:W-:Y:S04]  /*ffc0*/  STL.64 [R1+0x2738], R22 ;  /* 0x0027381601007387 */ /* 0x0085e80000100a00 */
[----:B------:R-:W3:Y:S04]  /*ffd0*/  LDS R9, [R0+0x4100] ;  /* 0x0041000000097984 */ /* 0x000ee80000000800 */
[----:B------:R-:W4:Y:S04]  /*ffe0*/  LDS R15, [R0+0x6200] ;  /* 0x00620000000f7984 */ /* 0x000f280000000800 */
[----:B--2---:R-:W2:Y:S04]  /*fff0*/  LDL R22, [R1+0x28] ;  /* 0x0000280001167983 */ /* 0x004ea80000100800 */
[----:B------:R-:W2:Y:S04]  /*10000*/  LDL R23, [R1+0x2c] ;  /* 0x00002c0001177983 */ /* 0x000ea80000100800 */
[----:B------:R-:W1:Y:S04]  /*10010*/  LDS R13, [R0+0x4200] ;  /* 0x00420000000d7984 */ /* 0x000e680000000800 */
[----:B------:R-:W1:Y:S04]  /*10020*/  LDS R19, [R0+0x6300] ;  /* 0x0063000000137984 */ /* 0x000e680000000800 */
[----:B------:R-:W1:Y:S04]  /*10030*/  LDS R17, [R0+0x4300] ;  /* 0x0043000000117984 */ /* 0x000e680000000800 */
[----:B------:R-:W-:Y:S04]  /*10040*/  LDS R5, [R0+0x4000] ;  /* 0x0040000000057984 */ /* 0x000fe80000000800 */
[----:B------:R-:W1:Y:S04]  /*10050*/  LDS R7, [R0+0x6000] ;  /* 0x0060000000077984 */ /* 0x000e680000000800 */
[----:B--2---:R-:W-:Y:S04]  /*10060*/  STL.64 [R1+0x2750], R22 ;  /* 0x0027501601007387 */ /* 0x004fe80000100a00 */
[----:B-1----:R-:W-:Y:S04]  /*10070*/  STL.64 [R1+0x2700], R10 ;  /* 0x0027000a01007387 */ /* 0x002fe80000100a00 */
[----:B---3--:R1:W-:Y:S04]  /*10080*/  STL.64 [R1+0x26f8], R8 ;  /* 0x0026f80801007387 */ /* 0x0083e80000100a00 */
[----:B-1----:R-:W2:Y:S04]  /*10090*/  LDL.LU R8, [R1+0x150] ;  /* 0x0001500001087983 */ /* 0x002ea80000300800 */
[----:B------:R-:W2:Y:S04]  /*100a0*/  LDL.LU R9, [R1+0x154] ;  /* 0x0001540001097983 */ /* 0x000ea80000300800 */
[----:B------:R-:W3:Y:S04]  /*100b0*/  LDL.LU R10, [R1+0x158] ;  /* 0x00015800010a7983 */ /* 0x000ee80000300800 */
[----:B------:R-:W3:Y:S04]  /*100c0*/  LDL.LU R11, [R1+0x15c] ;  /* 0x00015c00010b7983 */ /* 0x000ee80000300800 */
[----:B------:R-:W2:Y:S04]  /*100d0*/  LDL R22, [R1+0x38] ;  /* 0x0000380001167983 */ /* 0x000ea80000100800 */
[----:B------:R-:W2:Y:S04]  /*100e0*/  LDL R23, [R1+0x3c] ;  /* 0x00003c0001177983 */ /* 0x000ea80000100800 */
[----:B--2---:R-:W-:Y:S04]  /*100f0*/  STL.64 [R1+0x2768], R22 ;  /* 0x0027681601007387 */ /* 0x004fe80000100a00 */
[----:B---3--:R-:W-:Y:S04]  /*10100*/  STL.64 [R1+0x2718], R10 ;  /* 0x0027180a01007387 */ /* 0x008fe80000100a00 */
[----:B------:R1:W-:Y:S04]  /*10110*/  STL.64 [R1+0x2710], R8 ;  /* 0x0027100801007387 */ /* 0x0003e80000100a00 */
[----:B-1----:R-:W2:Y:S04]  /*10120*/  LDL.LU R8, [R1+0x160] ;  /* 0x0001600001087983 */ /* 0x002ea80000300800 */
[----:B------:R-:W2:Y:S04]  /*10130*/  LDL.LU R9, [R1+0x164] ;  /* 0x0001640001097983 */ /* 0x000ea80000300800 */
[----:B------:R-:W3:Y:S04]  /*10140*/  LDL.LU R10, [R1+0x168] ;  /* 0x00016800010a7983 */ /* 0x000ee80000300800 */
[----:B------:R-:W3:Y:S04]  /*10150*/  LDL.LU R11, [R1+0x16c] ;  /* 0x00016c00010b7983 */ /* 0x000ee80000300800 */
[----:B------:R-:W2:Y:S04]  /*10160*/  LDL.LU R20, [R1+0x210] ;  /* 0x0002100001147983 */ /* 0x000ea80000300800 */
[----:B------:R-:W4:Y:S04]  /*10170*/  LDL.LU R21, [R1+0x214] ;  /* 0x0002140001157983 */ /* 0x000f280000300800 */
[----:B------:R-:W4:Y:S04]  /*10180*/  LDL.LU R22, [R1+0x218] ;  /* 0x0002180001167983 */ /* 0x000f280000300800 */
[----:B------:R-:W4:Y:S04]  /*10190*/  LDL.LU R23, [R1+0x21c] ;  /* 0x00021c0001177983 */ /* 0x000f280000300800 */
[----:B------:R-:W4:Y:S04]  /*101a0*/  LDL.LU R24, [R1+0x270] ;  /* 0x0002700001187983 */ /* 0x000f280000300800 */
[----:B------:R-:W4:Y:S04]  /*101b0*/  LDL.LU R25, [R1+0x274] ;  /* 0x0002740001197983 */ /* 0x000f280000300800 */
[----:B------:R-:W4:Y:S04]  /*101c0*/  LDL.LU R26, [R1+0x278] ;  /* 0x00027800011a7983 */ /* 0x000f280000300800 */
[----:B------:R-:W4:Y:S04]  /*101d0*/  LDL.LU R27, [R1+0x27c] ;  /* 0x00027c00011b7983 */ /* 0x000f280000300800 */
[----:B---3--:R-:W-:Y:S04]  /*101e0*/  STL.64 [R1+0x2730], R10 ;  /* 0x0027300a01007387 */ /* 0x008fe80000100a00 */
[----:B--2---:R1:W-:Y:S04]  /*101f0*/  STL.64 [R1+0x2728], R8 ;  /* 0x0027280801007387 */ /* 0x0043e80000100a00 */
[----:B-1----:R-:W2:Y:S04]  /*10200*/  LDL.LU R8, [R1+0x170] ;  /* 0x0001700001087983 */ /* 0x002ea80000300800 */
[----:B------:R-:W2:Y:S04]  /*10210*/  LDL.LU R9, [R1+0x174] ;  /* 0x0001740001097983 */ /* 0x000ea80000300800 */
[----:B------:R-:W3:Y:S04]  /*10220*/  LDL.LU R10, [R1+0x178] ;  /* 0x00017800010a7983 */ /* 0x000ee80000300800 */
[----:B------:R-:W3:Y:S04]  /*10230*/  LDL.LU R11, [R1+0x17c] ;  /* 0x00017c00010b7983 */ /* 0x000ee80000300800 */
        /* <DEDUP_REMOVED lines=10> */
[----:B------:R-:W2:Y:S04]  /*102e0*/  LDL.LU R10, [R1+0x1d8] ;  /* 0x0001d800010a7983 */ /* 0x000ea80000300800 */
[----:B------:R-:W2:Y:S04]  /*102f0*/  LDL.LU R11, [R1+0x1dc] ;  /* 0x0001dc00010b7983 */ /* 0x000ea80000300800 */
[----:B----4-:R1:W-:Y:S04]  /*10300*/  STL.64 [R1+0x2688], R14 ;  /* 0x0026880e01007387 */ /* 0x0103e80000100a00 */
[----:B------:R-:W-:Y:S04]  /*10310*/  STL.64 [R1+0x2680], R12 ;  /* 0x0026800c01007387 */ /* 0x000fe80000100a00 */
[----:B-1----:R-:W3:Y:S04]  /*10320*/  LDL.64 R14, [R1+0x68] ;  /* 0x00006800010e7983 */ /* 0x002ee80000100a00 */
[----:B------:R1:W-:Y:S04]  /*10330*/  STL.64 [R1+0x2600], R18 ;  /* 0x0026001201007387 */ /* 0x0003e80000100a00 */
[----:B------:R-:W-:Y:S04]  /*10340*/  STL.64 [R1+0x25f8], R16 ;  /* 0x0025f81001007387 */ /* 0x000fe80000100a00 */
[----:B-1----:R-:W4:Y:S02]  /*10350*/  LDL.64 R18, [R1+0x58] ;  /* 0x0000580001127983 */ /* 0x002f240000100a00 */
[C---:B----4-:R-:W-:Y:S11]  /*10360*/  HMMA.1688.F32.TF32 R24, R4.reuse, R18, R24 ;  /* 0x000000120418723c */ /* 0x050ff60000081018 */
[----:B------:R-:W-:Y:S11]  /*10370*/  @!UPT UIADD3 URZ, URZ, URZ, URZ ;  /* 0x0000003f3f3ff290 */ /* 0x000ff6000fffe03f */
[----:B------:R-:W-:Y:S01]  /*10380*/  @!UPT UIADD3 URZ, URZ, URZ, URZ ;  /* 0x0000003f3f3ff290 */ /* 0x000fe2000fffe03f */
[----:B------:R-:W-:Y:S04]  /*10390*/  STL.64 [R1+0x4e0], R24 ;  /* 0x0004e01801007387 */ /* 0x000fe80000100a00 */
[----:B------:R1:W-:Y:S04]  /*103a0*/  STL.64 [R1+0x4e8], R26 ;  /* 0x0004e81a01007387 */ /* 0x0003e80000100a00 */
[----:B-1----:R-:W4:Y:S02]  /*103b0*/  LDL.LU.64 R26, [R1+0x2770] ;  /* 0x00277000011a7983 */ /* 0x002f240000300a00 */
[C---:B----4-:R-:W-:Y:S11]  /*103c0*/  HMMA.1688.F32.TF32 R20, R4.reuse, R26, R20 ;  /* 0x0000001a0414723c */ /* 0x050ff60000081014 */
[----:B------:R-:W-:Y:S11]  /*103d0*/  @!UPT UIADD3 URZ, URZ, URZ, URZ ;  /* 0x0000003f3f3ff290 */ /* 0x000ff6000fffe03f */
[----:B------:R-:W-:Y:S01]  /*103e0*/  @!UPT UIADD3 URZ, URZ, URZ, URZ ;  /* 0x0000003f3f3ff290 */ /* 0x000fe2000fffe03f */
[----:B------:R-:W-:Y:S04]  /*103f0*/  STL.64 [R1+0x540], R20 ;  /* 0x0005401401007387 */ /* 0x000fe80000100a00 */
[----:B------:R1:W-:Y:S04]  /*10400*/  STL.64 [R1+0x548], R22 ;  /* 0x0005481601007387 */ /* 0x0003e80000100a00 */
[----:B-1----:R-:W2:Y:S02]  /*10410*/  LDL.LU.64 R22, [R1+0x2768] ;  /* 0x0027680001167983 */ /* 0x002ea40000300a00 */
[C---:B--2---:R-:W-:Y:S02]  /*10420*/  HMMA.1688.F32.TF32 R20, R4.reuse, R22, R8 ;  /* 0x000000160414723c */ /* 0x044fe40000081008 */
[----:B------:R-:W2:Y:S04]  /*10430*/  LDL.LU.64 R10, [R1+0x2760] ;  /* 0x00276000010a7983 */ /* 0x000ea80000300a00 */
[----:B------:R-:W2:Y:S11]  /*10440*/  LDL.LU.64 R8, [R1+0x2758] ;  /* 0x0027580001087983 */ /* 0x000eb60000300a00 */
[----:B------:R-:W-:Y:S06]  /*10450*/  @!UPT UIADD3 URZ, URZ, URZ, URZ ;  /* 0x0000003f3f3ff290 */ /* 0x000fec000fffe03f */
        /* <DEDUP_REMOVED lines=17> */
[----:B--2---:R-:W-:Y:S01]  /*10570*/  HMMA.1688.F32.TF32 R8, R4, R22, R8 ;  /* 0x000000160408723c */ /* 0x004fe20000081008 */
[----:B------:R-:W-:-:S02]  /*10580*/  IMAD.MOV.U32 R13, RZ, RZ, R22 ;  /* 0x000000ffff0d7224 */ /* 0x000fc400078e0016 */
[----:B------:R-:W-:Y:S11]  /*10590*/  IMAD.MOV.U32 R12, RZ, RZ, R23 ;  /* 0x000000ffff0c7224 */ /* 0x000ff600078e0017 */
[----:B------:R-:W-:Y:S09]  /*105a0*/  @!UPT UIADD3 URZ, URZ, URZ, URZ ;  /* 0x0000003f3f3ff290 */ /* 0x000ff2000fffe03f */
[----:B------:R-:W-:Y:S04]  /*105b0*/  STL.64 [R1+0x620], R8 ;  /* 0x0006200801007387 */ /* 0x000fe80000100a00 */
[----:B------:R1:W-:Y:S04]  /*105c0*/  STL.64 [R1+0x628], R10 ;  /* 0x0006280a01007387 */ /* 0x0003e80000100a00 */
[----:B-1----:R-:W2:Y:S04]  /*105d0*/  LDL.LU.64 R10, [R1+0x2718] ;  /* 0x00271800010a7983 */ /* 0x002ea80000300a00 */
[----:B------:R-:W2:Y:S04]  /*105e0*/  LDL.LU.64 R8, [R1+0x2710] ;  /* 0x0027100001087983 */ /* 0x000ea80000300a00 */
[----:B------:R-:W2:Y:S02]  /*105f0*/  LDL.LU.64 R22, [R1+0x2708] ;  /* 0x0027080001167983 */ /* 0x000ea40000300a00 */
[C---:B--2---:R-:W-:Y:S02]  /*10600*/  HMMA.1688.F32.TF32 R20, R4.reuse, R22, R8 ;  /* 0x000000160414723c */ /* 0x044fe40000081008 */
[----:B------:R-:W2:Y:S04]  /*10610*/  LDL.LU.64 R10, [R1+0x2700] ;  /* 0x00270000010a7983 */ /* 0x000ea80000300a00 */
[----:B------:R-:W2:Y:S11]  /*10620*/  LDL.LU.64 R8, [R1+0x26f8] ;  /* 0x0026f80001087983 */ /* 0x000eb60000300a00 */
[----:B------:R-:W-:Y:S06]  /*10630*/  @!UPT UIADD3 URZ, URZ, URZ, URZ ;  /* 0x0000003f3f3ff290 */ /* 0x000fec000fffe03f */
[----:B------:R-:W-:Y:S04]  /*10640*/  STL.64 [R1+0x690], R20 ;  /* 0x0006901401007387 */ /* 0x000fe80000100a00 */
[----:B------:R1:W-:Y:S04]  /*10650*/  STL.64 [R1+0x698], R22 ;  /* 0x0006981601007387 */ /* 0x0003e80000100a00 */
[----:B-1----:R-:W3:Y:S04]  /*10660*/  LDL.LU.64 R22, [R1+0x26f0] ;  /* 0x0026f00001167983 */ /* 0x002ee80000300a00 */
[----:B------:R-:W3:Y:S02]  /*10670*/  LDL.LU.64 R20, [R1+0x26e8] ;  /* 0x0026e80001147983 */ /* 0x000ee40000300a00 */
[----:B---3--:R-:W-:Y:S02]  /*10680*/  HMMA.1688.F32.TF32 R4, R4, R14, R20 ;  /* 0x0000000e0404723c */ /* 0x008fe40000081014 */
[----:B------:R-:W3:Y:S04]  /*10690*/  LDL.LU.64 R22, [R1+0x26e0] ;  /* 0x0026e00001167983 */ /* 0x000ee80000300a00 */
[----:B------:R-:W3:Y:S11]  /*106a0*/  LDL.LU.64 R20, [R1+0x26d8] ;  /* 0x0026d80001147983 */ /* 0x000ef60000300a00 */
[----:B------:R-:W-:Y:S06]  /*106b0*/  @!UPT UIADD3 URZ, URZ, URZ, URZ ;  /* 0x0000003f3f3ff290 */ /* 0x000fec000fffe03f */
[----:B------:R1:W-:Y:S04]  /*106c0*/  STL.64 [R1+0x680], R4 ;  /* 0x0006800401007387 */ /* 0x0003e80000100a00 */
[----:B------:R4:W-:Y:S04]  /*106d0*/  STL.64 [R1+0x688], R6 ;  /* 0x0006880601007387 */ /* 0x0009e80000100a00 */
[----:B-1----:R-:W2:Y:S04]  /*106e0*/  LDL.LU R4, [R1+0x260] ;  /* 0x0002600001047983 */ /* 0x002ea80000300800 */
[----:B------:R-:W2:Y:S04]  /*106f0*/  LDL.LU R5, [R1+0x264] ;  /* 0x0002640001057983 */ /* 0x000ea80000300800 */
[----:B----4-:R-:W2:Y:S04]  /*10700*/  LDL.LU R6, [R1+0x268] ;  /* 0x0002680001067983 */ /* 0x010ea80000300800 */
[----:B------:R-:W2:Y:S04]  /*10710*/  LDL.LU R7, [R1+0x26c] ;  /* 0x00026c0001077983 */ /* 0x000ea80000300800 */
[----:B------:R-:W-:Y:S04]  /*10720*/  STL.64 [R1+0x2690], R14 ;  /* 0x0026900e01007387 */ /* 0x000fe80000100a00 */
[----:B------:R1:W-:Y:S01]  /*10730*/  STL.64 [R1+0x26c0], R12 ;  /* 0x0026c00c01007387 */ /* 0x0003e20000100a00 */
[----:B--2---:R-:W-:Y:S11]  /*10740*/  HMMA.1688.F32.TF32 R4, R8, R18, R4 ;  /* 0x000000120804723c */ /* 0x004ff60000081004 */
[----:B------:R-:W-:Y:S11]  /*10750*/  @!UPT UIADD3 URZ, URZ, URZ, URZ ;  /* 0x0000003f3f3ff290 */ /* 0x000ff6000fffe03f */
[----:B------:R-:W-:Y:S01]  /*10760*/  @!UPT UIADD3 URZ, URZ, URZ, URZ ;  /* 0x0000003f3f3ff290 */ /* 0x000fe2000fffe03f */
[----:B------:R2:W-:Y:S04]  /*10770*/  STL.64 [R1+0x460], R4 ;  /* 0x0004600401007387 */ /* 0x0005e80000100a00 */
[----:B------:R2:W-:Y:S04]  /*10780*/  STL.64 [R1+0x468], R6 ;  /* 0x0004680601007387 */ /* 0x0005e80000100a00 */
[----:B-1----:R-:W4:Y:S04]  /*10790*/  LDL.LU R12, [R1+0x190] ;  /* 0x00019000010c7983 */ /* 0x002f280000300800 */
[----:B------:R-:W4:Y:S04]  /*107a0*/  LDL.LU R13, [R1+0x194] ;  /* 0x00019400010d7983 */ /* 0x000f280000300800 */
[----:B------:R-:W4:Y:S04]  /*107b0*/  LDL.LU R14, [R1+0x198] ;  /* 0x00019800010e7983 */ /* 0x000f280000300800 */
[----:B------:R-:W4:Y:S01]  /*107c0*/  LDL.LU R15, [R1+0x19c] ;  /* 0x00019c00010f7983 */ /* 0x000f220000300800 */
[----:B------:R-:W-:-:S02]  /*107d0*/  IMAD.MOV.U32 R24, RZ, RZ, R18 ;  /* 0x000000ffff187224 */ /* 0x000fc400078e0012 */
[----:B------:R-:W-:Y:S01]  /*107e0*/  IMAD.MOV.U32 R3, RZ, RZ, R19 ;  /* 0x000000ffff037224 */ /* 0x000fe200078e0013 */
[----:B--2---:R-:W2:Y:S01]  /*107f0*/  LDL.LU R4, [R1+0x1c0] ;  /* 0x0001c00001047983 */ /* 0x004ea20000300800 */
[C---:B---3--:R-:W-:Y:S03]  /*10800*/  HMMA.1688.F32.TF32 R16, R8.reuse, R26, R20 ;  /* 0x0000001a0810723c */ /* 0x048fe60000081014 */
[----:B------:R-:W2:Y:S04]  /*10810*/  LDL.LU R5, [R1+0x1c4] ;  /* 0x0001c40001057983 */ /* 0x000ea80000300800 */
[----:B------:R-:W2:Y:S04]  /*10820*/  LDL.LU R6, [R1+0x1c8] ;  /* 0x0001c80001067983 */ /* 0x000ea80000300800 */
[----:B------:R-:W2:Y:S04]  /*10830*/  LDL.LU R7, [R1+0x1cc] ;  /* 0x0001cc0001077983 */ /* 0x000ea80000300800 */
[----:B----4-:R1:W-:Y:S04]  /*10840*/  STL.64 [R1+0x26d0], R14 ;  /* 0x0026d00e01007387 */ /* 0x0103e80000100a00 */
[----:B------:R-:W-:Y:S04]  /*10850*/  STL.64 [R1+0x26c8], R12 ;  /* 0x0026c80c01007387 */ /* 0x000fe80000100a00 */
[----:B-1----:R-:W2:Y:S04]  /*10860*/  LDL.64 R14, [R1+0x38] ;  /* 0x00003800010e7983 */ /* 0x002ea80000100a00 */
[----:B------:R-:W-:Y:S04]  /*10870*/  STL.64 [R1+0x2668], R26 ;  /* 0x0026681a01007387 */ /* 0x000fe80000100a00 */
[----:B------:R-:W-:Y:S04]  /*10880*/  STL [R1+0x26b8], R24 ;  /* 0x0026b81801007387 */ /* 0x000fe80000100800 */
[----:B------:R1:W-:Y:S04]  /*10890*/  STL.64 [R1+0x470], R16 ;  /* 0x0004701001007387 */ /* 0x0003e80000100a00 */
[----:B------:R3:W-:Y:S04]  /*108a0*/  STL.64 [R1+0x478], R18 ;  /* 0x0004781201007387 */ /* 0x0007e80000100a00 */
[----:B-1----:R-:W4:Y:S04]  /*108b0*/  LDL.LU R16, [R1+0xd0] ;  /* 0x0000d00001107983 */ /* 0x002f280000300800 */
[----:B------:R-:W4:Y:S04]  /*108c0*/  LDL.LU R17, [R1+0xd4] ;  /* 0x0000d40001117983 */ /* 0x000f280000300800 */
[----:B---3--:R-:W3:Y:S04]  /*108d0*/  LDL.LU R18, [R1+0xd8] ;  /* 0x0000d80001127983 */ /* 0x008ee80000300800 */
[----:B------:R-:W3:Y:S04]  /*108e0*/  LDL.LU R19, [R1+0xdc] ;  /* 0x0000dc0001137983 */ /* 0x000ee80000300800 */
[----:B---3--:R1:W-:Y:S04]  /*108f0*/  STL.64 [R1+0x2610], R18 ;  /* 0x0026101201007387 */ /* 0x0083e80000100a00 */
[----:B----4-:R-:W-:Y:S04]  /*10900*/  STL.64 [R1+0x2608], R16 ;  /* 0x0026081001007387 */ /* 0x010fe80000100a00 */
[----:B-1----:R-:W3:Y:S04]  /*10910*/  LDL.64 R18, [R1+0xb8] ;  /* 0x0000b80001127983 */ /* 0x002ee80000100a00 */
[----:B------:R-:W4:Y:S04]  /*10920*/  LDL.LU R20, [R1+0x90] ;  /* 0x0000900001147983 */ /* 0x000f280000300800 */
[----:B------:R-:W4:Y:S04]  /*10930*/  LDL.LU R21, [R1+0x94] ;  /* 0x0000940001157983 */ /* 0x000f280000300800 */
[----:B------:R-:W2:Y:S04]  /*10940*/  LDL.LU R22, [R1+0x98] ;  /* 0x0000980001167983 */ /* 0x000ea80000300800 */
[----:B------:R-:W2:Y:S04]  /*10950*/  LDL.LU R23, [R1+0x9c] ;  /* 0x00009c0001177983 */ /* 0x000ea80000300800 */
[----:B------:R-:W3:Y:S04]  /*10960*/  LDL.LU R24, [R1+0x140] ;  /* 0x0001400001187983 */ /* 0x000ee80000300800 */
[----:B------:R-:W3:Y:S04]  /*10970*/  LDL.LU R25, [R1+0x144] ;  /* 0x0001440001197983 */ /* 0x000ee80000300800 */
[----:B------:R-:W3:Y:S04]  /*10980*/  LDL.LU R26, [R1+0x148] ;  /* 0x00014800011a7983 */ /* 0x000ee80000300800 */
[----:B------:R-:W3:Y:S04]  /*10990*/  LDL.LU R27, [R1+0x14c] ;  /* 0x00014c00011b7983 */ /* 0x000ee80000300800 */
[----:B--2---:R-:W-:Y:S04]  /*109a0*/  STL.64 [R1+0x2620], R22 ;  /* 0x0026201601007387 */ /* 0x004fe80000100a00 */
[----:B----4-:R1:W-:Y:S04]  /*109b0*/  STL.64 [R1+0x2618], R20 ;  /* 0x0026181401007387 */ /* 0x0103e80000100a00 */
[----:B-1----:R-:W2:Y:S04]  /*109c0*/  LDL.LU R20, [R1+0x130] ;  /* 0x0001300001147983 */ /* 0x002ea80000300800 */
[----:B------:R-:W2:Y:S04]  /*109d0*/  LDL.LU R21, [R1+0x134] ;  /* 0x0001340001157983 */ /* 0x000ea80000300800 */
[----:B------:R-:W4:Y:S04]  /*109e0*/  LDL.LU R22, [R1+0x138] ;  /* 0x0001380001167983 */ /* 0x000f280000300800 */
[----:B------:R-:W4:Y:S01]  /*109f0*/  LDL.LU R23, [R1+0x13c] ;  /* 0x00013c0001177983 */ /* 0x000f220000300800 */
[C---:B------:R-:W-:Y:S03]  /*10a00*/  HMMA.1688.F32.TF32 R4, R8.reuse, R14, R4 ;  /* 0x0000000e0804723c */ /* 0x040fe60000081004 */
[----:B----4-:R1:W-:Y:S04]  /*10a10*/  STL.64 [R1+0x2630], R22 ;  /* 0x0026301601007387 */ /* 0x0103e80000100a00 */
[----:B--2---:R-:W-:Y:S04]  /*10a20*/  STL.64 [R1+0x2628], R20 ;  /* 0x0026281401007387 */ /* 0x004fe80000100a00 */
[----:B-1----:R-:W2:Y:S11]  /*10a30*/  LDL.64 R22, [R1+0x28] ;  /* 0x0000280001167983 */ /* 0x002eb60000100a00 */
[----:B------:R-:W-:Y:S01]  /*10a40*/  @!UPT UIADD3 URZ, URZ, URZ, URZ ;  /* 0x0000003f3f3ff290 */ /* 0x000fe2000fffe03f */
[----:B------:R1:W-:Y:S04]  /*10a50*/  STL.64 [R1+0x520], R4 ;  /* 0x0005200401007387 */ /* 0x0003e80000100a00 */
[----:B------:R-:W-:Y:S01]  /*10a60*/  STL.64 [R1+0x528], R6 ;  /* 0x0005280601007387 */ /* 0x000fe20000100a00 */
[----:B-1----:R-:W-:Y:S02]  /*10a70*/  IMAD.MOV.U32 R5, RZ, RZ, R14 ;  /* 0x000000ffff057224 */ /* 0x002fe400078e000e */
[----:B------:R-:W-:Y:S02]  /*10a80*/  IMAD.MOV.U32 R4, RZ, RZ, R15 ;  /* 0x000000ffff047224 */ /* 0x000fe400078e000f */
[----:B------:R-:W2:Y:S04]  /*10a90*/  LDL.LU.64 R14, [R1+0x26d0] ;  /* 0x0026d000010e7983 */ /* 0x000ea80000300a00 */
[----:B------:R-:W2:Y:S02]  /*10aa0*/  LDL.LU.64 R12, [R1+0x26c8] ;  /* 0x0026c800010c7983 */ /* 0x000ea40000300a00 */
[----:B--2---:R-:W-:Y:S11]  /*10ab0*/  HMMA.1688.F32.TF32 R12, R8, R22, R12 ;  /* 0x00000016080c723c */ /* 0x004ff6000008100c */
[----:B------:R-:W-:Y:S11]  /*10ac0*/  @!UPT UIADD3 URZ, URZ, URZ, URZ ;  /* 0x0000003f3f3ff290 */ /* 0x000ff6000fffe03f */
[----:B------:R-:W-:Y:S01]  /*10ad0*/  @!UPT UIADD3 URZ, URZ, URZ, URZ ;  /* 0x0000003f3f3ff290 */ /* 0x000fe2000fffe03f */
[----:B------:R1:W-:Y:S04]  /*10ae0*/  STL.64 [R1+0x550], R12 ;  /* 0x0005500c01007387 */ /* 0x0003e80000100a00 */
[----:B------:R-:W-:Y:S04]  /*10af0*/  STL.64 [R1+0x558], R14 ;  /* 0x0005580e01007387 */ /* 0x000fe80000100a00 */
[----:B-1----:R-:W2:Y:S04]  /*10b00*/  LDL.LU.64 R12, [R1+0x26c0] ;  /* 0x0026c000010c7983 */ /* 0x002ea80000300a00 */
[----:B------:R1:W-:Y:S02]  /*10b10*/  STL.64 [R1+0x2640], R22 ;  /* 0x0026401601007387 */ /* 0x0003e40000100a00 */
[----:B-1----:R-:W-:-:S02]  /*10b20*/  IMAD.MOV.U32 R22, RZ, RZ, R5 ;  /* 0x000000ffff167224 */ /* 0x002fc400078e0005 */
[----:B------:R-:W-:-:S05]  /*10b30*/  IMAD.MOV.U32 R23, RZ, RZ, R4 ;  /* 0x000000ffff177224 */ /* 0x000fca00078e0004 */
[----:B------:R1:W-:Y:S04]  /*10b40*/  STL.64 [R1+0x2698], R22 ;  /* 0x0026981601007387 */ /* 0x0003e80000100a00 */
[----:B------:R-:W4:Y:S04]  /*10b50*/  LDL.LU R20, [R1+0xf0] ;  /* 0x0000f00001147983 */ /* 0x000f280000300800 */
[----:B------:R-:W4:Y:S04]  /*10b60*/  LDL.LU R21, [R1+0xf4] ;  /* 0x0000f40001157983 */ /* 0x000f280000300800 */
[----:B-1----:R-:W2:Y:S04]  /*10b70*/  LDL.LU R22, [R1+0xf8] ;  /* 0x0000f80001167983 */ /* 0x002ea80000300800 */
[----:B------:R-:W2:Y:S01]  /*10b80*/  LDL.LU R23, [R1+0xfc] ;  /* 0x0000fc0001177983 */ /* 0x000ea20000300800 */
[----:B---3--:R-:W-:Y:S03]  /*10b90*/  HMMA.1688.F32.TF32 R24, R8, R18, R24 ;  /* 0x000000120818723c */ /* 0x008fe60000081018 */
[----:B--2---:R1:W-:Y:S04]  /*10ba0*/  STL.64 [R1+0x26a8], R22 ;  /* 0x0026a81601007387 */ /* 0x0043e80000100a00 */
[----:B----4-:R-:W-:Y:S04]  /*10bb0*/  STL.64 [R1+0x26a0], R20 ;  /* 0x0026a01401007387 */ /* 0x010fe80000100a00 */
[----:B------:R-:W2:Y:S01]  /*10bc0*/  LDL.64 R14, [R1+0x78] ;  /* 0x00007800010e7983 */ /* 0x000ea20000100a00 */
[----:B-1----:R-:W-:-:S02]  /*10bd0*/  IMAD.MOV.U32 R23, RZ, RZ, R12 ;  /* 0x000000ffff177224 */ /* 0x002fc400078e000c */
[----:B------:R-:W-:Y:S01]  /*10be0*/  IMAD.MOV.U32 R22, RZ, RZ, R13 ;  /* 0x000000ffff167224 */ /* 0x000fe200078e000d */
[----:B--2---:R1:W-:Y:S04]  /*10bf0*/  STL.64 [R1+0x26b0], R14 ;  /* 0x0026b00e01007387 */ /* 0x0043e80000100a00 */
[----:B------:R-:W2:Y:S04]  /*10c00*/  LDL.LU R12, [R1+0x100] ;  /* 0x00010000010c7983 */ /* 0x000ea80000300800 */
[----:B------:R-:W2:Y:S04]  /*10c10*/  LDL.LU R13, [R1+0x104] ;  /* 0x00010400010d7983 */ /* 0x000ea80000300800 */
[----:B-1----:R-:W2:Y:S04]  /*10c20*/  LDL.LU R14, [R1+0x108] ;  /* 0x00010800010e7983 */ /* 0x002ea80000300800 */
[----:B------:R-:W2:Y:S04]  /*10c30*/  LDL.LU R15, [R1+0x10c] ;  /* 0x00010c00010f7983 */ /* 0x000ea80000300800 */
[----:B------:R-:W3:Y:S04]  /*10c40*/  LDL.LU R4, [R1+0xe0] ;  /* 0x0000e00001047983 */ /* 0x000ee80000300800 */
[----:B------:R-:W3:Y:S04]  /*10c50*/  LDL.LU R5, [R1+0xe4] ;  /* 0x0000e40001057983 */ /* 0x000ee80000300800 */
[----:B------:R-:W3:Y:S04]  /*10c60*/  LDL.LU R6, [R1+0xe8] ;  /* 0x0000e80001067983 */ /* 0x000ee80000300800 */
[----:B------:R-:W3:Y:S04]  /*10c70*/  LDL.LU R7, [R1+0xec] ;  /* 0x0000ec0001077983 */ /* 0x000ee80000300800 */
[----:B------:R1:W-:Y:S04]  /*10c80*/  STL.64 [R1+0x590], R24 ;  /* 0x0005901801007387 */ /* 0x0003e80000100a00 */
[----:B------:R-:W-:Y:S04]  /*10c90*/  STL.64 [R1+0x598], R26 ;  /* 0x0005981a01007387 */ /* 0x000fe80000100a00 */
[----:B-1----:R-:W4:Y:S04]  /*10ca0*/  LDL.LU R24, [R1+0x26b8] ;  /* 0x0026b80001187983 */ /* 0x002f280000300800 */
[----:B------:R1:W-:Y:S04]  /*10cb0*/  STL.64 [R1+0x2638], R18 ;  /* 0x0026381201007387 */ /* 0x0003e80000100a00 */
[----:B------:R-:W2:Y:S04]  /*10cc0*/  LDL.LU R16, [R1+0x180] ;  /* 0x0001800001107983 */ /* 0x000ea80000300800 */
[----:B------:R-:W2:Y:S04]  /*10cd0*/  LDL.LU R17, [R1+0x184] ;  /* 0x0001840001117983 */ /* 0x000ea80000300800 */
[----:B-1----:R-:W2:Y:S04]  /*10ce0*/  LDL.LU R18, [R1+0x188] ;  /* 0x0001880001127983 */ /* 0x002ea80000300800 */
[----:B------:R-:W2:Y:S04]  /*10cf0*/  LDL.LU R19, [R1+0x18c] ;  /* 0x00018c0001137983 */ /* 0x000ea80000300800 */
[----:B--2---:R-:W-:Y:S04]  /*10d00*/  STL.64 [R1+0x2650], R18 ;  /* 0x0026501201007387 */ /* 0x004fe80000100a00 */
[----:B------:R1:W-:Y:S04]  /*10d10*/  STL.64 [R1+0x2648], R16 ;  /* 0x0026481001007387 */ /* 0x0003e80000100a00 */
[----:B-1----:R-:W2:Y:S04]  /*10d20*/  LDL.LU R16, [R1+0x1b0] ;  /* 0x0001b00001107983 */ /* 0x002ea80000300800 */
[----:B------:R-:W2:Y:S04]  /*10d30*/  LDL.LU R17, [R1+0x1b4] ;  /* 0x0001b40001117983 */ /* 0x000ea80000300800 */
[----:B------:R-:W2:Y:S04]  /*10d40*/  LDL.LU R18, [R1+0x1b8] ;  /* 0x0001b80001127983 */ /* 0x000ea80000300800 */
[----:B------:R-:W2:Y:S01]  /*10d50*/  LDL.LU R19, [R1+0x1bc] ;  /* 0x0001bc0001137983 */ /* 0x000ea20000300800 */
[C---:B------:R-:W-:Y:S03]  /*10d60*/  HMMA.1688.F32.TF32 R20, R8.reuse, R22, R12 ;  /* 0x000000160814723c */ /* 0x040fe6000008100c */
[----:B--2---:R-:W-:Y:S04]  /*10d70*/  STL.64 [R1+0x2660], R18 ;  /* 0x0026601201007387 */ /* 0x004fe80000100a00 */
[----:B------:R1:W-:Y:S04]  /*10d80*/  STL.64 [R1+0x2658], R16 ;  /* 0x0026581001007387 */ /* 0x0003e80000100a00 */
[----:B-1----:R-:W2:Y:S04]  /*10d90*/  LDL.LU R16, [R1+0x1f0] ;  /* 0x0001f00001107983 */ /* 0x002ea80000300800 */
[----:B------:R-:W2:Y:S04]  /*10da0*/  LDL.LU R17, [R1+0x1f4] ;  /* 0x0001f40001117983 */ /* 0x000ea80000300800 */
[----:B------:R-:W2:Y:S04]  /*10db0*/  LDL.LU R18, [R1+0x1f8] ;  /* 0x0001f80001127983 */ /* 0x000ea80000300800 */
[----:B------:R-:W2:Y:S04]  /*10dc0*/  LDL.LU R19, [R1+0x1fc] ;  /* 0x0001fc0001137983 */ /* 0x000ea80000300800 */
[----:B--2---:R-:W-:Y:S04]  /*10dd0*/  STL.64 [R1+0x2678], R18 ;  /* 0x0026781201007387 */ /* 0x004fe80000100a00 */
[----:B------:R1:W-:Y:S04]  /*10de0*/  STL.64 [R1+0x2670], R16 ;  /* 0x0026701001007387 */ /* 0x0003e80000100a00 */
[----:B-1----:R-:W2:Y:S04]  /*10df0*/  LDL.LU R16, [R1+0x250] ;  /* 0x0002500001107983 */ /* 0x002ea80000300800 */
[----:B------:R-:W2:Y:S04]  /*10e00*/  LDL.LU R17, [R1+0x254] ;  /* 0x0002540001117983 */ /* 0x000ea80000300800 */
[----:B------:R-:W2:Y:S04]  /*10e10*/  LDL.LU R18, [R1+0x258] ;  /* 0x0002580001127983 */ /* 0x000ea80000300800 */
[----:B------:R-:W2:Y:S04]  /*10e20*/  LDL.LU R19, [R1+0x25c] ;  /* 0x00025c0001137983 */ /* 0x000ea80000300800 */
[----:B------:R-:W2:Y:S04]  /*10e30*/  LDL.LU.64 R14, [R1+0x26b0] ;  /* 0x0026b000010e7983 */ /* 0x000ea80000300a00 */
[----:B------:R-:W-:Y:S04]  /*10e40*/  STL.64 [R1+0x5d0], R20 ;  /* 0x0005d01401007387 */ /* 0x000fe80000100a00 */
[----:B------:R1:W-:Y:S04]  /*10e50*/  STL.64 [R1+0x5d8], R22 ;  /* 0x0005d81601007387 */ /* 0x0003e80000100a00 */
[----:B-1----:R-:W2:Y:S04]  /*10e60*/  LDL.LU.64 R22, [R1+0x26a8] ;  /* 0x0026a80001167983 */ /* 0x002ea80000300a00 */
[----:B------:R-:W2:Y:S01]  /*10e70*/  LDL.LU.64 R20, [R1+0x26a0] ;  /* 0x0026a00001147983 */ /* 0x000ea20000300a00 */
[----:B------:R-:W-:Y:S01]  /*10e80*/  IMAD.MOV.U32 R27, RZ, RZ, R3 ;  /* 0x000000ffff1b7224 */ /* 0x000fe200078e0003 */
[----:B--2---:R-:W-:Y:S01]  /*10e90*/  HMMA.1688.F32.TF32 R20, R8, R14, R20 ;  /* 0x0000000e0814723c */ /* 0x004fe20000081014 */
[----:B------:R-:W-:Y:S11]  /*10ea0*/  IMAD.MOV.U32 R3, RZ, RZ, R15 ;  /* 0x000000ffff037224 */ /* 0x000ff600078e000f */
[----:B------:R-:W-:Y:S11]  /*10eb0*/  @!UPT UIADD3 URZ, URZ, URZ, URZ ;  /* 0x0000003f3f3ff290 */ /* 0x000ff6000fffe03f */
[----:B------:R1:W-:Y:S04]  /*10ec0*/  STL.64 [R1+0x660], R20 ;  /* 0x0006601401007387 */ /* 0x0003e80000100a00 */
[----:B------:R2:W-:Y:S01]  /*10ed0*/  STL.64 [R1+0x668], R22 ;  /* 0x0006681601007387 */ /* 0x0005e20000100a00 */
[----:B-1----:R-:W-:-:S03]  /*10ee0*/  IMAD.MOV.U32 R20, RZ, RZ, R14 ;  /* 0x000000ffff147224 */ /* 0x002fc600078e000e */
[----:B--2---:R-:W2:Y:S04]  /*10ef0*/  LDL.LU.64 R22, [R1+0x2698] ;  /* 0x0026980001167983 */ /* 0x004ea80000300a00 */
[----:B------:R-:W3:Y:S01]  /*10f00*/  LDL.LU.64 R14, [R1+0x2690] ;  /* 0x00269000010e7983 */ /* 0x000ee20000300a00 */
[----:B----4-:R-:W-:Y:S01]  /*10f10*/  IMAD.MOV.U32 R26, RZ, RZ, R24 ;  /* 0x000000ffff1a7224 */ /* 0x010fe200078e0018 */
[----:B---3--:R-:W-:Y:S01]  /*10f20*/  HMMA.1688.F32.TF32 R4, R8, R14, R4 ;  /* 0x0000000e0804723c */ /* 0x008fe20000081004 */
[----:B------:R-:W-:Y:S02]  /*10f30*/  IMAD.MOV.U32 R24, RZ, RZ, R14 ;  /* 0x000000ffff187224 */ /* 0x000fe400078e000e */
[----:B------:R-:W-:Y:S11]  /*10f40*/  IMAD.MOV.U32 R21, RZ, RZ, R15 ;  /* 0x000000ffff157224 */ /* 0x000ff600078e000f */
[----:B------:R-:W-:Y:S09]  /*10f50*/  @!UPT UIADD3 URZ, URZ, URZ, URZ ;  /* 0x0000003f3f3ff290 */ /* 0x000ff2000fffe03f */
[----:B------:R1:W-:Y:S04]  /*10f60*/  STL.64 [R1+0x650], R4 ;  /* 0x0006500401007387 */ /* 0x0003e80000100a00 */
[----:B------:R3:W-:Y:S04]  /*10f70*/  STL.64 [R1+0x658], R6 ;  /* 0x0006580601007387 */ /* 0x0007e80000100a00 */
[----:B------:R-:W4:Y:S04]  /*10f80*/  LDL.LU.64 R14, [R1+0x2688] ;  /* 0x00268800010e7983 */ /* 0x000f280000300a00 */
[----:B------:R-:W4:Y:S04]  /*10f90*/  LDL.LU.64 R12, [R1+0x2680] ;  /* 0x00268000010c7983 */ /* 0x000f280000300a00 */
[----:B-1----:R-:W2:Y:S04]  /*10fa0*/  LDL.LU R4, [R1+0x10] ;  /* 0x0000100001047983 */ /* 0x002ea80000300800 */
[----:B------:R-:W2:Y:S04]  /*10fb0*/  LDL.LU R5, [R1+0x14] ;  /* 0x0000140001057983 */ /* 0x000ea80000300800 */
[----:B---3--:R-:W3:Y:S04]  /*10fc0*/  LDL.LU R6, [R1+0x18] ;  /* 0x0000180001067983 */ /* 0x008ee80000300800 */
[----:B------:R-:W3:Y:S01]  /*10fd0*/  LDL.LU R7, [R1+0x1c] ;  /* 0x00001c0001077983 */ /* 0x000ee20000300800 */
[----:B------:R-:W-:-:S02]  /*10fe0*/  IMAD.MOV.U32 R10, RZ, RZ, R24 ;  /* 0x000000ffff0a7224 */ /* 0x000fc400078e0018 */
[C---:B----4-:R-:W-:Y:S01]  /*10ff0*/  HMMA.1688.F32.TF32 R24, R12.reuse, R26, R16 ;  /* 0x0000001a0c18723c */ /* 0x050fe20000081010 */
[----:B---3--:R1:W-:Y:S04]  /*11000*/  STL.64 [R1+0x2588], R6 ;  /* 0x0025880601007387 */ /* 0x0083e80000100a00 */
[----:B--2---:R-:W-:Y:S04]  /*11010*/  STL.64 [R1+0x2580], R4 ;  /* 0x0025800401007387 */ /* 0x004fe80000100a00 */
[----:B-1----:R-:W2:Y:S04]  /*11020*/  LDL.64 R6, [R1+0xa8] ;  /* 0x0000a80001067983 */ /* 0x002ea80000100a00 */
[----:B------:R-:W3:Y:S04]  /*11030*/  LDL.LU.64 R18, [R1+0x2678] ;  /* 0x0026780001127983 */ /* 0x000ee80000300a00 */
[----:B------:R-:W3:Y:S06]  /*11040*/  LDL.LU.64 R16, [R1+0x2670] ;  /* 0x0026700001107983 */ /* 0x000eec0000300a00 */
[----:B------:R-:W-:Y:S04]  /*11050*/  STL.64 [R1+0x3a0], R24 ;  /* 0x0003a01801007387 */ /* 0x000fe80000100a00 */
[----:B------:R1:W-:Y:S04]  /*11060*/  STL.64 [R1+0x3a8], R26 ;  /* 0x0003a81a01007387 */ /* 0x0003e80000100a00 */
[----:B-1----:R-:W3:Y:S02]  /*11070*/  LDL.LU.64 R26, [R1+0x2668] ;  /* 0x00266800011a7983 */ /* 0x002ee40000300a00 */
[----:B---3--:R-:W-:Y:S11]  /*11080*/  HMMA.1688.F32.TF32 R16, R12, R26, R16 ;  /* 0x0000001a0c10723c */ /* 0x008ff60000081010 */
[----:B------:R-:W-:Y:S11]  /*11090*/  @!UPT UIADD3 URZ, URZ, URZ, URZ ;  /* 0x0000003f3f3ff290 */ /* 0x000ff6000fffe03f */
[----:B------:R-:W-:Y:S01]  /*110a0*/  @!UPT UIADD3 URZ, URZ, URZ, URZ ;  /* 0x0000003f3f3ff290 */ /* 0x000fe2000fffe03f */
[----:B------:R-:W-:Y:S04]  /*110b0*/  STL.64 [R1+0x3d0], R16 ;  /* 0x0003d01001007387 */ /* 0x000fe80000100a00 */
[----:B------:R1:W-:Y:S04]  /*110c0*/  STL.64 [R1+0x3d8], R18 ;  /* 0x0003d81201007387 */ /* 0x0003e80000100a00 */
[----:B-1----:R-:W3:Y:S04]  /*110d0*/  LDL.LU.64 R18, [R1+0x2660] ;  /* 0x0026600001127983 */ /* 0x002ee80000300a00 */
[----:B------:R-:W3:Y:S01]  /*110e0*/  LDL.LU.64 R16, [R1+0x2658] ;  /* 0x0026580001107983 */ /* 0x000ee20000300a00 */
[----:B------:R-:W-:-:S03]  /*110f0*/  IMAD.MOV.U32 R11, RZ, RZ, R21 ;  /* 0x000000ffff0b7224 */ /* 0x000fc600078e0015 */
[----:B------:R1:W-:Y:S02]  /*11100*/  STL.64 [R1+0x25e0], R26 ;  /* 0x0025e01a01007387 */ /* 0x0003e40000100a00 */
[----:B-1----:R-:W-:Y:S02]  /*11110*/  IMAD.MOV.U32 R26, RZ, RZ, R20 ;  /* 0x000000ffff1a7224 */ /* 0x002fe400078e0014 */
[C---:B---3--:R-:W-:Y:S01]  /*11120*/  HMMA.1688.F32.TF32 R20, R12.reuse, R22, R16 ;  /* 0x000000160c14723c */ /* 0x048fe20000081010 */
[----:B------:R-:W3:Y:S04]  /*11130*/  LDL.LU.64 R18, [R1+0x2650] ;  /* 0x0026500001127983 */ /* 0x000ee80000300a00 */
[----:B------:R-:W3:Y:S11]  /*11140*/  LDL.LU.64 R16, [R1+0x2648] ;  /* 0x0026480001107983 */ /* 0x000ef60000300a00 */
[----:B------:R-:W-:Y:S07]  /*11150*/  @!UPT UIADD3 URZ, URZ, URZ, URZ ;  /* 0x0000003f3f3ff290 */ /* 0x000fee000fffe03f */
[----:B------:R-:W-:Y:S04]  /*11160*/  STL.64 [R1+0x440], R20 ;  /* 0x0004401401007387 */ /* 0x000fe80000100a00 */
[----:B------:R1:W-:Y:S04]  /*11170*/  STL.64 [R1+0x448], R22 ;  /* 0x0004481601007387 */ /* 0x0003e80000100a00 */
[----:B-1----:R-:W3:Y:S01]  /*11180*/  LDL.LU.64 R22, [R1+0x2640] ;  /* 0x0026400001167983 */ /* 0x002ee20000300a00 */
[----:B------:R-:W-:Y:S01]  /*11190*/  IMAD.MOV.U32 R27, RZ, RZ, R3 ;  /* 0x000000ffff1b7224 */ /* 0x000fe200078e0003 */
[----:B---3--:R-:W-:Y:S01]  /*111a0*/  HMMA.1688.F32.TF32 R16, R12, R22, R16 ;  /* 0x000000160c10723c */ /* 0x008fe20000081010 */
[----:B------:R-:W-:-:S02]  /*111b0*/  IMAD.MOV.U32 R4, RZ, RZ, R22 ;  /* 0x000000ffff047224 */ /* 0x000fc400078e0016 */
[----:B------:R-:W-:Y:S11]  /*111c0*/  IMAD.MOV.U32 R3, RZ, RZ, R23 ;  /* 0x000000ffff037224 */ /* 0x000ff600078e0017 */
[----:B------:R-:W-:Y:S09]  /*111d0*/  @!UPT UIADD3 URZ, URZ, URZ, URZ ;  /* 0x0000003f3f3ff290 */ /* 0x000ff2000fffe03f */
[----:B------:R-:W-:Y:S04]  /*111e0*/  STL.64 [R1+0x480], R16 ;  /* 0x0004801001007387 */ /* 0x000fe80000100a00 */
[----:B------:R1:W-:Y:S04]  /*111f0*/  STL.64 [R1+0x488], R18 ;  /* 0x0004881201007387 */ /* 0x0003e80000100a00 */
[----:B-1----:R-:W3:Y:S04]  /*11200*/  LDL.LU.64 R18, [R1+0x2638] ;  /* 0x0026380001127983 */ /* 0x002ee80000300a00 */
[----:B------:R-:W3:Y:S04]  /*11210*/  LDL.LU.64 R22, [R1+0x2630] ;  /* 0x0026300001167983 */ /* 0x000ee80000300a00 */
[----:B------:R-:W3:Y:S02]  /*11220*/  LDL.LU.64 R20, [R1+0x2628] ;  /* 0x0026280001147983 */ /* 0x000ee40000300a00 */
        /* <DEDUP_REMOVED lines=16> */
[----:B------:R-:W2:Y:S04]  /*11330*/  LDL.LU.64 R16, [R1+0x25f8] ;  /* 0x0025f80001107983 */ /* 0x000ea80000300a00 */
[----:B------:R1:W-:Y:S02]  /*11340*/  STL.64 [R1+0x2598], R6 ;  /* 0x0025980601007387 */ /* 0x0003e40000100a00 */
[----:B-1----:R-:W-:-:S02]  /*11350*/  IMAD.MOV.U32 R6, RZ, RZ, R8 ;  /* 0x000000ffff067224 */ /* 0x002fc400078e0008 */
[----:B------:R-:W-:-:S05]  /*11360*/  IMAD.MOV.U32 R7, RZ, RZ, R5 ;  /* 0x000000ffff077224 */ /* 0x000fca00078e0005 */
[----:B------:R1:W-:Y:S02]  /*11370*/  STL.64 [R1+0x25b0], R6 ;  /* 0x0025b00601007387 */ /* 0x0003e40000100a00 */
[----:B-1----:R-:W-:Y:S02]  /*11380*/  IMAD.MOV.U32 R6, RZ, RZ, R4 ;  /* 0x000000ffff067224 */ /* 0x002fe400078e0004 */
[----:B------:R-:W-:-:S05]  /*11390*/  IMAD.MOV.U32 R7, RZ, RZ, R3 ;  /* 0x000000ffff077224 */ /* 0x000fca00078e0003 */
[----:B------:R1:W-:Y:S04]  /*113a0*/  STL.64 [R1+0x25c8], R6 ;  /* 0x0025c80601007387 */ /* 0x0003e80000100a00 */
[----:B------:R-:W4:Y:S04]  /*113b0*/  LDL.LU R4, [R1+0xc0] ;  /* 0x0000c00001047983 */ /* 0x000f280000300800 */
[----:B------:R-:W4:Y:S04]  /*113c0*/  LDL.LU R5, [R1+0xc4] ;  /* 0x0000c40001057983 */ /* 0x000f280000300800 */
[----:B-1----:R-:W4:Y:S04]  /*113d0*/  LDL.LU R6, [R1+0xc8] ;  /* 0x0000c80001067983 */ /* 0x002f280000300800 */
[----:B------:R-:W4:Y:S02]  /*113e0*/  LDL.LU R7, [R1+0xcc] ;  /* 0x0000cc0001077983 */ /* 0x000f240000300800 */
[C---:B----4-:R-:W-:Y:S08]  /*113f0*/  HMMA.1688.F32.TF32 R24, R12.reuse, R26, R4 ;  /* 0x0000001a0c18723c */ /* 0x050ff00000081004 */
[----:B---3--:R-:W-:Y:S11]  /*11400*/  HMMA.1688.F32.TF32 R4, R12, R10, R20 ;  /* 0x0000000a0c04723c */ /* 0x008ff60000081014 */
[----:B------:R-:W-:Y:S04]  /*11410*/  @!UPT UIADD3 URZ, URZ, URZ, URZ ;  /* 0x0000003f3f3ff290 */ /* 0x000fe8000fffe03f */
[----:B------:R-:W-:Y:S04]  /*11420*/  STL.64 [R1+0x610], R24 ;  /* 0x0006101801007387 */ /* 0x000fe80000100a00 */
[----:B------:R1:W-:Y:S04]  /*11430*/  STL.64 [R1+0x618], R26 ;  /* 0x0006181a01007387 */ /* 0x0003e80000100a00 */
[----:B-1----:R-:W2:Y:S04]  /*11440*/  LDL.64 R26, [R1+0x58] ;  /* 0x00005800011a7983 */ /* 0x002ea80000100a00 */
[----:B------:R-:W3:Y:S04]  /*11450*/  LDL.LU R20, [R1+0x220] ;  /* 0x0002200001147983 */ /* 0x000ee80000300800 */
[----:B------:R-:W-:Y:S04]  /*11460*/  STL.64 [R1+0x600], R4 ;  /* 0x0006000401007387 */ /* 0x000fe80000100a00 */
[----:B------:R-:W-:Y:S04]  /*11470*/  STL.64 [R1+0x608], R6 ;  /* 0x0006080601007387 */ /* 0x000fe80000100a00 */
[----:B------:R-:W3:Y:S04]  /*11480*/  LDL.LU R21, [R1+0x224] ;  /* 0x0002240001157983 */ /* 0x000ee80000300800 */
[----:B------:R-:W4:Y:S04]  /*11490*/  LDL.LU R22, [R1+0x228] ;  /* 0x0002280001167983 */ /* 0x000f280000300800 */
[----:B------:R-:W4:Y:S04]  /*114a0*/  LDL.LU R23, [R1+0x22c] ;  /* 0x00022c0001177983 */ /* 0x000f280000300800 */
[----:B----4-:R-:W-:Y:S04]  /*114b0*/  STL.64 [R1+0x25d8], R22 ;  /* 0x0025d81601007387 */ /* 0x010fe80000100a00 */
[----:B---3--:R1:W-:Y:S04]  /*114c0*/  STL.64 [R1+0x25d0], R20 ;  /* 0x0025d01401007387 */ /* 0x0083e80000100a00 */
[----:B-1----:R-:W3:Y:S04]  /*114d0*/  LDL.LU R20, [R1+0x230] ;  /* 0x0002300001147983 */ /* 0x002ee80000300800 */
[----:B------:R-:W3:Y:S04]  /*114e0*/  LDL.LU R21, [R1+0x234] ;  /* 0x0002340001157983 */ /* 0x000ee80000300800 */
[----:B------:R-:W4:Y:S04]  /*114f0*/  LDL.LU R22, [R1+0x238] ;  /* 0x0002380001167983 */ /* 0x000f280000300800 */
[----:B------:R-:W4:Y:S04]  /*11500*/  LDL.LU R23, [R1+0x23c] ;  /* 0x00023c0001177983 */ /* 0x000f280000300800 */
[----:B----4-:R-:W-:Y:S04]  /*11510*/  STL.64 [R1+0x25f0], R22 ;  /* 0x0025f01601007387 */ /* 0x010fe80000100a00 */
[----:B---3--:R1:W-:Y:S04]  /*11520*/  STL.64 [R1+0x25e8], R20 ;  /* 0x0025e81401007387 */ /* 0x0083e80000100a00 */
[----:B-1----:R-:W2:Y:S04]  /*11530*/  LDL.LU R20, [R1+0x240] ;  /* 0x0002400001147983 */ /* 0x002ea80000300800 */
[----:B------:R-:W2:Y:S04]  /*11540*/  LDL.LU R21, [R1+0x244] ;  /* 0x0002440001157983 */ /* 0x000ea80000300800 */
[----:B------:R-:W2:Y:S04]  /*11550*/  LDL.LU R22, [R1+0x248] ;  /* 0x0002480001167983 */ /* 0x000ea80000300800 */
[----:B------:R-:W2:Y:S04]  /*11560*/  LDL.LU R23, [R1+0x24c] ;  /* 0x00024c0001177983 */ /* 0x000ea80000300800 */
[----:B------:R-:W3:Y:S04]  /*11570*/  LDL.64 R6, [R1+0x38] ;  /* 0x0000380001067983 */ /* 0x000ee80000100a00 */
[----:B------:R1:W-:Y:S04]  /*11580*/  STL.64 [R1+0x2590], R10 ;  /* 0x0025900a01007387 */ /* 0x0003e80000100a00 */
[----:B------:R-:W4:Y:S04]  /*11590*/  LDL.LU R8, [R1+0x80] ;  /* 0x0000800001087983 */ /* 0x000f280000300800 */
[----:B------:R-:W4:Y:S04]  /*115a0*/  LDL.LU R9, [R1+0x84] ;  /* 0x0000840001097983 */ /* 0x000f280000300800 */
[----:B-1----:R-:W2:Y:S04]  /*115b0*/  LDL.LU R10, [R1+0x88] ;  /* 0x00008800010a7983 */ /* 0x002ea80000300800 */
[----:B------:R-:W2:Y:S04]  /*115c0*/  LDL.LU R11, [R1+0x8c] ;  /* 0x00008c00010b7983 */ /* 0x000ea80000300800 */
[----:B--2---:R-:W-:Y:S04]  /*115d0*/  STL.64 [R1+0x25a8], R10 ;  /* 0x0025a80a01007387 */ /* 0x004fe80000100a00 */
[----:B----4-:R1:W-:Y:S04]  /*115e0*/  STL.64 [R1+0x25a0], R8 ;  /* 0x0025a00801007387 */ /* 0x0103e80000100a00 */
[----:B-1----:R-:W2:Y:S04]  /*115f0*/  LDL.LU R8, [R1+0x120] ;  /* 0x0001200001087983 */ /* 0x002ea80000300800 */
[----:B------:R-:W2:Y:S04]  /*11600*/  LDL.LU R9, [R1+0x124] ;  /* 0x0001240001097983 */ /* 0x000ea80000300800 */
[----:B------:R-:W4:Y:S04]  /*11610*/  LDL.LU R10, [R1+0x128] ;  /* 0x00012800010a7983 */ /* 0x000f280000300800 */
[----:B------:R-:W4:Y:S01]  /*11620*/  LDL.LU R11, [R1+0x12c] ;  /* 0x00012c00010b7983 */ /* 0x000f220000300800 */
[----:B------:R-:W-:Y:S01]  /*11630*/  HMMA.1688.F32.TF32 R20, R16, R26, R20 ;  /* 0x0000001a1014723c */ /* 0x000fe20000081014 */
[----:B------:R-:W-:-:S02]  /*11640*/  IMAD.MOV.U32 R3, RZ, RZ, R27 ;  /* 0x000000ffff037224 */ /* 0x000fc400078e001b */
[----:B----4-:R-:W-:Y:S04]  /*11650*/  STL.64 [R1+0x25c0], R10 ;  /* 0x0025c00a01007387 */ /* 0x010fe80000100a00 */
[----:B--2---:R1:W-:Y:S04]  /*11660*/  STL.64 [R1+0x25b8], R8 ;  /* 0x0025b80801007387 */ /* 0x0043e80000100a00 */
[----:B-1----:R-:W2:Y:S04]  /*11670*/  LDL.LU R8, [R1+0x1e0] ;  /* 0x0001e00001087983 */ /* 0x002ea80000300800 */
[----:B------:R-:W2:Y:S04]  /*11680*/  LDL.LU R9, [R1+0x1e4] ;  /* 0x0001e40001097983 */ /* 0x000ea80000300800 */
[----:B------:R-:W2:Y:S04]  /*11690*/  LDL.LU R10, [R1+0x1e8] ;  /* 0x0001e800010a7983 */ /* 0x000ea80000300800 */
[----:B------:R-:W2:Y:S04]  /*116a0*/  LDL.LU R11, [R1+0x1ec] ;  /* 0x0001ec00010b7983 */ /* 0x000ea80000300800 */
[----:B------:R-:W4:Y:S04]  /*116b0*/  LDL.LU R12, [R1] ;  /* 0x00000000010c7983 */ /* 0x000f280000300800 */
[----:B------:R-:W4:Y:S04]  /*116c0*/  LDL.LU R13, [R1+0x4] ;  /* 0x00000400010d7983 */ /* 0x000f280000300800 */
[----:B------:R-:W-:Y:S04]  /*116d0*/  STL.64 [R1+0x170], R20 ;  /* 0x0001701401007387 */ /* 0x000fe80000100a00 */
[----:B------:R1:W-:Y:S04]  /*116e0*/  STL.64 [R1+0x178], R22 ;  /* 0x0001781601007387 */ /* 0x0003e80000100a00 */
[----:B-1----:R-:W2:Y:S04]  /*116f0*/  LDL.LU.64 R22, [R1+0x25f0] ;  /* 0x0025f00001167983 */ /* 0x002ea80000300a00 */
[----:B------:R-:W2:Y:S04]  /*11700*/  LDL.LU.64 R20, [R1+0x25e8] ;  /* 0x0025e80001147983 */ /* 0x000ea80000300a00 */
[----:B------:R-:W2:Y:S01]  /*11710*/  LDL.LU.64 R26, [R1+0x25e0] ;  /* 0x0025e000011a7983 */ /* 0x000ea20000300a00 */
[----:B------:R-:W-:-:S02]  /*11720*/  IMAD.MOV.U32 R14, RZ, RZ, R29 ;  /* 0x000000ffff0e7224 */ /* 0x000fc400078e001d */
[----:B------:R-:W-:Y:S01]  /*11730*/  IMAD.MOV.U32 R15, RZ, RZ, R28 ;  /* 0x000000ffff0f7224 */ /* 0x000fe200078e001c */
[C---:B--2---:R-:W-:Y:S11]  /*11740*/  HMMA.1688.F32.TF32 R20, R16.reuse, R26, R20 ;  /* 0x0000001a1014723c */ /* 0x044ff60000081014 */
[----:B------:R-:W-:Y:S11]  /*11750*/  @!UPT UIADD3 URZ, URZ, URZ, URZ ;  /* 0x0000003f3f3ff290 */ /* 0x000ff6000fffe03f */
[----:B------:R-:W-:Y:S01]  /*11760*/  @!UPT UIADD3 URZ, URZ, URZ, URZ ;  /* 0x0000003f3f3ff290 */ /* 0x000fe2000fffe03f */
[----:B------:R1:W-:Y:S01]  /*11770*/  STL.64 [R1+0x160], R20 ;  /* 0x0001601401007387 */ /* 0x0003e20000100a00 */
[----:B------:R-:W-:Y:S02]  /*11780*/  IMAD.MOV.U32 R29, RZ, RZ, R22 ;  /* 0x000000ffff1d7224 */ /* 0x000fe400078e0016 */
[----:B------:R-:W-:Y:S02]  /*11790*/  IMAD.MOV.U32 R28, RZ, RZ, R23 ;  /* 0x000000ffff1c7224 */ /* 0x000fe400078e0017 */
[----:B------:R-:W3:Y:S04]  /*117a0*/  LDL.LU.64 R22, [R1+0x25d8] ;  /* 0x0025d80001167983 */ /* 0x000ee80000300a00 */
[----:B-1----:R-:W3:Y:S04]  /*117b0*/  LDL.LU.64 R20, [R1+0x25d0] ;  /* 0x0025d00001147983 */ /* 0x002ee80000300a00 */
[----:B------:R1:W-:Y:S04]  /*117c0*/  STL.64 [R1+0x2570], R26 ;  /* 0x0025701a01007387 */ /* 0x0003e80000100a00 */
[----:B-1----:R-:W2:Y:S04]  /*117d0*/  LDL.64 R26, [R1+0x78] ;  /* 0x00007800011a7983 */ /* 0x002ea80000100a00 */
[----:B------:R-:W-:Y:S04]  /*117e0*/  STL [R1+0x22cc], R28 ;  /* 0x0022cc1c01007387 */ /* 0x000fe80000100800 */
[----:B------:R-:W-:Y:S01]  /*117f0*/  STL [R1+0x22c8], R29 ;  /* 0x0022c81d01007387 */ /* 0x000fe20000100800 */
[C---:B---3--:R-:W-:Y:S11]  /*11800*/  HMMA.1688.F32.TF32 R20, R16.reuse, R6, R20 ;  /* 0x000000061014723c */ /* 0x048ff60000081014 */
[----:B------:R-:W-:Y:S11]  /*11810*/  @!UPT UIADD3 URZ, URZ, URZ, URZ ;  /* 0x0000003f3f3ff290 */ /* 0x000ff6000fffe03f */
[----:B------:R-:W-:Y:S01]  /*11820*/  @!UPT UIADD3 URZ, URZ, URZ, URZ ;  /* 0x0000003f3f3ff290 */ /* 0x000fe2000fffe03f */
[----:B------:R-:W-:Y:S04]  /*11830*/  STL.64 [R1+0x260], R20 ;  /* 0x0002601401007387 */ /* 0x000fe80000100a00 */
[----:B------:R1:W-:Y:S02]  /*11840*/  STL.64 [R1+0x268], R22 ;  /* 0x0002681601007387 */ /* 0x0003e40000100a00 */
[----:B-1----:R-:W-:Y:S02]  /*11850*/  IMAD.MOV.U32 R23, RZ, RZ, R6 ;  /* 0x000000ffff177224 */ /* 0x002fe400078e0006 */
[----:B------:R-:W-:Y:S02]  /*11860*/  IMAD.MOV.U32 R22, RZ, RZ, R7 ;  /* 0x000000ffff167224 */ /* 0x000fe400078e0007 */
[----:B------:R-:W3:Y:S02]  /*11870*/  LDL.LU.64 R6, [R1+0x25c8] ;  /* 0x0025c80001067983 */ /* 0x000ee40000300a00 */
[C---:B---3--:R-:W-:Y:S02]  /*11880*/  HMMA.1688.F32.TF32 R4, R16.reuse, R6, R8 ;  /* 0x000000061004723c */ /* 0x048fe40000081008 */
[----:B------:R-:W3:Y:S04]  /*11890*/  LDL.LU.64 R10, [R1+0x25c0] ;  /* 0x0025c000010a7983 */ /* 0x000ee80000300a00 */
[----:B------:R-:W3:Y:S11]  /*118a0*/  LDL.LU.64 R8, [R1+0x25b8] ;  /* 0x0025b80001087983 */ /* 0x000ef60000300a00 */
[----:B------:R-:W-:Y:S06]  /*118b0*/  @!UPT UIADD3 URZ, URZ, URZ, URZ ;  /* 0x0000003f3f3ff290 */ /* 0x000fec000fffe03f */
[----:B------:R-:W-:Y:S04]  /*118c0*/  STL.64 [R1+0x380], R4 ;  /* 0x0003800401007387 */ /* 0x000fe80000100a00 */
[----:B------:R1:W-:Y:S04]  /*118d0*/  STL.64 [R1+0x388], R6 ;  /* 0x0003880601007387 */ /* 0x0003e80000100a00 */
[----:B-1----:R-:W3:Y:S02]  /*118e0*/  LDL.LU.64 R6, [R1+0x25b0] ;  /* 0x0025b00001067983 */ /* 0x002ee40000300a00 */
[C---:B---3--:R-:W-:Y:S02]  /*118f0*/  HMMA.1688.F32.TF32 R4, R16.reuse, R6, R8 ;  /* 0x000000061004723c */ /* 0x048fe40000081008 */
[----:B------:R-:W3:Y:S04]  /*11900*/  LDL.LU.64 R10, [R1+0x25a8] ;  /* 0x0025a800010a7983 */ /* 0x000ee80000300a00 */
[----:B------:R-:W3:Y:S11]  /*11910*/  LDL.LU.64 R8, [R1+0x25a0] ;  /* 0x0025a00001087983 */ /* 0x000ef60000300a00 */
[----:B------:R-:W-:Y:S06]  /*11920*/  @!UPT UIADD3 URZ, URZ, URZ, URZ ;  /* 0x0000003f3f3ff290 */ /* 0x000fec000fffe03f */
[----:B------:R-:W-:Y:S04]  /*11930*/  STL.64 [R1+0x3e0], R4 ;  /* 0x0003e00401007387 */ /* 0x000fe80000100a00 */
[----:B------:R1:W-:Y:S04]  /*11940*/  STL.64 [R1+0x3e8], R6 ;  /* 0x0003e80601007387 */ /* 0x0003e80000100a00 */
[----:B-1----:R-:W3:Y:S02]  /*11950*/  LDL.LU.64 R6, [R1+0x2598] ;  /* 0x0025980001067983 */ /* 0x002ee40000300a00 */
[----:B---3--:R-:W-:Y:S01]  /*11960*/  HMMA.1688.F32.TF32 R8, R16, R6, R8 ;  /* 0x000000061008723c */ /* 0x008fe20000081008 */
[----:B------:R-:W-:-:S02]  /*11970*/  IMAD.MOV.U32 R21, RZ, RZ, R6 ;  /* 0x000000ffff157224 */ /* 0x000fc400078e0006 */
[----:B------:R-:W-:Y:S11]  /*11980*/  IMAD.MOV.U32 R20, RZ, RZ, R7 ;  /* 0x000000ffff147224 */ /* 0x000ff600078e0007 */
[----:B------:R-:W-:Y:S09]  /*11990*/  @!UPT UIADD3 URZ, URZ, URZ, URZ ;  /* 0x0000003f3f3ff290 */ /* 0x000ff2000fffe03f */
[----:B------:R-:W-:Y:S04]  /*119a0*/  STL.64 [R1+0x450], R8 ;  /* 0x0004500801007387 */ /* 0x000fe80000100a00 */
[----:B------:R1:W-:Y:S04]  /*119b0*/  STL.64 [R1+0x458], R10 ;  /* 0x0004580a01007387 */ /* 0x0003e80000100a00 */
[----:B-1----:R-:W4:Y:S04]  /*119c0*/  LDL.LU.64 R10, [R1+0x2590] ;  /* 0x00259000010a7983 */ /* 0x002f280000300a00 */
[----:B------:R-:W2:Y:S04]  /*119d0*/  LDL.LU.64 R6, [R1+0x2588] ;  /* 0x0025880001067983 */ /* 0x000ea80000300a00 */
[----:B------:R-:W2:Y:S01]  /*119e0*/  LDL.LU.64 R4, [R1+0x2580] ;  /* 0x0025800001047983 */ /* 0x000ea20000300a00 */
[C---:B----4-:R-:W-:Y:S03]  /*119f0*/  HMMA.1688.F32.TF32 R8, R16.reuse, R10, R12 ;  /* 0x0000000a1008723c */ /* 0x050fe6000008100c */
[----:B------:R-:W-:Y:S04]  /*11a00*/  LDS R14, [R2+0x6600] ;  /* 0x00660000020e7984 */ /* 0x000fe80000000800 */
[----:B------:R-:W-:Y:S01]  /*11a10*/  LDS R15, [R0+0x6600] ;  /* 0x00660000000f7984 */ /* 0x000fe20000000800 */
[----:B--2---:R-:W-:Y:S03]  /*11a20*/  HMMA.1688.F32.TF32 R4, R16, R26, R4 ;  /* 0x0000001a1004723c */ /* 0x004fe60000081004 */
[----:B------:R-:W-:Y:S04]  /*11a30*/  LDS R12, [R2+0x4600] ;  /* 0x00460000020c7984 */ /* 0x000fe80000000800 */
[----:B------:R-:W-:Y:S11]  /*11a40*/  LDS R13, [R0+0x4600] ;  /* 0x00460000000d7984 */ /* 0x000ff60000000800 */
[----:B------:R-:W-:Y:S05]  /*11a50*/  @!UPT UIADD3 URZ, URZ, URZ, URZ ;  /* 0x0000003f3f3ff290 */ /* 0x000fea000fffe03f */
[----:B------:R1:W-:Y:S04]  /*11a60*/  STL.64 [R1+0x5c0], R4 ;  /* 0x0005c00401007387 */ /* 0x0003e80000100a00 */
[----:B------:R-:W-:Y:S04]  /*11a70*/  STL.64 [R1+0x5c8], R6 ;  /* 0x0005c80601007387 */ /* 0x000fe80000100a00 */
[----:B------:R-:W2:Y:S04]  /*11a80*/  LDL.LU R16, [R1+0x430] ;  /* 0x0004300001107983 */ /* 0x000ea80000300800 */
[----:B------:R-:W-:Y:S04]  /*11a90*/  STL.64 [R1+0x5b0], R8 ;  /* 0x0005b00801007387 */ /* 0x000fe80000100a00 */
[----:B------:R-:W-:Y:S04]  /*11aa0*/  STL.64 [R1+0x5b8], R10 ;  /* 0x0005b80a01007387 */ /* 0x000fe80000100a00 */
[----:B------:R-:W2:Y:S04]  /*11ab0*/  LDL.LU R17, [R1+0x434] ;  /* 0x0004340001117983 */ /* 0x000ea80000300800 */
[----:B------:R-:W3:Y:S04]  /*11ac0*/  LDL.LU R18, [R1+0x438] ;  /* 0x0004380001127983 */ /* 0x000ee80000300800 */
[----:B------:R-:W3:Y:S04]  /*11ad0*/  LDL.LU R19, [R1+0x43c] ;  /* 0x00043c0001137983 */ /* 0x000ee80000300800 */
[----:B------:R-:W-:Y:S04]  /*11ae0*/  LDS R10, [R2+0x6500] ;  /* 0x00650000020a7984 */ /* 0x000fe80000000800 */
[----:B------:R-:W4:Y:S04]  /*11af0*/  LDS R11, [R0+0x6500] ;  /* 0x00650000000b7984 */ /* 0x000f280000000800 */
[----:B------:R-:W-:Y:S04]  /*11b00*/  LDS R8, [R2+0x4500] ;  /* 0x0045000002087984 */ /* 0x000fe80000000800 */
[----:B------:R-:W2:Y:S01]  /*11b10*/  LDS R9, [R0+0x4500] ;  /* 0x0045000000097984 */ /* 0x000ea20000000800 */
[----:B-1----:R-:W-:-:S02]  /*11b20*/  IMAD.MOV.U32 R5, RZ, RZ, R26 ;  /* 0x000000ffff057224 */ /* 0x002fc400078e001a */
[----:B------:R-:W-:Y:S01]  /*11b30*/  IMAD.MOV.U32 R4, RZ, RZ, R27 ;  /* 0x000000ffff047224 */ /* 0x000fe200078e001b */
[----:B------:R-:W-:Y:S04]  /*11b40*/  LDS R6, [R2+0x6400] ;  /* 0x0064000002067984 */ /* 0x000fe80000000800 */
[----:B------:R-:W-:Y:S04]  /*11b50*/  LDS R7, [R0+0x6400] ;  /* 0x0064000000077984 */ /* 0x000fe80000000800 */
[----:B---3--:R-:W-:Y:S04]  /*11b60*/  STL.64 [R1+0x2488], R18 ;  /* 0x0024881201007387 */ /* 0x008fe80000100a00 */
[----:B--2---:R1:W-:Y:S04]  /*11b70*/  STL.64 [R1+0x2480], R16 ;  /* 0x0024801001007387 */ /* 0x0043e80000100a00 */
[----:B-1----:R-:W2:Y:S04]  /*11b80*/  LDL.LU R16, [R1+0x300] ;  /* 0x0003000001107983 */ /* 0x002ea80000300800 */
[----:B------:R-:W2:Y:S04]  /*11b90*/  LDL.LU R17, [R1+0x304] ;  /* 0x0003040001117983 */ /* 0x000ea80000300800 */
[----:B------:R-:W3:Y:S04]  /*11ba0*/  LDL.LU R18, [R1+0x308] ;  /* 0x0003080001127983 */ /* 0x000ee80000300800 */
[----:B------:R-:W3:Y:S04]  /*11bb0*/  LDL.LU R19, [R1+0x30c] ;  /* 0x00030c0001137983 */ /* 0x000ee80000300800 */
[----:B---3--:R1:W-:Y:S04]  /*11bc0*/  STL.64 [R1+0x2498], R18 ;  /* 0x0024981201007387 */ /* 0x0083e80000100a00 */
[----:B--2---:R-:W-:Y:S01]  /*11bd0*/  STL.64 [R1+0x2490], R16 ;  /* 0x0024901001007387 */ /* 0x004fe20000100a00 */
[----:B-1----:R-:W-:-:S02]  /*11be0*/  IMAD.MOV.U32 R18, RZ, RZ, R5 ;  /* 0x000000ffff127224 */ /* 0x002fc400078e0005 */
[----:B------:R-:W-:Y:S01]  /*11bf0*/  IMAD.MOV.U32 R19, RZ, RZ, R4 ;  /* 0x000000ffff137224 */ /* 0x000fe200078e0004 */
[----:B------:R-:W-:Y:S04]  /*11c00*/  LDS R5, [R0+0x4400] ;  /* 0x0044000000057984 */ /* 0x000fe80000000800 */
[----:B------:R-:W-:Y:S04]  /*11c10*/  STL.64 [R1+0x2538], R18 ;  /* 0x0025381201007387 */ /* 0x000fe80000100a00 */
[----:B----4-:R-:W-:Y:S04]  /*11c20*/  STL.64 [R1+0x2528], R10 ;  /* 0x0025280a01007387 */ /* 0x010fe80000100a00 */
[----:B------:R-:W-:Y:S04]  /*11c30*/  STL.64 [R1+0x2520], R8 ;  /* 0x0025200801007387 */ /* 0x000fe80000100a00 */
[----:B------:R-:W-:Y:S04]  /*11c40*/  STL.64 [R1+0x24a8], R14 ;  /* 0x0024a80e01007387 */ /* 0x000fe80000100a00 */
[----:B------:R1:W-:Y:S04]  /*11c50*/  STL.64 [R1+0x24a0], R12 ;  /* 0x0024a00c01007387 */ /* 0x0003e80000100a00 */
[----:B------:R-:W-:Y:S04]  /*11c60*/  LDS R4, [R2+0x4400] ;  /* 0x0044000002047984 */ /* 0x000fe80000000800 */
[----:B-1----:R-:W2:Y:S04]  /*11c70*/  LDL.LU R12, [R1+0x320] ;  /* 0x00032000010c7983 */ /* 0x002ea80000300800 */
[----:B------:R-:W2:Y:S04]  /*11c80*/  LDL.LU R13, [R1+0x324] ;  /* 0x00032400010d7983 */ /* 0x000ea80000300800 */
[----:B------:R-:W3:Y:S04]  /*11c90*/  LDL.LU R14, [R1+0x328] ;  /* 0x00032800010e7983 */ /* 0x000ee80000300800 */
[----:B------:R-:W3:Y:S04]  /*11ca0*/  LDL.LU R15, [R1+0x32c] ;  /* 0x00032c00010f7983 */ /* 0x000ee80000300800 */
[----:B------:R-:W4:Y:S04]  /*11cb0*/  LDL.LU R8, [R1+0x2c0] ;  /* 0x0002c00001087983 */ /* 0x000f280000300800 */
[----:B------:R-:W4:Y:S04]  /*11cc0*/  LDL.LU R9, [R1+0x2c4] ;  /* 0x0002c40001097983 */ /* 0x000f280000300800 */
[----:B------:R-:W2:Y:S04]  /*11cd0*/  LDL.LU R10, [R1+0x2c8] ;  /* 0x0002c800010a7983 */ /* 0x000ea80000300800 */
[----:B------:R-:W2:Y:S04]  /*11ce0*/  LDL.LU R11, [R1+0x2cc] ;  /* 0x0002cc00010b7983 */ /* 0x000ea80000300800 */
[----:B--2---:R1:W-:Y:S04]  /*11cf0*/  STL.64 [R1+0x2558], R10 ;  /* 0x0025580a01007387 */ /* 0x0043e80000100a00 */
[----:B----4-:R2:W-:Y:S04]  /*11d00*/  STL.64 [R1+0x2550], R8 ;  /* 0x0025500801007387 */ /* 0x0105e80000100a00 */
[----:B------:R-:W4:Y:S01]  /*11d10*/  LDL.LU R24, [R1+0x2f0] ;  /* 0x0002f00001187983 */ /* 0x000f220000300800 */
[----:B-1----:R-:W-:-:S03]  /*11d20*/  IMAD.MOV.U32 R10, RZ, RZ, R23 ;  /* 0x000000ffff0a7224 */ /* 0x002fc600078e0017 */
[----:B------:R-:W4:Y:S01]  /*11d30*/  LDL.LU R25, [R1+0x2f4] ;  /* 0x0002f40001197983 */ /* 0x000f220000300800 */
[----:B------:R-:W-:-:S03]  /*11d40*/  IMAD.MOV.U32 R11, RZ, RZ, R22 ;  /* 0x000000ffff0b7224 */ /* 0x000fc600078e0016 */
[----:B------:R-:W4:Y:S04]  /*11d50*/  LDL.LU R26, [R1+0x2f8] ;  /* 0x0002f800011a7983 */ /* 0x000f280000300800 */
[----:B------:R-:W4:Y:S04]  /*11d60*/  LDL.LU R27, [R1+0x2fc] ;  /* 0x0002fc00011b7983 */ /* 0x000f280000300800 */
[----:B------:R1:W-:Y:S04]  /*11d70*/  STL.64 [R1+0x2568], R10 ;  /* 0x0025680a01007387 */ /* 0x0003e80000100a00 */
[----:B--2---:R-:W2:Y:S04]  /*11d80*/  LDL.LU R8, [R1+0x2e0] ;  /* 0x0002e00001087983 */ /* 0x004ea80000300800 */
[----:B------:R-:W2:Y:S04]  /*11d90*/  LDL.LU R9, [R1+0x2e4] ;  /* 0x0002e40001097983 */ /* 0x000ea80000300800 */
[----:B-1----:R-:W2:Y:S04]  /*11da0*/  LDL.LU R10, [R1+0x2e8] ;  /* 0x0002e800010a7983 */ /* 0x002ea80000300800 */
[----:B------:R-:W2:Y:S04]  /*11db0*/  LDL.LU R11, [R1+0x2ec] ;  /* 0x0002ec00010b7983 */ /* 0x000ea80000300800 */
[----:B------:R-:W2:Y:S04]  /*11dc0*/  LDL.64 R18, [R1+0xb8] ;  /* 0x0000b80001127983 */ /* 0x000ea80000100a00 */
[----:B------:R-:W-:Y:S04]  /*11dd0*/  LDS R22, [R2+0x6700] ;  /* 0x0067000002167984 */ /* 0x000fe80000000800 */
[----:B------:R-:W1:Y:S04]  /*11de0*/  LDS R23, [R0+0x6700] ;  /* 0x0067000000177984 */ /* 0x000e680000000800 */
[----:B--2---:R2:W-:Y:S04]  /*11df0*/  STL.64 [R1+0x2548], R18 ;  /* 0x0025481201007387 */ /* 0x0045e80000100a00 */
[----:B--2---:R-:W2:Y:S04]  /*11e00*/  LDL.64 R18, [R1+0x28] ;  /* 0x0000280001127983 */ /* 0x004ea80000100a00 */
[----:B--2---:R2:W-:Y:S04]  /*11e10*/  STL.64 [R1+0x2560], R18 ;  /* 0x0025601201007387 */ /* 0x0045e80000100a00 */
[----:B------:R-:W4:Y:S04]  /*11e20*/  LDL.LU R16, [R1+0x2d0] ;  /* 0x0002d00001107983 */ /* 0x000f280000300800 */
[----:B------:R-:W4:Y:S04]  /*11e30*/  LDL.LU R17, [R1+0x2d4] ;  /* 0x0002d40001117983 */ /* 0x000f280000300800 */
[----:B--2---:R-:W2:Y:S04]  /*11e40*/  LDL.LU R18, [R1+0x2d8] ;  /* 0x0002d80001127983 */ /* 0x004ea80000300800 */
[----:B------:R-:W2:Y:S04]  /*11e50*/  LDL.LU R19, [R1+0x2dc] ;  /* 0x0002dc0001137983 */ /* 0x000ea80000300800 */
[----:B---3--:R3:W-:Y:S02]  /*11e60*/  STL.64 [R1+0x24b8], R14 ;  /* 0x0024b80e01007387 */ /* 0x0087e40000100a00 */
[----:B---3--:R-:W-:-:S02]  /*11e70*/  IMAD.MOV.U32 R14, RZ, RZ, R21 ;  /* 0x000000ffff0e7224 */ /* 0x008fc400078e0015 */
[----:B------:R-:W-:Y:S01]  /*11e80*/  IMAD.MOV.U32 R15, RZ, RZ, R20 ;  /* 0x000000ffff0f7224 */ /* 0x000fe200078e0014 */
[----:B------:R-:W-:Y:S04]  /*11e90*/  LDS R21, [R0+0x4700] ;  /* 0x0047000000157984 */ /* 0x000fe80000000800 */
[----:B------:R-:W3:Y:S04]  /*11ea0*/  LDS R20, [R2+0x4700] ;  /* 0x0047000002147984 */ /* 0x000ee80000000800 */
[----:B------:R1:W-:Y:S04]  /*11eb0*/  STL.64 [R1+0x24b0], R12 ;  /* 0x0024b00c01007387 */ /* 0x0003e80000100a00 */
[----:B------:R1:W-:Y:S04]  /*11ec0*/  STL.64 [R1+0x2540], R14 ;  /* 0x0025400e01007387 */ /* 0x0003e80000100a00 */
[----:B-1----:R-:W2:Y:S04]  /*11ed0*/  LDL.LU R12, [R1+0x2b0] ;  /* 0x0002b000010c7983 */ /* 0x002ea80000300800 */
[----:B------:R-:W2:Y:S04]  /*11ee0*/  LDL.LU R13, [R1+0x2b4] ;  /* 0x0002b400010d7983 */ /* 0x000ea80000300800 */
[----:B------:R-:W2:Y:S04]  /*11ef0*/  LDL.LU R14, [R1+0x2b8] ;  /* 0x0002b800010e7983 */ /* 0x000ea80000300800 */
[----:B------:R-:W2:Y:S04]  /*11f00*/  LDL.LU R15, [R1+0x2bc] ;  /* 0x0002bc00010f7983 */ /* 0x000ea80000300800 */
[----:B------:R1:W-:Y:S04]  /*11f10*/  STL.64 [R1+0x2438], R22 ;  /* 0x0024381601007387 */ /* 0x0003e80000100a00 */
[----:B---3--:R-:W-:Y:S04]  /*11f20*/  STL.64 [R1+0x2430], R20 ;  /* 0x0024301401007387 */ /* 0x008fe80000100a00 */
[----:B-1----:R-:W3:Y:S04]  /*11f30*/  LDL.LU.64 R22, [R1+0x68] ;  /* 0x0000680001167983 */ /* 0x002ee80000300a00 */
[----:B---3--:R1:W-:Y:S04]  /*11f40*/  STL.64 [R1+0x2530], R22 ;  /* 0x0025301601007387 */ /* 0x0083e80000100a00 */
[----:B-1----:R-:W4:Y:S01]  /*11f50*/  LDL R22, [R1+0x58] ;  /* 0x0000580001167983 */ /* 0x002f220000100800 */
[----:B------:R-:W-:-:S03]  /*11f60*/  IMAD.MOV.U32 R23, RZ, RZ, R3 ;  /* 0x000000ffff177224 */ /* 0x000fc600078e0003 */
[----:B------:R-:W2:Y:S04]  /*11f70*/  LDL.LU R3, [R1+0x2578] ;  /* 0x0025780001037983 */ /* 0x000ea80000300800 */
[C---:B----4-:R-:W-:Y:S01]  /*11f80*/  HMMA.1688.F32.TF32 R20, R4.reuse, R22, R24 ;  /* 0x000000160414723c */ /* 0x050fe20000081018 */
[----:B------:R-:W4:Y:S11]  /*11f90*/  LDL.LU.64 R26, [R1+0x2570] ;  /* 0x00257000011a7983 */ /* 0x000f360000300a00 */
[----:B------:R-:W-:Y:S11]  /*11fa0*/  @!UPT UIADD3 URZ, URZ, URZ, URZ ;  /* 0x0000003f3f3ff290 */ /* 0x000ff6000fffe03f */
[----:B------:R1:W-:Y:S04]  /*11fb0*/  STL.64 [R1+0x130], R20 ;  /* 0x0001301401007387 */ /* 0x0003e80000100a00 */
[----:B------:R2:W-:Y:S04]  /*11fc0*/  STL.64 [R1+0x138], R22 ;  /* 0x0001381601007387 */ /* 0x0005e80000100a00 */
[----:B-1----:R-:W2:Y:S04]  /*11fd0*/  LDL.LU R20, [R1+0x290] ;  /* 0x0002900001147983 */ /* 0x002ea80000300800 */
[----:B------:R-:W2:Y:S04]  /*11fe0*/  LDL.LU R21, [R1+0x294] ;  /* 0x0002940001157983 */ /* 0x000ea80000300800 */
[----:B--2---:R-:W2:Y:S04]  /*11ff0*/  LDL.LU R22, [R1+0x298] ;  /* 0x0002980001167983 */ /* 0x004ea80000300800 */
[----:B------:R-:W2:Y:S01]  /*12000*/  LDL.LU R23, [R1+0x29c] ;  /* 0x00029c0001177983 */ /* 0x000ea20000300800 */
[C---:B----4-:R-:W-:Y:S11]  /*12010*/  HMMA.1688.F32.TF32 R8, R4.reuse, R26, R8 ;  /* 0x0000001a0408723c */ /* 0x050ff60000081008 */
[----:B------:R-:W-:Y:S11]  /*12020*/  @!UPT UIADD3 URZ, URZ, URZ, URZ ;  /* 0x0000003f3f3ff290 */ /* 0x000ff6000fffe03f */
[----:B------:R-:W-:Y:S01]  /*12030*/  @!UPT UIADD3 URZ, URZ, URZ, URZ ;  /* 0x0000003f3f3ff290 */ /* 0x000fe2000fffe03f */
[----:B------:R1:W-:Y:S04]  /*12040*/  STL.64 [R1+0x128], R10 ;  /* 0x0001280a01007387 */ /* 0x0003e80000100a00 */
[----:B-1----:R-:W2:Y:S01]  /*12050*/  LDL.LU.64 R10, [R1+0x2568] ;  /* 0x00256800010a7983 */ /* 0x002ea20000300a00 */
[----:B------:R-:W-:Y:S02]  /*12060*/  IMAD.MOV.U32 R28, RZ, RZ, R8 ;  /* 0x000000ffff1c7224 */ /* 0x000fe400078e0008 */
[----:B------:R-:W-:Y:S01]  /*12070*/  IMAD.MOV.U32 R29, RZ, RZ, R9 ;  /* 0x000000ffff1d7224 */ /* 0x000fe200078e0009 */
[----:B------:R1:W-:Y:S04]  /*12080*/  STL.64 [R1+0x2518], R26 ;  /* 0x0025181a01007387 */ /* 0x0003e80000100a00 */
[----:B------:R-:W4:Y:S04]  /*12090*/  LDL.LU R24, [R1+0x2a0] ;  /* 0x0002a00001187983 */ /* 0x000f280000300800 */
[----:B------:R-:W4:Y:S04]  /*120a0*/  LDL.LU R25, [R1+0x2a4] ;  /* 0x0002a40001197983 */ /* 0x000f280000300800 */
[----:B-1----:R-:W4:Y:S04]  /*120b0*/  LDL.LU R26, [R1+0x2a8] ;  /* 0x0002a800011a7983 */ /* 0x002f280000300800 */
[----:B------:R-:W4:Y:S04]  /*120c0*/  LDL.LU R27, [R1+0x2ac] ;  /* 0x0002ac00011b7983 */ /* 0x000f280000300800 */
[----:B------:R-:W-:Y:S04]  /*120d0*/  STL [R1+0x22d4], R28 ;  /* 0x0022d41c01007387 */ /* 0x000fe80000100800 */
[----:B------:R-:W-:Y:S01]  /*120e0*/  STL [R1+0x22d0], R29 ;  /* 0x0022d01d01007387 */ /* 0x000fe20000100800 */
[C---:B--2---:R-:W-:Y:S03]  /*120f0*/  HMMA.1688.F32.TF32 R8, R4.reuse, R10, R16 ;  /* 0x0000000a0408723c */ /* 0x044fe60000081010 */
[----:B------:R-:W2:Y:S11]  /*12100*/  LDL.LU.64 R18, [R1+0x2560] ;  /* 0x0025600001127983 */ /* 0x000eb60000300a00 */
[----:B------:R-:W-:Y:S09]  /*12110*/  @!UPT UIADD3 URZ, URZ, URZ, URZ ;  /* 0x0000003f3f3ff290 */ /* 0x000ff2000fffe03f */
[----:B------:R-:W-:Y:S04]  /*12120*/  STL.64 [R1+0x190], R8 ;  /* 0x0001900801007387 */ /* 0x000fe80000100a00 */
[----:B------:R1:W-:Y:S04]  /*12130*/  STL.64 [R1+0x198], R10 ;  /* 0x0001980a01007387 */ /* 0x0003e80000100a00 */
[----:B-1----:R-:W2:Y:S04]  /*12140*/  LDL.LU.64 R10, [R1+0x2558] ;  /* 0x00255800010a7983 */ /* 0x002ea80000300a00 */
[----:B------:R-:W2:Y:S02]  /*12150*/  LDL.LU.64 R8, [R1+0x2550] ;  /* 0x0025500001087983 */ /* 0x000ea40000300a00 */
[C---:B--2---:R-:W-:Y:S11]  /*12160*/  HMMA.1688.F32.TF32 R8, R4.reuse, R18, R8 ;  /* 0x000000120408723c */ /* 0x044ff60000081008 */
[----:B------:R-:W-:Y:S11]  /*12170*/  @!UPT UIADD3 URZ, URZ, URZ, URZ ;  /* 0x0000003f3f3ff290 */ /* 0x000ff6000fffe03f */
[----:B------:R-:W-:Y:S01]  /*12180*/  @!UPT UIADD3 URZ, URZ, URZ, URZ ;  /* 0x0000003f3f3ff290 */ /* 0x000fe2000fffe03f */
[----:B------:R1:W-:Y:S04]  /*12190*/  STL.64 [R1+0x1b0], R8 ;  /* 0x0001b00801007387 */ /* 0x0003e80000100a00 */
[----:B------:R-:W-:Y:S01]  /*121a0*/  STL.64 [R1+0x1b8], R10 ;  /* 0x0001b80a01007387 */ /* 0x000fe20000100a00 */
[----:B-1----:R-:W-:Y:S02]  /*121b0*/  IMAD.MOV.U32 R9, RZ, RZ, R18 ;  /* 0x000000ffff097224 */ /* 0x002fe400078e0012 */
[----:B------:R-:W-:Y:S02]  /*121c0*/  IMAD.MOV.U32 R8, RZ, RZ, R19 ;  /* 0x000000ffff087224 */ /* 0x000fe400078e0013 */
[----:B------:R-:W2:Y:S02]  /*121d0*/  LDL.LU.64 R18, [R1+0x2548] ;  /* 0x0025480001127983 */ /* 0x000ea40000300a00 */
[----:B--2---:R-:W-:Y:S11]  /*121e0*/  HMMA.1688.F32.TF32 R12, R4, R18, R12 ;  /* 0x00000012040c723c */ /* 0x004ff6000008100c */
[----:B------:R-:W-:Y:S11]  /*121f0*/  @!UPT UIADD3 URZ, URZ, URZ, URZ ;  /* 0x0000003f3f3ff290 */ /* 0x000ff6000fffe03f */
[----:B------:R-:W-:Y:S01]  /*12200*/  @!UPT UIADD3 URZ, URZ, URZ, URZ ;  /* 0x0000003f3f3ff290 */ /* 0x000fe2000fffe03f */
[----:B------:R-:W-:Y:S04]  /*12210*/  STL.64 [R1+0x230], R12 ;  /* 0x0002300c01007387 */ /* 0x000fe80000100a00 */
[----:B------:R1:W-:Y:S04]  /*12220*/  STL.64 [R1+0x238], R14 ;  /* 0x0002380e01007387 */ /* 0x0003e80000100a00 */
[----:B-1----:R-:W4:Y:S01]  /*12230*/  LDL.LU.64 R14, [R1+0x2540] ;  /* 0x00254000010e7983 */ /* 0x002f220000300a00 */
[----:B------:R-:W-:Y:S02]  /*12240*/  IMAD.MOV.U32 R11, RZ, RZ, R18 ;  /* 0x000000ffff0b7224 */ /* 0x000fe400078e0012 */
[----:B------:R-:W-:-:S02]  /*12250*/  IMAD.MOV.U32 R10, RZ, RZ, R19 ;  /* 0x000000ffff0a7224 */ /* 0x000fc400078e0013 */
[----:B------:R-:W2:Y:S01]  /*12260*/  LDL.LU.64 R18, [R1+0x2538] ;  /* 0x0025380001127983 */ /* 0x000ea20000300a00 */
[----:B----4-:R-:W-:Y:S03]  /*12270*/  HMMA.1688.F32.TF32 R24, R4, R14, R24 ;  /* 0x0000000e0418723c */ /* 0x010fe60000081018 */
[----:B------:R1:W-:Y:S04]  /*12280*/  STL.64 [R1+0x24c8], R14 ;  /* 0x0024c80e01007387 */ /* 0x0003e80000100a00 */
[----:B-1----:R-:W-:Y:S02]  /*12290*/  IMAD.MOV.U32 R14, RZ, RZ, R11 ;  /* 0x000000ffff0e7224 */ /* 0x002fe400078e000b */
[----:B------:R-:W-:Y:S11]  /*122a0*/  IMAD.MOV.U32 R15, RZ, RZ, R10 ;  /* 0x000000ffff0f7224 */ /* 0x000ff600078e000a */
[----:B------:R-:W-:Y:S03]  /*122b0*/  @!UPT UIADD3 URZ, URZ, URZ, URZ ;  /* 0x0000003f3f3ff290 */ /* 0x000fe6000fffe03f */
[----:B------:R1:W-:Y:S04]  /*122c0*/  STL.64 [R1+0x250], R24 ;  /* 0x0002501801007387 */ /* 0x0003e80000100a00 */
[----:B------:R2:W-:Y:S04]  /*122d0*/  STL.64 [R1+0x258], R26 ;  /* 0x0002581a01007387 */ /* 0x0005e80000100a00 */
[----:B------:R4:W-:Y:S04]  /*122e0*/  STL.64 [R1+0x24e0], R14 ;  /* 0x0024e00e01007387 */ /* 0x0009e80000100a00 */
[----:B-1----:R-:W3:Y:S04]  /*122f0*/  LDL.LU R24, [R1+0x370] ;  /* 0x0003700001187983 */ /* 0x002ee80000300800 */
[----:B------:R-:W3:Y:S04]  /*12300*/  LDL.LU R25, [R1+0x374] ;  /* 0x0003740001197983 */ /* 0x000ee80000300800 */
[----:B--2---:R-:W3:Y:S01]  /*12310*/  LDL.LU R26, [R1+0x378] ;  /* 0x00037800011a7983 */ /* 0x004ee20000300800 */
[----:B----4-:R-:W-:-:S02]  /*12320*/  IMAD.MOV.U32 R14, RZ, RZ, R9 ;  /* 0x000000ffff0e7224 */ /* 0x010fc400078e0009 */
[----:B------:R-:W-:Y:S01]  /*12330*/  IMAD.MOV.U32 R15, RZ, RZ, R8 ;  /* 0x000000ffff0f7224 */ /* 0x000fe200078e0008 */
[----:B------:R-:W3:Y:S04]  /*12340*/  LDL.LU R27, [R1+0x37c] ;  /* 0x00037c00011b7983 */ /* 0x000ee80000300800 */
[----:B------:R-:W2:Y:S04]  /*12350*/  LDL.LU R8, [R1+0x280] ;  /* 0x0002800001087983 */ /* 0x000ea80000300800 */
[----:B------:R-:W2:Y:S04]  /*12360*/  LDL.LU R9, [R1+0x284] ;  /* 0x0002840001097983 */ /* 0x000ea80000300800 */
[----:B------:R-:W2:Y:S04]  /*12370*/  LDL.LU R10, [R1+0x288] ;  /* 0x00028800010a7983 */ /* 0x000ea80000300800 */
[----:B------:R-:W2:Y:S04]  /*12380*/  LDL.LU R11, [R1+0x28c] ;  /* 0x00028c00010b7983 */ /* 0x000ea80000300800 */
[----:B------:R1:W-:Y:S04]  /*12390*/  STL.64 [R1+0x24f8], R14 ;  /* 0x0024f80e01007387 */ /* 0x0003e80000100a00 */
[----:B-1----:R-:W4:Y:S01]  /*123a0*/  LDL.LU.64 R14, [R1+0x38] ;  /* 0x00003800010e7983 */ /* 0x002f220000300a00 */
[C---:B------:R-:W-:Y:S03]  /*123b0*/  HMMA.1688.F32.TF32 R20, R4.reuse, R18, R20 ;  /* 0x000000120414723c */ /* 0x040fe60000081014 */
[----:B----4-:R1:W-:Y:S04]  /*123c0*/  STL.64 [R1+0x2510], R14 ;  /* 0x0025100e01007387 */ /* 0x0103e80000100a00 */
[----:B------:R-:W4:Y:S04]  /*123d0*/  LDL.LU R12, [R1+0x360] ;  /* 0x00036000010c7983 */ /* 0x000f280000300800 */
[----:B------:R-:W4:Y:S04]  /*123e0*/  LDL.LU R13, [R1+0x364] ;  /* 0x00036400010d7983 */ /* 0x000f280000300800 */
[----:B-1----:R-:W4:Y:S04]  /*123f0*/  LDL.LU R14, [R1+0x368] ;  /* 0x00036800010e7983 */ /* 0x002f280000300800 */
[----:B------:R-:W4:Y:S04]  /*12400*/  LDL.LU R15, [R1+0x36c] ;  /* 0x00036c00010f7983 */ /* 0x000f280000300800 */
[----:B------:R-:W-:Y:S04]  /*12410*/  STL.64 [R1+0x2d0], R20 ;  /* 0x0002d01401007387 */ /* 0x000fe80000100a00 */
[----:B------:R1:W-:Y:S04]  /*12420*/  STL.64 [R1+0x2d8], R22 ;  /* 0x0002d81601007387 */ /* 0x0003e80000100a00 */
[----:B-1----:R-:W2:Y:S04]  /*12430*/  LDL.LU.64 R22, [R1+0x2530] ;  /* 0x0025300001167983 */ /* 0x002ea80000300a00 */
        /* <DEDUP_REMOVED lines=11> */
[----:B------:R-:W-:Y:S03]  /*124f0*/  HMMA.1688.F32.TF32 R4, R4, R22, R8 ;  /* 0x000000160404723c */ /* 0x000fe60000081008 */
        /* <DEDUP_REMOVED lines=12> */
[----:B------:R-:W3:Y:S04]  /*125c0*/  LDL.LU.64 R10, [R1+0x2528] ;  /* 0x00252800010a7983 */ /* 0x000ee80000300a00 */
[----:B------:R-:W3:Y:S04]  /*125d0*/  LDL.LU.64 R8, [R1+0x2520] ;  /* 0x0025200001087983 */ /* 0x000ee80000300a00 */
[----:B------:R-:W-:Y:S04]  /*125e0*/  STL.64 [R1+0x290], R4 ;  /* 0x0002900401007387 */ /* 0x000fe80000100a00 */
[----:B------:R1:W-:Y:S04]  /*125f0*/  STL.64 [R1+0x298], R6 ;  /* 0x0002980601007387 */ /* 0x0003e80000100a00 */
[----:B-1----:R-:W3:Y:S02]  /*12600*/  LDL.LU.64 R6, [R1+0x58] ;  /* 0x0000580001067983 */ /* 0x002ee40000300a00 */
[C---:B---3--:R-:W-:Y:S11]  /*12610*/  HMMA.1688.F32.TF32 R24, R8.reuse, R6, R24 ;  /* 0x000000060818723c */ /* 0x048ff60000081018 */
[----:B------:R-:W-:Y:S11]  /*12620*/  @!UPT UIADD3 URZ, URZ, URZ, URZ ;  /* 0x0000003f3f3ff290 */ /* 0x000ff6000fffe03f */
[----:B------:R-:W-:Y:S01]  /*12630*/  @!UPT UIADD3 URZ, URZ, URZ, URZ ;  /* 0x0000003f3f3ff290 */ /* 0x000fe2000fffe03f */
[----:B------:R-:W-:Y:S04]  /*12640*/  STL.64 [R1+0x110], R24 ;  /* 0x0001101801007387 */ /* 0x000fe80000100a00 */
[----:B------:R1:W-:Y:S04]  /*12650*/  STL.64 [R1+0x118], R26 ;  /* 0x0001181a01007387 */ /* 0x0003e80000100a00 */
[----:B-1----:R-:W4:Y:S02]  /*12660*/  LDL.LU.64 R26, [R1+0x2518] ;  /* 0x00251800011a7983 */ /* 0x002f240000300a00 */
[----:B----4-:R-:W-:Y:S11]  /*12670*/  HMMA.1688.F32.TF32 R12, R8, R26, R12 ;  /* 0x0000001a080c723c */ /* 0x010ff6000008100c */
[----:B------:R-:W-:Y:S11]  /*12680*/  @!UPT UIADD3 URZ, URZ, URZ, URZ ;  /* 0x0000003f3f3ff290 */ /* 0x000ff6000fffe03f */
[----:B------:R-:W-:Y:S01]  /*12690*/  @!UPT UIADD3 URZ, URZ, URZ, URZ ;  /* 0x0000003f3f3ff290 */ /* 0x000fe2000fffe03f */
[----:B------:R-:W-:Y:S04]  /*126a0*/  STL [R1+0x104], R13 ;  /* 0x0001040d01007387 */ /* 0x000fe80000100800 */
[----:B------:R1:W-:Y:S04]  /*126b0*/  STL.64 [R1+0x108], R14 ;  /* 0x0001080e01007387 */ /* 0x0003e80000100a00 */
[----:B-1----:R-:W2:Y:S01]  /*126c0*/  LDL.LU.64 R14, [R1+0x2510] ;  /* 0x00251000010e7983 */ /* 0x002ea20000300a00 */
[----:B------:R-:W-:-:S05]  /*126d0*/  IMAD.MOV.U32 R29, RZ, RZ, R12 ;  /* 0x000000ffff1d7224 */ /* 0x000fca00078e000c */
[----:B------:R-:W-:Y:S01]  /*126e0*/  STL [R1+0x22d8], R29 ;  /* 0x0022d81d01007387 */ /* 0x000fe20000100800 */
[C---:B--2---:R-:W-:Y:S01]  /*126f0*/  HMMA.1688.F32.TF32 R16, R8.reuse, R14, R16 ;  /* 0x0000000e0810723c */ /* 0x044fe20000081010 */
[----:B------:R-:W-:Y:S02]  /*12700*/  IMAD.MOV.U32 R25, RZ, RZ, R14 ;  /* 0x000000ffff197224 */ /* 0x000fe400078e000e */
        /* <DEDUP_REMOVED lines=22> */
[----:B------:R-:W2:Y:S11]  /*12870*/  LDL.LU.64 R18, [R1+0x24c0] ;  /* 0x0024c00001127983 */ /* 0x000eb60000300a00 */
[----:B------:R-:W-:Y:S10]  /*12880*/  @!UPT UIADD3 URZ, URZ, URZ, URZ ;  /* 0x0000003f3f3ff290 */ /* 0x000ff4000fffe03f */
[----:B------:R-:W-:Y:S04]  /*12890*/  STL.64 [R1+0x220], R12 ;  /* 0x0002200c01007387 */ /* 0x000fe80000100a00 */
[----:B------:R1:W-:Y:S04]  /*128a0*/  STL.64 [R1+0x228], R14 ;  /* 0x0002280e01007387 */ /* 0x0003e80000100a00 */
[----:B-1----:R-:W2:Y:S04]  /*128b0*/  LDL.LU.64 R14, [R1+0x24b8] ;  /* 0x0024b800010e7983 */ /* 0x002ea80000300a00 */
        /* <DEDUP_REMOVED lines=10> */
[----:B------:R-:W2:Y:S04]  /*12960*/  LDL.LU.64 R18, [R1+0x2488] ;  /* 0x0024880001127983 */ /* 0x000ea80000300a00 */
[----:B------:R-:W2:Y:S04]  /*12970*/  LDL.LU.64 R16, [R1+0x2480] ;  /* 0x0024800001107983 */ /* 0x000ea80000300a00 */
[----:B------:R1:W-:Y:S04]  /*12980*/  STL.64 [R1+0x2458], R22 ;  /* 0x0024581601007387 */ /* 0x0003e80000100a00 */
[----:B------:R-:W3:Y:S09]  /*12990*/  LDL.LU R20, [R1+0x420] ;  /* 0x0004200001147983 */ /* 0x000ef20000300800 */
[----:B------:R4:W-:Y:S04]  /*129a0*/  STL.64 [R1+0x270], R8 ;  /* 0x0002700801007387 */ /* 0x0009e80000100a00 */
[----:B------:R-:W-:Y:S04]  /*129b0*/  STL.64 [R1+0x278], R10 ;  /* 0x0002780a01007387 */ /* 0x000fe80000100a00 */
[----:B------:R-:W3:Y:S04]  /*129c0*/  LDL.LU R21, [R1+0x424] ;  /* 0x0004240001157983 */ /* 0x000ee80000300800 */
[----:B-1----:R-:W3:Y:S04]  /*129d0*/  LDL.LU R22, [R1+0x428] ;  /* 0x0004280001167983 */ /* 0x002ee80000300800 */
[----:B------:R-:W3:Y:S01]  /*129e0*/  LDL.LU R23, [R1+0x42c] ;  /* 0x00042c0001177983 */ /* 0x000ee20000300800 */
[----:B----4-:R-:W-:-:S02]  /*129f0*/  IMAD.MOV.U32 R8, RZ, RZ, R7 ;  /* 0x000000ffff087224 */ /* 0x010fc400078e0007 */
[----:B------:R-:W-:Y:S01]  /*12a00*/  IMAD.MOV.U32 R9, RZ, RZ, R6 ;  /* 0x000000ffff097224 */ /* 0x000fe200078e0006 */
[C---:B--2---:R-:W-:Y:S11]  /*12a10*/  HMMA.1688.F32.TF32 R16, R12.reuse, R6, R16 ;  /* 0x000000060c10723c */ /* 0x044ff60000081010 */
[----:B------:R-:W-:Y:S11]  /*12a20*/  @!UPT UIADD3 URZ, URZ, URZ, URZ ;  /* 0x0000003f3f3ff290 */ /* 0x000ff6000fffe03f */
[----:B------:R-:W-:Y:S02]  /*12a30*/  @!UPT UIADD3 URZ, URZ, URZ, URZ ;  /* 0x0000003f3f3ff290 */ /* 0x000fe4000fffe03f */
[----:B------:R-:W-:Y:S02]  /*12a40*/  IMAD.MOV.U32 R7, RZ, RZ, R16 ;  /* 0x000000ffff077224 */ /* 0x000fe400078e0010 */
[----:B------:R-:W-:Y:S01]  /*12a50*/  IMAD.MOV.U32 R6, RZ, RZ, R17 ;  /* 0x000000ffff067224 */ /* 0x000fe200078e0011 */
[----:B------:R-:W2:Y:S01]  /*12a60*/  LDL.LU R16, [R1+0x3f0] ;  /* 0x0003f00001107983 */ /* 0x000ea20000300800 */
[----:B------:R-:W-:Y:S02]  /*12a70*/  IMAD.MOV.U32 R5, RZ, RZ, R18 ;  /* 0x000000ffff057224 */ /* 0x000fe400078e0012 */
[----:B------:R-:W-:Y:S01]  /*12a80*/  IMAD.MOV.U32 R4, RZ, RZ, R19 ;  /* 0x000000ffff047224 */ /* 0x000fe200078e0013 */
[----:B------:R-:W2:Y:S04]  /*12a90*/  LDL.LU R17, [R1+0x3f4] ;  /* 0x0003f40001117983 */ /* 0x000ea80000300800 */
[----:B------:R-:W4:Y:S04]  /*12aa0*/  LDL.LU R18, [R1+0x3f8] ;  /* 0x0003f80001127983 */ /* 0x000f280000300800 */
[----:B------:R-:W4:Y:S01]  /*12ab0*/  LDL.LU R19, [R1+0x3fc] ;  /* 0x0003fc0001137983 */ /* 0x000f220000300800 */
[----:B---3--:R-:W-:Y:S03]  /*12ac0*/  HMMA.1688.F32.TF32 R20, R12, R26, R20 ;  /* 0x0000001a0c14723c */ /* 0x008fe60000081014 */
[----:B----4-:R1:W-:Y:S04]  /*12ad0*/  STL.64 [R1+0x2470], R18 ;  /* 0x0024701201007387 */ /* 0x0103e80000100a00 */
[----:B--2---:R-:W-:Y:S04]  /*12ae0*/  STL.64 [R1+0x2468], R16 ;  /* 0x0024681001007387 */ /* 0x004fe80000100a00 */
[----:B-1----:R-:W2:Y:S04]  /*12af0*/  LDL.LU.64 R18, [R1+0x28] ;  /* 0x0000280001127983 */ /* 0x002ea80000300a00 */
[----:B------:R-:W-:Y:S04]  /*12b00*/  STL.64 [R1+0x2400], R6 ;  /* 0x0024000601007387 */ /* 0x000fe80000100a00 */
[----:B------:R-:W-:Y:S04]  /*12b10*/  STL.64 [R1+0x23f8], R4 ;  /* 0x0023f80401007387 */ /* 0x000fe80000100a00 */
[----:B------:R-:W-:Y:S04]  /*12b20*/  STL.64 [R1+0xe0], R20 ;  /* 0x0000e01401007387 */ /* 0x000fe80000100a00 */
[----:B------:R1:W-:Y:S04]  /*12b30*/  STL.64 [R1+0xe8], R22 ;  /* 0x0000e81601007387 */ /* 0x0003e80000100a00 */
[----:B-1----:R-:W3:Y:S04]  /*12b40*/  LDL.LU.64 R22, [R1+0xa8] ;  /* 0x0000a80001167983 */ /* 0x002ee80000300a00 */
[----:B---3--:R1:W-:Y:S04]  /*12b50*/  STL.64 [R1+0x2460], R22 ;  /* 0x0024601601007387 */ /* 0x0083e80000100a00 */
[----:B-1----:R-:W3:Y:S01]  /*12b60*/  LDL.LU.64 R22, [R1+0xb8] ;  /* 0x0000b80001167983 */ /* 0x002ee20000300a00 */
[----:B------:R-:W-:-:S02]  /*12b70*/  IMAD.MOV.U32 R7, RZ, RZ, R24 ;  /* 0x000000ffff077224 */ /* 0x000fc400078e0018 */
[----:B------:R-:W-:Y:S01]  /*12b80*/  IMAD.MOV.U32 R6, RZ, RZ, R25 ;  /* 0x000000ffff067224 */ /* 0x000fe200078e0019 */
[----:B---3--:R1:W-:Y:S04]  /*12b90*/  STL.64 [R1+0x2478], R22 ;  /* 0x0024781601007387 */ /* 0x0083e80000100a00 */
[----:B------:R-:W2:Y:S04]  /*12ba0*/  LDL.LU R20, [R1+0x400] ;  /* 0x0004000001147983 */ /* 0x000ea80000300800 */
[----:B------:R-:W2:Y:S04]  /*12bb0*/  LDL.LU R21, [R1+0x404] ;  /* 0x0004040001157983 */ /* 0x000ea80000300800 */
[----:B-1----:R-:W2:Y:S04]  /*12bc0*/  LDL.LU R22, [R1+0x408] ;  /* 0x0004080001167983 */ /* 0x002ea80000300800 */
[----:B------:R-:W2:Y:S04]  /*12bd0*/  LDL.LU R23, [R1+0x40c] ;  /* 0x00040c0001177983 */ /* 0x000ea80000300800 */
[----:B------:R1:W-:Y:S04]  /*12be0*/  STL.64 [R1+0x2418], R26 ;  /* 0x0024181a01007387 */ /* 0x0003e80000100a00 */
[----:B------:R-:W3:Y:S04]  /*12bf0*/  LDL.LU R24, [R1+0x410] ;  /* 0x0004100001187983 */ /* 0x000ee80000300800 */
[----:B------:R-:W3:Y:S04]  /*12c00*/  LDL.LU R25, [R1+0x414] ;  /* 0x0004140001197983 */ /* 0x000ee80000300800 */
[----:B-1----:R-:W3:Y:S04]  /*12c10*/  LDL.LU R26, [R1+0x418] ;  /* 0x00041800011a7983 */ /* 0x002ee80000300800 */
[----:B------:R-:W3:Y:S02]  /*12c20*/  LDL.LU R27, [R1+0x41c] ;  /* 0x00041c00011b7983 */ /* 0x000ee40000300800 */
[C---:B---3--:R-:W-:Y:S11]  /*12c30*/  HMMA.1688.F32.TF32 R24, R12.reuse, R6, R24 ;  /* 0x000000060c18723c */ /* 0x048ff60000081018 */
[----:B------:R-:W-:Y:S11]  /*12c40*/  @!UPT UIADD3 URZ, URZ, URZ, URZ ;  /* 0x0000003f3f3ff290 */ /* 0x000ff6000fffe03f */
[----:B------:R-:W-:Y:S01]  /*12c50*/  @!UPT UIADD3 URZ, URZ, URZ, URZ ;  /* 0x0000003f3f3ff290 */ /* 0x000fe2000fffe03f */
[----:B------:R-:W-:Y:S04]  /*12c60*/  STL.64 [R1+0x140], R24 ;  /* 0x0001401801007387 */ /* 0x000fe80000100a00 */
[----:B------:R-:W-:Y:S04]  /*12c70*/  STL.64 [R1+0x148], R26 ;  /* 0x0001481a01007387 */ /* 0x000fe80000100a00 */
[----:B------:R-:W3:Y:S04]  /*12c80*/  LDL.LU.64 R10, [R1+0x78] ;  /* 0x00007800010a7983 */ /* 0x000ee80000300a00 */
[----:B------:R1:W-:Y:S04]  /*12c90*/  STL.64 [R1+0x2410], R6 ;  /* 0x0024100601007387 */ /* 0x0003e80000100a00 */
[----:B------:R-:W4:Y:S04]  /*12ca0*/  LDL.LU R4, [R1+0x4b0] ;  /* 0x0004b00001047983 */ /* 0x000f280000300800 */
[----:B------:R-:W4:Y:S04]  /*12cb0*/  LDL.LU R5, [R1+0x4b4] ;  /* 0x0004b40001057983 */ /* 0x000f280000300800 */
[----:B-1----:R-:W3:Y:S04]  /*12cc0*/  LDL.LU R6, [R1+0x4b8] ;  /* 0x0004b80001067983 */ /* 0x002ee80000300800 */
[----:B------:R-:W3:Y:S01]  /*12cd0*/  LDL.LU R7, [R1+0x4bc] ;  /* 0x0004bc0001077983 */ /* 0x000ee20000300800 */
[----:B--2---:R-:W-:Y:S03]  /*12ce0*/  HMMA.1688.F32.TF32 R20, R12, R18, R20 ;  /* 0x000000120c14723c */ /* 0x004fe60000081014 */
[----:B---3--:R-:W-:Y:S04]  /*12cf0*/  STL.64 [R1+0x2428], R6 ;  /* 0x0024280601007387 */ /* 0x008fe80000100a00 */
[----:B----4-:R1:W-:Y:S04]  /*12d00*/  STL.64 [R1+0x2420], R4 ;  /* 0x0024200401007387 */ /* 0x0103e80000100a00 */
[----:B-1----:R-:W2:Y:S04]  /*12d10*/  LDL.LU R4, [R1+0x4d0] ;  /* 0x0004d00001047983 */ /* 0x002ea80000300800 */
[----:B------:R-:W2:Y:S04]  /*12d20*/  LDL.LU R5, [R1+0x4d4] ;  /* 0x0004d40001057983 */ /* 0x000ea80000300800 */
[----:B------:R-:W3:Y:S04]  /*12d30*/  LDL.LU R6, [R1+0x4d8] ;  /* 0x0004d80001067983 */ /* 0x000ee80000300800 */
[----:B------:R-:W3:Y:S01]  /*12d40*/  LDL.LU R7, [R1+0x4dc] ;  /* 0x0004dc0001077983 */ /* 0x000ee20000300800 */
[----:B------:R-:W-:-:S02]  /*12d50*/  IMAD.MOV.U32 R25, RZ, RZ, R18 ;  /* 0x000000ffff197224 */ /* 0x000fc400078e0012 */
[----:B------:R-:W-:Y:S01]  /*12d60*/  IMAD.MOV.U32 R24, RZ, RZ, R19 ;  /* 0x000000ffff187224 */ /* 0x000fe200078e0013 */
[----:B---3--:R-:W-:Y:S04]  /*12d70*/  STL.64 [R1+0x2448], R6 ;  /* 0x0024480601007387 */ /* 0x008fe80000100a00 */
[----:B--2---:R1:W-:Y:S04]  /*12d80*/  STL.64 [R1+0x2440], R4 ;  /* 0x0024400401007387 */ /* 0x0043e80000100a00 */
[----:B-1----:R-:W2:Y:S04]  /*12d90*/  LDL.LU R4, [R1+0x3b0] ;  /* 0x0003b00001047983 */ /* 0x002ea80000300800 */
[----:B------:R-:W2:Y:S04]  /*12da0*/  LDL.LU R5, [R1+0x3b4] ;  /* 0x0003b40001057983 */ /* 0x000ea80000300800 */
[----:B------:R-:W2:Y:S04]  /*12db0*/  LDL.LU R6, [R1+0x3b8] ;  /* 0x0003b80001067983 */ /* 0x000ea80000300800 */
[----:B------:R-:W2:Y:S04]  /*12dc0*/  LDL.LU R7, [R1+0x3bc] ;  /* 0x0003bc0001077983 */ /* 0x000ea80000300800 */
[----:B------:R-:W-:Y:S04]  /*12dd0*/  STL.64 [R1+0x180], R20 ;  /* 0x0001801401007387 */ /* 0x000fe80000100a00 */
[----:B------:R1:W-:Y:S04]  /*12de0*/  STL.64 [R1+0x188], R22 ;  /* 0x0001881601007387 */ /* 0x0003e80000100a00 */
[----:B-1----:R-:W3:Y:S04]  /*12df0*/  LDL.LU.64 R22, [R1+0x2478] ;  /* 0x0024780001167983 */ /* 0x002ee80000300a00 */
[----:B------:R-:W3:Y:S04]  /*12e00*/  LDL.LU.64 R18, [R1+0x2470] ;  /* 0x0024700001127983 */ /* 0x000ee80000300a00 */
[----:B------:R-:W3:Y:S02]  /*12e10*/  LDL.LU.64 R16, [R1+0x2468] ;  /* 0x0024680001107983 */ /* 0x000ee40000300a00 */
[C---:B---3--:R-:W-:Y:S11]  /*12e20*/  HMMA.1688.F32.TF32 R16, R12.reuse, R22, R16 ;  /* 0x000000160c10723c */ /* 0x048ff60000081010 */
[----:B------:R-:W-:Y:S11]  /*12e30*/  @!UPT UIADD3 URZ, URZ, URZ, URZ ;  /* 0x0000003f3f3ff290 */ /* 0x000ff6000fffe03f */
[----:B------:R-:W-:Y:S01]  /*12e40*/  @!UPT UIADD3 URZ, URZ, URZ, URZ ;  /* 0x0000003f3f3ff290 */ /* 0x000fe2000fffe03f */
[----:B------:R1:W-:Y:S04]  /*12e50*/  STL.64 [R1+0x1c0], R16 ;  /* 0x0001c01001007387 */ /* 0x0003e80000100a00 */
[----:B------:R-:W-:Y:S01]  /*12e60*/  STL.64 [R1+0x1c8], R18 ;  /* 0x0001c81201007387 */ /* 0x000fe20000100a00 */
[----:B-1----:R-:W-:Y:S02]  /*12e70*/  IMAD.MOV.U32 R16, RZ, RZ, R23 ;  /* 0x000000ffff107224 */ /* 0x002fe400078e0017 */
[----:B------:R-:W-:Y:S02]  /*12e80*/  IMAD.MOV.U32 R17, RZ, RZ, R22 ;  /* 0x000000ffff117224 */ /* 0x000fe400078e0016 */
[----:B------:R-:W3:Y:S04]  /*12e90*/  LDL.LU.64 R22, [R1+0x2460] ;  /* 0x0024600001167983 */ /* 0x000ee80000300a00 */
[----:B------:R1:W-:Y:S04]  /*12ea0*/  STL [R1+0x23ec], R16 ;  /* 0x0023ec1001007387 */ /* 0x0003e80000100800 */
[----:B------:R4:W-:Y:S04]  /*12eb0*/  STL [R1+0x23e8], R17 ;  /* 0x0023e81101007387 */ /* 0x0009e80000100800 */
[----:B-1----:R-:W3:Y:S04]  /*12ec0*/  LDL.LU R16, [R1+0x390] ;  /* 0x0003900001107983 */ /* 0x002ee80000300800 */
[----:B----4-:R-:W3:Y:S04]  /*12ed0*/  LDL.LU R17, [R1+0x394] ;  /* 0x0003940001117983 */ /* 0x010ee80000300800 */
[----:B------:R-:W3:Y:S04]  /*12ee0*/  LDL.LU R18, [R1+0x398] ;  /* 0x0003980001127983 */ /* 0x000ee80000300800 */
[----:B------:R-:W3:Y:S02]  /*12ef0*/  LDL.LU R19, [R1+0x39c] ;  /* 0x00039c0001137983 */ /* 0x000ee40000300800 */
[----:B---3--:R-:W-:Y:S11]  /*12f00*/  HMMA.1688.F32.TF32 R16, R12, R22, R16 ;  /* 0x000000160c10723c */ /* 0x008ff60000081010 */
[----:B------:R-:W-:Y:S11]  /*12f10*/  @!UPT UIADD3 URZ, URZ, URZ, URZ ;  /* 0x0000003f3f3ff290 */ /* 0x000ff6000fffe03f */
[----:B------:R-:W-:Y:S01]  /*12f20*/  @!UPT UIADD3 URZ, URZ, URZ, URZ ;  /* 0x0000003f3f3ff290 */ /* 0x000fe2000fffe03f */
[----:B------:R-:W-:Y:S04]  /*12f30*/  STL.64 [R1+0x210], R16 ;  /* 0x0002101001007387 */ /* 0x000fe80000100a00 */
[----:B------:R1:W-:Y:S02]  /*12f40*/  STL.64 [R1+0x218], R18 ;  /* 0x0002181201007387 */ /* 0x0003e40000100a00 */
[----:B-1----:R-:W-:Y:S02]  /*12f50*/  IMAD.MOV.U32 R18, RZ, RZ, R23 ;  /* 0x000000ffff127224 */ /* 0x002fe400078e0017 */
[----:B------:R-:W-:Y:S02]  /*12f60*/  IMAD.MOV.U32 R19, RZ, RZ, R22 ;  /* 0x000000ffff137224 */ /* 0x000fe400078e0016 */
[----:B------:R-:W2:Y:S04]  /*12f70*/  LDL.LU.64 R22, [R1+0x2458] ;  /* 0x0024580001167983 */ /* 0x000ea80000300a00 */
[----:B------:R1:W-:Y:S04]  /*12f80*/  STL [R1+0x23f4], R18 ;  /* 0x0023f41201007387 */ /* 0x0003e80000100800 */
[----:B------:R3:W-:Y:S04]  /*12f90*/  STL [R1+0x23f0], R19 ;  /* 0x0023f01301007387 */ /* 0x0007e80000100800 */
[----:B------:R-:W4:Y:S04]  /*12fa0*/  LDL.LU R16, [R1+0x3c0] ;  /* 0x0003c00001107983 */ /* 0x000f280000300800 */
[----:B------:R-:W4:Y:S04]  /*12fb0*/  LDL.LU R17, [R1+0x3c4] ;  /* 0x0003c40001117983 */ /* 0x000f280000300800 */
[----:B-1----:R-:W4:Y:S01]  /*12fc0*/  LDL.LU R18, [R1+0x3c8] ;  /* 0x0003c80001127983 */ /* 0x002f220000300800 */
[----:B---3--:R-:W-:-:S03]  /*12fd0*/  IMAD.MOV.U32 R19, RZ, RZ, R3 ;  /* 0x000000ffff137224 */ /* 0x008fc600078e0003 */
[----:B------:R-:W3:Y:S01]  /*12fe0*/  LDL.LU R3, [R1+0x2450] ;  /* 0x0024500001037983 */ /* 0x000ee20000300800 */
[----:B------:R-:W-:-:S03]  /*12ff0*/  IMAD.MOV.U32 R27, RZ, RZ, R8 ;  /* 0x000000ffff1b7224 */ /* 0x000fc600078e0008 */
[C---:B----4-:R-:W-:Y:S11]  /*13000*/  HMMA.1688.F32.TF32 R16, R12.reuse, R10, R16 ;  /* 0x0000000a0c10723c */ /* 0x050ff60000081010 */
[----:B------:R-:W-:Y:S11]  /*13010*/  @!UPT UIADD3 URZ, URZ, URZ, URZ ;  /* 0x0000003f3f3ff290 */ /* 0x000ff6000fffe03f */
[----:B------:R-:W-:Y:S01]  /*13020*/  @!UPT UIADD3 URZ, URZ, URZ, URZ ;  /* 0x0000003f3f3ff290 */ /* 0x000fe2000fffe03f */
[----:B------:R1:W-:Y:S04]  /*13030*/  STL.64 [R1+0x2c0], R16 ;  /* 0x0002c01001007387 */ /* 0x0003e80000100a00 */
[----:B------:R4:W-:Y:S04]  /*13040*/  STL.64 [R1+0x2c8], R18 ;  /* 0x0002c81201007387 */ /* 0x0009e80000100a00 */
[----:B------:R-:W3:Y:S01]  /*13050*/  LDL R8, [R1+0x8c0] ;  /* 0x0008c00001087983 */ /* 0x000ee20000100800 */
[----:B--2---:R-:W-:Y:S01]  /*13060*/  HMMA.1688.F32.TF32 R12, R12, R22, R4 ;  /* 0x000000160c0c723c */ /* 0x004fe20000081004 */
[----:B------:R-:W-:-:S02]  /*13070*/  IMAD.MOV.U32 R26, RZ, RZ, R9 ;  /* 0x000000ffff1a7224 */ /* 0x000fc400078e0009 */
[----:B-1----:R-:W-:Y:S02]  /*13080*/  IMAD.MOV.U32 R16, RZ, RZ, R10 ;  /* 0x000000ffff107224 */ /* 0x002fe400078e000a */
[----:B------:R-:W-:Y:S02]  /*13090*/  IMAD.MOV.U32 R17, RZ, RZ, R11 ;  /* 0x000000ffff117224 */ /* 0x000fe400078e000b */
[----:B----4-:R-:W-:Y:S02]  /*130a0*/  IMAD.MOV.U32 R18, RZ, RZ, R22 ;  /* 0x000000ffff127224 */ /* 0x010fe400078e0016 */
[----:B------:R-:W-:Y:S01]  /*130b0*/  IMAD.MOV.U32 R19, RZ, RZ, R23 ;  /* 0x000000ffff137224 */ /* 0x000fe200078e0017 */
[----:B---3--:R1:W-:Y:S04]  /*130c0*/  STL [R1+0x2408], R8 ;  /* 0x0024080801007387 */ /* 0x0083e80000100800 */
        /* <DEDUP_REMOVED lines=8> */
[----:B------:R-:W3:Y:S04]  /*13150*/  LDL.LU.64 R22, [R1+0x2438] ;  /* 0x0024380001167983 */ /* 0x000ee80000300a00 */
[----:B------:R-:W3:Y:S01]  /*13160*/  LDL.LU.64 R20, [R1+0x2430] ;  /* 0x0024300001147983 */ /* 0x000ee20000300a00 */
[----:B-1----:R-:W-:-:S02]  /*13170*/  IMAD.MOV.U32 R14, RZ, RZ, R25 ;  /* 0x000000ffff0e7224 */ /* 0x002fc400078e0019 */
[----:B------:R-:W-:Y:S02]  /*13180*/  IMAD.MOV.U32 R15, RZ, RZ, R24 ;  /* 0x000000ffff0f7224 */ /* 0x000fe400078e0018 */
[C---:B---3--:R-:W-:Y:S01]  /*13190*/  HMMA.1688.F32.TF32 R24, R20.reuse, R26, R4 ;  /* 0x0000001a1418723c */ /* 0x048fe20000081004 */
[----:B------:R-:W3:Y:S04]  /*131a0*/  LDL.LU.64 R6, [R1+0x2428] ;  /* 0x0024280001067983 */ /* 0x000ee80000300a00 */
[----:B------:R-:W3:Y:S11]  /*131b0*/  LDL.LU.64 R4, [R1+0x2420] ;  /* 0x0024200001047983 */ /* 0x000ef60000300a00 */
[----:B------:R-:W-:Y:S07]  /*131c0*/  @!UPT UIADD3 URZ, URZ, URZ, URZ ;  /* 0x0000003f3f3ff290 */ /* 0x000fee000fffe03f */
[----:B------:R3:W-:Y:S01]  /*131d0*/  STL.64 [R1+0x50], R24 ;  /* 0x0000501801007387 */ /* 0x0007e20000100a00 */
[----:B------:R-:W-:Y:S02]  /*131e0*/  IMAD.MOV.U32 R29, RZ, RZ, R26 ;  /* 0x000000ffff1d7224 */ /* 0x000fe400078e001a */
[----:B------:R-:W-:Y:S02]  /*131f0*/  IMAD.MOV.U32 R28, RZ, RZ, R27 ;  /* 0x000000ffff1c7224 */ /* 0x000fe400078e001b */
[----:B------:R-:W3:Y:S02]  /*13200*/  LDL.LU.64 R26, [R1+0x2418] ;  /* 0x00241800011a7983 */ /* 0x000ee40000300a00 */
[C---:B---3--:R-:W-:Y:S02]  /*13210*/  HMMA.1688.F32.TF32 R24, R20.reuse, R26, R4 ;  /* 0x0000001a1418723c */ /* 0x048fe40000081004 */
[----:B------:R-:W2:Y:S11]  /*13220*/  LDL.LU.64 R6, [R1+0x2410] ;  /* 0x0024100001067983 */ /* 0x000eb60000300a00 */
[----:B------:R-:W-:Y:S10]  /*13230*/  @!UPT UIADD3 URZ, URZ, URZ, URZ ;  /* 0x0000003f3f3ff290 */ /* 0x000ff4000fffe03f */
[----:B------:R1:W-:Y:S04]  /*13240*/  STL [R1+0x222c], R24 ;  /* 0x00222c1801007387 */ /* 0x0003e80000100800 */
[----:B------:R3:W-:Y:S04]  /*13250*/  STL [R1+0x2228], R25 ;  /* 0x0022281901007387 */ /* 0x0007e80000100800 */
[----:B------:R4:W-:Y:S04]  /*13260*/  STL [R1+0x2214], R26 ;  /* 0x0022141a01007387 */ /* 0x0009e80000100800 */
[----:B------:R4:W-:Y:S04]  /*13270*/  STL [R1+0x2210], R27 ;  /* 0x0022101b01007387 */ /* 0x0009e80000100800 */
[----:B-1----:R-:W2:Y:S04]  /*13280*/  LDL.LU R24, [R1+0x490] ;  /* 0x0004900001187983 */ /* 0x002ea80000300800 */
[----:B---3--:R-:W3:Y:S04]  /*13290*/  LDL.LU R25, [R1+0x494] ;  /* 0x0004940001197983 */ /* 0x008ee80000300800 */
[----:B----4-:R-:W3:Y:S04]  /*132a0*/  LDL.LU R26, [R1+0x498] ;  /* 0x00049800011a7983 */ /* 0x010ee80000300800 */
[----:B------:R-:W3:Y:S01]  /*132b0*/  LDL.LU R27, [R1+0x49c] ;  /* 0x00049c00011b7983 */ /* 0x000ee20000300800 */
[C---:B--2---:R-:W-:Y:S03]  /*132c0*/  HMMA.1688.F32.TF32 R4, R20.reuse, R6, R8 ;  /* 0x000000061404723c */ /* 0x044fe60000081008 */
[----:B------:R-:W2:Y:S04]  /*132d0*/  LDL.LU R8, [R1+0x2408] ;  /* 0x0024080001087983 */ /* 0x000ea80000300800 */
[----:B------:R-:W-:Y:S04]  /*132e0*/  LDS R11, [R2+0x8200] ;  /* 0x00820000020b7984 */ /* 0x000fe80000000800 */
[----:B------:R-:W-:Y:S04]  /*132f0*/  LDS R9, [R2+0xa200] ;  /* 0x00a2000002097984 */ /* 0x000fe80000000800 */
[----:B------:R-:W-:Y:S08]  /*13300*/  LDS R10, [R0+0x8200] ;  /* 0x00820000000a7984 */ /* 0x000ff00000000800 */
[----:B------:R-:W-:Y:S04]  /*13310*/  STL.64 [R1+0xd0], R4 ;  /* 0x0000d00401007387 */ /* 0x000fe80000100a00 */
[----:B------:R1:W-:Y:S04]  /*13320*/  STL.64 [R1+0xd8], R6 ;  /* 0x0000d80601007387 */ /* 0x0003e80000100a00 */
[----:B-1----:R-:W4:Y:S04]  /*13330*/  LDL.LU.64 R6, [R1+0x2400] ;  /* 0x0024000001067983 */ /* 0x002f280000300a00 */
[----:B------:R-:W4:Y:S01]  /*13340*/  LDL.LU.64 R4, [R1+0x23f8] ;  /* 0x0023f80001047983 */ /* 0x000f220000300a00 */
[----:B---3--:R-:W-:Y:S03]  /*13350*/  HMMA.1688.F32.TF32 R12, R20, R14, R24 ;  /* 0x0000000e140c723c */ /* 0x008fe60000081018 */
[----:B------:R-:W-:Y:S04]  /*13360*/  STL.64 [R1+0x23e0], R22 ;  /* 0x0023e01601007387 */ /* 0x000fe80000100a00 */
[----:B------:R-:W-:Y:S04]  /*13370*/  STL.64 [R1+0x23d8], R20 ;  /* 0x0023d81401007387 */ /* 0x000fe80000100a00 */
[----:B------:R-:W-:Y:S04]  /*13380*/  LDS R23, [R2+0x8100] ;  /* 0x0081000002177984 */ /* 0x000fe80000000800 */
[----:B------:R-:W-:Y:S04]  /*13390*/  LDS R21, [R2+0xa100] ;  /* 0x00a1000002157984 */ /* 0x000fe80000000800 */
[----:B------:R-:W-:Y:S04]  /*133a0*/  LDS R22, [R0+0x8100] ;  /* 0x0081000000167984 */ /* 0x000fe80000000800 */
[----:B------:R-:W-:Y:S04]  /*133b0*/  LDS R20, [R0+0xa100] ;  /* 0x00a1000000147984 */ /* 0x000fe80000000800 */
[----:B------:R-:W-:Y:S04]  /*133c0*/  STL.64 [R1+0xc0], R12 ;  /* 0x0000c00c01007387 */ /* 0x000fe80000100a00 */
[----:B------:R-:W-:Y:S04]  /*133d0*/  STL.64 [R1+0xc8], R14 ;  /* 0x0000c80e01007387 */ /* 0x000fe80000100a00 */
[----:B------:R-:W1:Y:S04]  /*133e0*/  LDS R15, [R2+0x8000] ;  /* 0x00800000020f7984 */ /* 0x000e680000000800 */
[----:B------:R-:W3:Y:S04]  /*133f0*/  LDS R13, [R2+0xa000] ;  /* 0x00a00000020d7984 */ /* 0x000ee80000000800 */
[----:B------:R-:W1:Y:S04]  /*13400*/  LDS R14, [R0+0x8000] ;  /* 0x00800000000e7984 */ /* 0x000e680000000800 */
[----:B------:R-:W1:Y:S01]  /*13410*/  LDS R12, [R0+0xa000] ;  /* 0x00a00000000c7984 */ /* 0x000e620000000800 */
[----:B--2---:R-:W-:-:S03]  /*13420*/  IMAD R3, R3, 0x10000, R8 ;  /* 0x0001000003037824 */ /* 0x004fc600078e0208 */
[----:B------:R-:W-:Y:S01]  /*13430*/  LDS R8, [R0+0xa200] ;  /* 0x00a2000000087984 */ /* 0x000fe20000000800 */
[----:B----4-:R-:W-:-:S03]  /*13440*/  IMAD.MOV.U32 R25, RZ, RZ, R6 ;  /* 0x000000ffff197224 */ /* 0x010fc600078e0006 */
[----:B------:R-:W2:Y:S01]  /*13450*/  LDS R6, [R2+0x8300] ;  /* 0x0083000002067984 */ /* 0x000ea20000000800 */
[----:B------:R-:W-:-:S03]  /*13460*/  IMAD.MOV.U32 R26, RZ, RZ, R5 ;  /* 0x000000ffff1a7224 */ /* 0x000fc600078e0005 */
[----:B------:R-:W4:Y:S01]  /*13470*/  LDS R5, [R2+0xa300] ;  /* 0x00a3000002057984 */ /* 0x000f220000000800 */
[----:B------:R-:W-:Y:S02]  /*13480*/  IMAD.MOV.U32 R27, RZ, RZ, R4 ;  /* 0x000000ffff1b7224 */ /* 0x000fe400078e0004 */
[----:B------:R-:W-:Y:S01]  /*13490*/  IMAD.MOV.U32 R24, RZ, RZ, R7 ;  /* 0x000000ffff187224 */ /* 0x000fe200078e0007 */
[----:B------:R-:W2:Y:S04]  /*134a0*/  LDS R4, [R0+0x8300] ;  /* 0x0083000000047984 */ /* 0x000ea80000000800 */
[----:B------:R-:W-:Y:S04]  /*134b0*/  STL.64 [R1+0x22e8], R26 ;  /* 0x0022e81a01007387 */ /* 0x000fe80000100a00 */
[----:B------:R-:W-:Y:S04]  /*134c0*/  STL.64 [R1+0x22e0], R24 ;  /* 0x0022e01801007387 */ /* 0x000fe80000100a00 */
[----:B-1----:R-:W-:Y:S04]  /*134d0*/  STL [R1+0x30], R15 ;  /* 0x0000300f01007387 */ /* 0x002fe80000100800 */
[----:B---3--:R-:W-:Y:S04]  /*134e0*/  STL [R1+0x38], R13 ;  /* 0x0000380d01007387 */ /* 0x008fe80000100800 */
[----:B------:R-:W-:Y:S04]  /*134f0*/  STL [R1+0x34], R14 ;  /* 0x0000340e01007387 */ /* 0x000fe80000100800 */
        /* <DEDUP_REMOVED lines=8> */
[----:B--2---:R-:W-:Y:S04]  /*13580*/  STL [R1], R6 ;  /* 0x0000000601007387 */ /* 0x004fe80000100800 */
[----:B------:R-:W-:Y:S04]  /*13590*/  STL [R1+0x1c], R8 ;  /* 0x00001c0801007387 */ /* 0x000fe80000100800 */
[----:B----4-:R-:W-:Y:S04]  /*135a0*/  STL [R1+0x8], R5 ;  /* 0x0000080501007387 */ /* 0x010fe80000100800 */
[----:B------:R-:W1:Y:S04]  /*135b0*/  LDS R5, [R0+0xa300] ;  /* 0x00a3000000057984 */ /* 0x000e680000000800 */
[----:B------:R-:W-:Y:S04]  /*135c0*/  STL [R1+0x4], R4 ;  /* 0x0000040401007387 */ /* 0x000fe80000100800 */
[----:B------:R-:W-:Y:S04]  /*135d0*/  LDS R6, [R2+0xa400] ;  /* 0x00a4000002067984 */ /* 0x000fe80000000800 */
[----:B------:R-:W2:Y:S04]  /*135e0*/  LDS R7, [R0+0xa400] ;  /* 0x00a4000000077984 */ /* 0x000ea80000000800 */
[----:B------:R-:W-:Y:S04]  /*135f0*/  LDS R4, [R2+0x8400] ;  /* 0x0084000002047984 */ /* 0x000fe80000000800 */
[----:B------:R-:W-:Y:S04]  /*13600*/  LDSM.16.M88.4 R24, [R3+0x40000] ;  /* 0x040000000318783b */ /* 0x000fe80000000200 */
[----:B-1----:R-:W-:Y:S04]  /*13610*/  STL [R1+0xc], R5 ;  /* 0x00000c0501007387 */ /* 0x002fe80000100800 */
[----:B------:R-:W1:Y:S04]  /*13620*/  LDS R5, [R0+0x8400] ;  /* 0x0084000000057984 */ /* 0x000e680000000800 */
[----:B--2---:R2:W-:Y:S04]  /*13630*/  STL.64 [R1+0x2308], R6 ;  /* 0x0023080601007387 */ /* 0x0045e80000100a00 */
[----:B-1----:R1:W-:Y:S04]  /*13640*/  STL.64 [R1+0x2300], R4 ;  /* 0x0023000401007387 */ /* 0x0023e80000100a00 */
[----:B--2---:R-:W2:Y:S04]  /*13650*/  LDL.64 R6, [R1+0x8] ;  /* 0x0000080001067983 */ /* 0x004ea80000100a00 */
[----:B-1----:R-:W3:Y:S04]  /*13660*/  LDL.64 R4, [R1] ;  /* 0x0000000001047983 */ /* 0x002ee80000100a00 */
[----:B--2---:R1:W-:Y:S04]  /*13670*/  STL.64 [R1+0x2318], R6 ;  /* 0x0023180601007387 */ /* 0x0043e80000100a00 */
[----:B---3--:R2:W-:Y:S01]  /*13680*/  STL.64 [R1+0x2310], R4 ;  /* 0x0023100401007387 */ /* 0x0085e20000100a00 */
[----:B-1----:R-:W-:-:S02]  /*13690*/  IMAD.MOV.U32 R6, RZ, RZ, R9 ;  /* 0x000000ffff067224 */ /* 0x002fc400078e0009 */
[----:B------:R-:W-:Y:S01]  /*136a0*/  IMAD.MOV.U32 R7, RZ, RZ, R8 ;  /* 0x000000ffff077224 */ /* 0x000fe200078e0008 */
[----:B------:R-:W-:Y:S04]  /*136b0*/  LDS R9, [R0+0x8500] ;  /* 0x0085000000097984 */ /* 0x000fe80000000800 */
[----:B------:R-:W-:Y:S01]  /*136c0*/  LDS R8, [R2+0x8500] ;  /* 0x0085000002087984 */ /* 0x000fe20000000800 */
[----:B--2---:R-:W-:Y:S02]  /*136d0*/  IMAD.MOV.U32 R4, RZ, RZ, R11 ;  /* 0x000000ffff047224 */ /* 0x004fe400078e000b */
[----:B------:R-:W-:Y:S01]  /*136e0*/  IMAD.MOV.U32 R5, RZ, RZ, R10 ;  /* 0x000000ffff057224 */ /* 0x000fe200078e000a */
[----:B------:R-:W-:Y:S04]  /*136f0*/  LDS R11, [R0+0xa500] ;  /* 0x00a50000000b7984 */ /* 0x000fe80000000800 */
[----:B------:R-:W1:Y:S04]  /*13700*/  LDS R10, [R2+0xa500] ;  /* 0x00a50000020a7984 */ /* 0x000e680000000800 */
[----:B------:R-:W-:Y:S04]  /*13710*/  STL.64 [R1+0x2338], R6 ;  /* 0x0023380601007387 */ /* 0x000fe80000100a00 */
[----:B------:R-:W-:Y:S04]  /*13720*/  STL.64 [R1+0x2330], R4 ;  /* 0x0023300401007387 */ /* 0x000fe80000100a00 */
[----:B-1----:R-:W-:Y:S04]  /*13730*/  STL.64 [R1+0x22f8], R10 ;  /* 0x0022f80a01007387 */ /* 0x002fe80000100a00 */
[----:B------:R1:W-:Y:S04]  /*13740*/  STL.64 [R1+0x22f0], R8 ;  /* 0x0022f00801007387 */ /* 0x0003e80000100a00 */
[----:B-1----:R-:W2:Y:S04]  /*13750*/  LDL.LU R8, [R1+0x130] ;  /* 0x0001300001087983 */ /* 0x002ea80000300800 */
[----:B------:R-:W2:Y:S04]  /*13760*/  LDL.LU R9, [R1+0x134] ;  /* 0x0001340001097983 */ /* 0x000ea80000300800 */
[----:B------:R-:W3:Y:S04]  /*13770*/  LDL.LU R10, [R1+0x138] ;  /* 0x00013800010a7983 */ /* 0x000ee80000300800 */
[----:B------:R-:W3:Y:S01]  /*13780*/  LDL.LU R11, [R1+0x13c] ;  /* 0x00013c00010b7983 */ /* 0x000ee20000300800 */
[----:B------:R-:W-:-:S02]  /*13790*/  IMAD.MOV.U32 R6, RZ, RZ, R21 ;  /* 0x000000ffff067224 */ /* 0x000fc400078e0015 */
[----:B------:R-:W-:Y:S02]  /*137a0*/  IMAD.MOV.U32 R7, RZ, RZ, R20 ;  /* 0x000000ffff077224 */ /* 0x000fe400078e0014 */
[----:B------:R-:W-:Y:S02]  /*137b0*/  IMAD.MOV.U32 R4, RZ, RZ, R23 ;  /* 0x000000ffff047224 */ /* 0x000fe400078e0017 */
[----:B------:R-:W-:Y:S01]  /*137c0*/  IMAD.MOV.U32 R5, RZ, RZ, R22 ;  /* 0x000000ffff057224 */ /* 0x000fe200078e0016 */
[----:B------:R-:W-:Y:S04]  /*137d0*/  STL.64 [R1+0x2358], R6 ;  /* 0x0023580601007387 */ /* 0x000fe80000100a00 */
[----:B------:R-:W-:Y:S04]  /*137e0*/  STL.64 [R1+0x2350], R4 ;  /* 0x0023500401007387 */ /* 0x000fe80000100a00 */
[----:B------:R-:W1:Y:S04]  /*137f0*/  LDSM.16.M88.4 R20, [R3+0x42000] ;  /* 0x042000000314783b */ /* 0x000e680000000200 */
[----:B---3--:R-:W-:Y:S04]  /*13800*/  STL.64 [R1+0x2328], R10 ;  /* 0x0023280a01007387 */ /* 0x008fe80000100a00 */
[----:B--2---:R2:W-:Y:S04]  /*13810*/  STL.64 [R1+0x2320], R8 ;  /* 0x0023200801007387 */ /* 0x0045e80000100a00 */
[----:B--2---:R-:W2:Y:S04]  /*13820*/  LDL.LU R8, [R1+0x3a0] ;  /* 0x0003a00001087983 */ /* 0x004ea80000300800 */
[----:B------:R-:W2:Y:S04]  /*13830*/  LDL.LU R9, [R1+0x3a4] ;  /* 0x0003a40001097983 */ /* 0x000ea80000300800 */
[----:B------:R-:W3:Y:S04]  /*13840*/  LDL.LU R10, [R1+0x3a8] ;  /* 0x0003a800010a7983 */ /* 0x000ee80000300800 */
[----:B------:R-:W3:Y:S01]  /*13850*/  LDL.LU R11, [R1+0x3ac] ;  /* 0x0003ac00010b7983 */ /* 0x000ee20000300800 */
[----:B------:R-:W-:-:S02]  /*13860*/  IMAD.MOV.U32 R6, RZ, RZ, R13 ;  /* 0x000000ffff067224 */ /* 0x000fc400078e000d */
[----:B------:R-:W-:Y:S01]  /*13870*/  IMAD.MOV.U32 R7, RZ, RZ, R12 ;  /* 0x000000ffff077224 */ /* 0x000fe200078e000c */
[----:B------:R-:W-:Y:S01]  /*13880*/  LDS R13, [R0+0x8600] ;  /* 0x00860000000d7984 */ /* 0x000fe20000000800 */
[----:B------:R-:W-:Y:S02]  /*13890*/  IMAD.MOV.U32 R4, RZ, RZ, R15 ;  /* 0x000000ffff047224 */ /* 0x000fe400078e000f */
[----:B------:R-:W-:Y:S01]  /*138a0*/  IMAD.MOV.U32 R5, RZ, RZ, R14 ;  /* 0x000000ffff057224 */ /* 0x000fe200078e000e */
[----:B------:R4:W-:Y:S04]  /*138b0*/  STL.64 [R1+0x2378], R6 ;  /* 0x0023780601007387 */ /* 0x0009e80000100a00 */
[----:B------:R-:W-:Y:S04]  /*138c0*/  STL.64 [R1+0x2370], R4 ;  /* 0x0023700401007387 */ /* 0x000fe80000100a00 */
[----:B------:R-:W-:Y:S01]  /*138d0*/  LDS R12, [R2+0x8600] ;  /* 0x00860000020c7984 */ /* 0x000fe20000000800 */
[----:B----4-:R-:W-:-:S03]  /*138e0*/  IMAD.MOV.U32 R6, RZ, RZ, R18 ;  /* 0x000000ffff067224 */ /* 0x010fc600078e0012 */
[----:B------:R-:W-:Y:S01]  /*138f0*/  LDS R14, [R2+0xa600] ;  /* 0x00a60000020e7984 */ /* 0x000fe20000000800 */
[----:B------:R-:W-:-:S03]  /*13900*/  IMAD.MOV.U32 R7, RZ, RZ, R19 ;  /* 0x000000ffff077224 */ /* 0x000fc600078e0013 */
[----:B------:R-:W4:Y:S04]  /*13910*/  LDL.LU R18, [R1+0x23f4] ;  /* 0x0023f40001127983 */ /* 0x000f280000300800 */
[----:B------:R-:W4:Y:S04]  /*13920*/  LDL.LU R19, [R1+0x23f0] ;  /* 0x0023f00001137983 */ /* 0x000f280000300800 */
[----:B------:R1:W-:Y:S04]  /*13930*/  STL.64 [R1+0x2390], R6 ;  /* 0x0023900601007387 */ /* 0x0003e80000100a00 */
[----:B------:R-:W2:Y:S01]  /*13940*/  LDS R15, [R0+0xa600] ;  /* 0x00a60000000f7984 */ /* 0x000ea20000000800 */
[----:B-1----:R-:W-:-:S02]  /*13950*/  IMAD.MOV.U32 R6, RZ, RZ, R16 ;  /* 0x000000ffff067224 */ /* 0x002fc400078e0010 */
[----:B------:R-:W-:Y:S01]  /*13960*/  IMAD.MOV.U32 R7, RZ, RZ, R17 ;  /* 0x000000ffff077224 */ /* 0x000fe200078e0011 */
[----:B------:R-:W4:Y:S04]  /*13970*/  LDL.LU R16, [R1+0x23ec] ;  /* 0x0023ec0001107983 */ /* 0x000f280000300800 */
[----:B------:R-:W4:Y:S04]  /*13980*/  LDL.LU R17, [R1+0x23e8] ;  /* 0x0023e80001117983 */ /* 0x000f280000300800 */
[----:B------:R-:W-:Y:S04]  /*13990*/  STL.64 [R1+0x23a8], R6 ;  /* 0x0023a80601007387 */ /* 0x000fe80000100a00 */
[----:B---3--:R-:W-:Y:S04]  /*139a0*/  STL.64 [R1+0x2348], R10 ;  /* 0x0023480a01007387 */ /* 0x008fe80000100a00 */
[----:B--2---:R1:W-:Y:S04]  /*139b0*/  STL.64 [R1+0x2340], R8 ;  /* 0x0023400801007387 */ /* 0x0043e80000100a00 */
[----:B-1----:R-:W2:Y:S04]  /*139c0*/  LDL.LU R8, [R1+0x460] ;  /* 0x0004600001087983 */ /* 0x002ea80000300800 */
[----:B------:R-:W2:Y:S04]  /*139d0*/  LDL.LU R9, [R1+0x464] ;  /* 0x0004640001097983 */ /* 0x000ea80000300800 */
[----:B------:R-:W3:Y:S04]  /*139e0*/  LDL.LU R10, [R1+0x468] ;  /* 0x00046800010a7983 */ /* 0x000ee80000300800 */
[----:B------:R-:W3:Y:S01]  /*139f0*/  LDL.LU R11, [R1+0x46c] ;  /* 0x00046c00010b7983 */ /* 0x000ee20000300800 */
[----:B----4-:R-:W-:-:S02]  /*13a00*/  IMAD.MOV.U32 R6, RZ, RZ, R19 ;  /* 0x000000ffff067224 */ /* 0x010fc400078e0013 */
[----:B------:R-:W-:Y:S01]  /*13a10*/  IMAD.MOV.U32 R7, RZ, RZ, R18 ;  /* 0x000000ffff077224 */ /* 0x000fe200078e0012 */
[----:B------:R-:W-:Y:S04]  /*13a20*/  LDS R19, [R0+0xa700] ;  /* 0x00a7000000137984 */ /* 0x000fe80000000800 */
[----:B------:R-:W-:Y:S04]  /*13a30*/  STL.64 [R1+0x23c0], R6 ;  /* 0x0023c00601007387 */ /* 0x000fe80000100a00 */
[----:B------:R-:W-:Y:S04]  /*13a40*/  LDS R18, [R2+0xa700] ;  /* 0x00a7000002127984 */ /* 0x000fe80000000800 */
        /* <DEDUP_REMOVED lines=30> */
[----:B------:R-:W-:Y:S04]  /*13c30*/  STL [R1+0x1ea8], R2 ;  /* 0x001ea80201007387 */ /* 0x000fe80000100800 */
[----:B------:R-:W-:Y:S04]  /*13c40*/  STL [R1+0x1eac], R0 ;  /* 0x001eac0001007387 */ /* 0x000fe80000100800 */
[----:B------:R-:W-:Y:S04]  /*13c50*/  STL.64 [R1+0x98], R26 ;  /* 0x0000981a01007387 */ /* 0x000fe80000100a00 */
[----:B------:R-:W-:Y:S04]  /*13c60*/  STL.64 [R1+0x80], R20 ;  /* 0x0000801401007387 */ /* 0x000fe80000100a00 */
[----:B------:R1:W-:Y:S04]  /*13c70*/  STL.64 [R1+0x88], R22 ;  /* 0x0000881601007387 */ /* 0x0003e80000100a00 */
[----:B-1----:R-:W2:Y:S04]  /*13c80*/  LDL.LU.64 R22, [R1+0x23e0] ;  /* 0x0023e00001167983 */ /* 0x002ea80000300a00 */
[----:B------:R-:W2:Y:S01]  /*13c90*/  LDL.LU.64 R20, [R1+0x23d8] ;  /* 0x0023d80001147983 */ /* 0x000ea20000300a00 */
[----:B------:R-:W-:-:S02]  /*13ca0*/  IMAD.MOV.U32 R6, RZ, RZ, R17 ;  /* 0x000000ffff067224 */ /* 0x000fc400078e0011 */
[----:B------:R-:W-:Y:S01]  /*13cb0*/  IMAD.MOV.U32 R7, RZ, RZ, R16 ;  /* 0x000000ffff077224 */ /* 0x000fe200078e0010 */
[----:B------:R-:W-:Y:S04]  /*13cc0*/  LDS R17, [R0+0x8700] ;  /* 0x0087000000117984 */ /* 0x000fe80000000800 */
[----:B------:R-:W1:Y:S02]  /*13cd0*/  LDS R16, [R2+0x8700] ;  /* 0x0087000002107984 */ /* 0x000e640000000800 */
[C---:B--2---:R-:W-:Y:S02]  /*13ce0*/  HMMA.1688.F32.TF32 R4, R20.reuse, R6, R8 ;  /* 0x000000061404723c */ /* 0x044fe40000081008 */
[----:B------:R-:W2:Y:S04]  /*13cf0*/  LDL.LU.64 R10, [R1+0x23d0] ;  /* 0x0023d000010a7983 */ /* 0x000ea80000300a00 */
[----:B------:R-:W2:Y:S11]  /*13d00*/  LDL.LU.64 R8, [R1+0x23c8] ;  /* 0x0023c80001087983 */ /* 0x000eb60000300a00 */
[----:B------:R-:W-:Y:S06]  /*13d10*/  @!UPT UIADD3 URZ, URZ, URZ, URZ ;  /* 0x0000003f3f3ff290 */ /* 0x000fec000fffe03f */
[----:B------:R-:W-:Y:S04]  /*13d20*/  STL.64 [R1+0xb0], R4 ;  /* 0x0000b00401007387 */ /* 0x000fe80000100a00 */
[----:B------:R3:W-:Y:S04]  /*13d30*/  STL.64 [R1+0xb8], R6 ;  /* 0x0000b80601007387 */ /* 0x0007e80000100a00 */
[----:B---3--:R-:W2:Y:S02]  /*13d40*/  LDL.LU.64 R6, [R1+0x23c0] ;  /* 0x0023c00001067983 */ /* 0x008ea40000300a00 */
        /* <DEDUP_REMOVED lines=11> */
[----:B------:R3:W-:Y:S01]  /*13e00*/  STL.64 [R1+0x240], R4 ;  /* 0x0002400401007387 */ /* 0x0007e20000100a00 */
[----:B------:R-:W-:Y:S02]  /*13e10*/  IMAD.MOV.U32 R0, RZ, RZ, R6 ;  /* 0x000000ffff007224 */ /* 0x000fe400078e0006 */
[----:B------:R-:W-:Y:S02]  /*13e20*/  IMAD.MOV.U32 R2, RZ, RZ, R7 ;  /* 0x000000ffff027224 */ /* 0x000fe400078e0007 */
[----:B------:R-:W2:Y:S04]  /*13e30*/  LDL.LU.64 R6, [R1+0x2390] ;  /* 0x0023900001067983 */ /* 0x000ea80000300a00 */
[----:B------:R-:W-:Y:S04]  /*13e40*/  STL [R1+0x1fb4], R2 ;  /* 0x001fb40201007387 */ /* 0x000fe80000100800 */
[----:B------:R-:W-:Y:S01]  /*13e50*/  STL [R1+0x1fb0], R0 ;  /* 0x001fb00001007387 */ /* 0x000fe20000100800 */
[----:B--2---:R-:W-:Y:S03]  /*13e60*/  HMMA.1688.F32.TF32 R20, R20, R6, R8 ;  /* 0x000000061414723c */ /* 0x004fe60000081008 */
[----:B------:R-:W2:Y:S04]  /*13e70*/  LDL.LU.64 R10, [R1+0x2388] ;  /* 0x00238800010a7983 */ /* 0x000ea80000300a00 */
[----:B------:R-:W2:Y:S04]  /*13e80*/  LDL.LU.64 R8, [R1+0x2380] ;  /* 0x0023800001087983 */ /* 0x000ea80000300a00 */
[----:B------:R-:W2:Y:S04]  /*13e90*/  LDL.LU.64 R6, [R1+0x2378] ;  /* 0x0023780001067983 */ /* 0x000ea80000300a00 */
[----:B---3--:R-:W2:Y:S08]  /*13ea0*/  LDL.LU.64 R4, [R1+0x2370] ;  /* 0x0023700001047983 */ /* 0x008eb00000300a00 */
[----:B------:R3:W-:Y:S04]  /*13eb0*/  STL.64 [R1+0x200], R20 ;  /* 0x0002001401007387 */ /* 0x0007e80000100a00 */
[----:B------:R4:W-:Y:S04]  /*13ec0*/  STL.64 [R1+0x208], R22 ;  /* 0x0002081601007387 */ /* 0x0009e80000100a00 */
[----:B---3--:R-:W3:Y:S04]  /*13ed0*/  LDL.LU R20, [R1+0x170] ;  /* 0x0001700001147983 */ /* 0x008ee80000300800 */
[----:B------:R-:W3:Y:S04]  /*13ee0*/  LDL.LU R21, [R1+0x174] ;  /* 0x0001740001157983 */ /* 0x000ee80000300800 */
[----:B----4-:R-:W3:Y:S04]  /*13ef0*/  LDL.LU R22, [R1+0x178] ;  /* 0x0001780001167983 */ /* 0x010ee80000300800 */
[----:B------:R-:W3:Y:S01]  /*13f00*/  LDL.LU R23, [R1+0x17c] ;  /* 0x00017c0001177983 */ /* 0x000ee20000300800 */
[-C--:B--2---:R-:W-:Y:S03]  /*13f10*/  HMMA.1688.F32.TF32 R4, R4, R24.reuse, R8 ;  /* 0x000000180404723c */ /* 0x084fe60000081008 */
[----:B------:R-:W2:Y:S04]  /*13f20*/  LDL.LU.64 R10, [R1+0x2368] ;  /* 0x00236800010a7983 */ /* 0x000ea80000300a00 */
[----:B------:R-:W2:Y:S11]  /*13f30*/  LDL.LU.64 R8, [R1+0x2360] ;  /* 0x0023600001087983 */ /* 0x000eb60000300a00 */
[----:B------:R-:W-:Y:S05]  /*13f40*/  @!UPT UIADD3 URZ, URZ, URZ, URZ ;  /* 0x0000003f3f3ff290 */ /* 0x000fea000fffe03f */
[----:B------:R-:W-:Y:S04]  /*13f50*/  STL.64 [R1+0x2a0], R4 ;  /* 0x0002a00401007387 */ /* 0x000fe80000100a00 */
[----:B------:R4:W-:Y:S04]  /*13f60*/  STL.64 [R1+0x2a8], R6 ;  /* 0x0002a80601007387 */ /* 0x0009e80000100a00 */
[----:B----4-:R-:W2:Y:S04]  /*13f70*/  LDL.LU.64 R6, [R1+0x2358] ;  /* 0x0023580001067983 */ /* 0x010ea80000300a00 */
[----:B------:R-:W2:Y:S02]  /*13f80*/  LDL.LU.64 R4, [R1+0x2350] ;  /* 0x0023500001047983 */ /* 0x000ea40000300a00 */
[-C--:B--2---:R-:W-:Y:S02]  /*13f90*/  HMMA.1688.F32.TF32 R4, R4, R24.reuse, R8 ;  /* 0x000000180404723c */ /* 0x084fe40000081008 */
[----:B------:R-:W2:Y:S04]  /*13fa0*/  LDL.LU.64 R10, [R1+0x2348] ;  /* 0x00234800010a7983 */ /* 0x000ea80000300a00 */
[----:B------:R-:W2:Y:S11]  /*13fb0*/  LDL.LU.64 R8, [R1+0x2340] ;  /* 0x0023400001087983 */ /* 0x000eb60000300a00 */
[----:B------:R-:W-:Y:S06]  /*13fc0*/  @!UPT UIADD3 URZ, URZ, URZ, URZ ;  /* 0x0000003f3f3ff290 */ /* 0x000fec000fffe03f */
        /* <DEDUP_REMOVED lines=10> */
[----:B----4-:R-:W3:Y:S04]  /*14070*/  LDL.LU.64 R6, [R1+0x2318] ;  /* 0x0023180001067983 */ /* 0x010ee80000300a00 */
[----:B------:R-:W3:Y:S02]  /*14080*/  LDL.LU.64 R4, [R1+0x2310] ;  /* 0x0023100001047983 */ /* 0x000ee40000300a00 */
[----:B---3--:R-:W-:Y:S01]  /*14090*/  HMMA.1688.F32.TF32 R20, R4, R24, R20 ;  /* 0x000000180414723c */ /* 0x008fe20000081014 */
[----:B------:R-:W-:-:S02]  /*140a0*/  IMAD.MOV.U32 R2, RZ, RZ, R6 ;  /* 0x000000ffff027224 */ /* 0x000fc400078e0006 */
[----:B------:R-:W-:Y:S11]  /*140b0*/  IMAD.MOV.U32 R0, RZ, RZ, R7 ;  /* 0x000000ffff007224 */ /* 0x000ff600078e0007 */
[----:B------:R-:W-:Y:S09]  /*140c0*/  @!UPT UIADD3 URZ, URZ, URZ, URZ ;  /* 0x0000003f3f3ff290 */ /* 0x000ff2000fffe03f */
[----:B------:R3:W-:Y:S04]  /*140d0*/  STL.64 [R1+0x420], R20 ;  /* 0x0004201401007387 */ /* 0x0007e80000100a00 */
[----:B------:R-:W-:Y:S04]  /*140e0*/  STL.64 [R1+0x428], R22 ;  /* 0x0004281601007387 */ /* 0x000fe80000100a00 */
[----:B------:R-:W2:Y:S01]  /*140f0*/  LDL.LU.64 R6, [R1+0x2308] ;  /* 0x0023080001067983 */ /* 0x000ea20000300a00 */
[----:B---3--:R-:W-:Y:S02]  /*14100*/  IMAD.MOV.U32 R21, RZ, RZ, R4 ;  /* 0x000000ffff157224 */ /* 0x008fe400078e0004 */
[----:B------:R-:W-:-:S02]  /*14110*/  IMAD.MOV.U32 R20, RZ, RZ, R5 ;  /* 0x000000ffff147224 */ /* 0x000fc400078e0005 */
[----:B------:R-:W2:Y:S02]  /*14120*/  LDL.LU.64 R4, [R1+0x2300] ;  /* 0x0023000001047983 */ /* 0x000ea40000300a00 */
[-C--:B--2---:R-:W-:Y:S11]  /*14130*/  HMMA.1688.F32.TF32 R8, R4, R24.reuse, R8 ;  /* 0x000000180408723c */ /* 0x084ff60000081008 */
[----:B------:R-:W-:Y:S11]  /*14140*/  @!UPT UIADD3 URZ, URZ, URZ, URZ ;  /* 0x0000003f3f3ff290 */ /* 0x000ff6000fffe03f */
[----:B------:R-:W-:Y:S01]  /*14150*/  @!UPT UIADD3 URZ, URZ, URZ, URZ ;  /* 0x0000003f3f3ff290 */ /* 0x000fe2000fffe03f */
[----:B------:R-:W-:Y:S04]  /*14160*/  STL.64 [R1+0x500], R8 ;  /* 0x0005000801007387 */ /* 0x000fe80000100a00 */
[----:B------:R2:W-:Y:S04]  /*14170*/  STL.64 [R1+0x508], R10 ;  /* 0x0005080a01007387 */ /* 0x0005e80000100a00 */
[----:B--2---:R-:W2:Y:S04]  /*14180*/  LDL.LU.64 R10, [R1+0x22f8] ;  /* 0x0022f800010a7983 */ /* 0x004ea80000300a00 */
[----:B------:R-:W2:Y:S04]  /*14190*/  LDL.LU.64 R8, [R1+0x22f0] ;  /* 0x0022f00001087983 */ /* 0x000ea80000300a00 */
[----:B------:R-:W-:Y:S04]  /*141a0*/  STL.64 [R1+0x2258], R6 ;  /* 0x0022580601007387 */ /* 0x000fe80000100a00 */
[----:B------:R3:W-:Y:S04]  /*141b0*/  STL.64 [R1+0x2250], R4 ;  /* 0x0022500401007387 */ /* 0x0007e80000100a00 */
[----:B---3--:R-:W2:Y:S04]  /*141c0*/  LDL.LU R4, [R1+0x110] ;  /* 0x0001100001047983 */ /* 0x008ea80000300800 */
[----:B------:R-:W2:Y:S04]  /*141d0*/  LDL.LU R5, [R1+0x114] ;  /* 0x0001140001057983 */ /* 0x000ea80000300800 */
[----:B------:R-:W2:Y:S04]  /*141e0*/  LDL.LU R6, [R1+0x118] ;  /* 0x0001180001067983 */ /* 0x000ea80000300800 */
[----:B------:R-:W2:Y:S02]  /*141f0*/  LDL.LU R7, [R1+0x11c] ;  /* 0x00011c0001077983 */ /* 0x000ea40000300800 */
[----:B--2---:R-:W-:Y:S11]  /*14200*/  HMMA.1688.F32.TF32 R4, R8, R24, R4 ;  /* 0x000000180804723c */ /* 0x004ff60000081004 */
[----:B------:R-:W-:Y:S11]  /*14210*/  @!UPT UIADD3 URZ, URZ, URZ, URZ ;  /* 0x0000003f3f3ff290 */ /* 0x000ff6000fffe03f */
[----:B------:R-:W-:Y:S01]  /*14220*/  @!UPT UIADD3 URZ, URZ, URZ, URZ ;  /* 0x0000003f3f3ff290 */ /* 0x000fe2000fffe03f */
[----:B------:R2:W-:Y:S04]  /*14230*/  STL.64 [R1+0x510], R4 ;  /* 0x0005100401007387 */ /* 0x0005e80000100a00 */
[----:B------:R-:W-:Y:S04]  /*14240*/  STL.64 [R1+0x518], R6 ;  /* 0x0005180601007387 */ /* 0x000fe80000100a00 */
[----:B------:R-:W3:Y:S01]  /*14250*/  LDL.LU.64 R26, [R1+0x22e8] ;  /* 0x0022e800011a7983 */ /* 0x000ee20000300a00 */
[----:B--2---:R-:W-:Y:S02]  /*14260*/  IMAD.MOV.U32 R5, RZ, RZ, R24 ;  /* 0x000000ffff057224 */ /* 0x004fe400078e0018 */
[----:B------:R-:W-:-:S02]  /*14270*/  IMAD.MOV.U32 R4, RZ, RZ, R25 ;  /* 0x000000ffff047224 */ /* 0x000fc400078e0019 */
[----:B------:R-:W3:Y:S04]  /*14280*/  LDL.LU.64 R24, [R1+0x22e0] ;  /* 0x0022e00001187983 */ /* 0x000ee80000300a00 */
[----:B------:R-:W-:Y:S04]  /*14290*/  STL.64 [R1+0x2238], R10 ;  /* 0x0022380a01007387 */ /* 0x000fe80000100a00 */
[----:B------:R2:W-:Y:S04]  /*142a0*/  STL.64 [R1+0x2230], R8 ;  /* 0x0022300801007387 */ /* 0x0005e80000100a00 */
[----:B--2---:R-:W2:Y:S04]  /*142b0*/  LDL.LU.64 R8, [R1+0x80] ;  /* 0x0000800001087983 */ /* 0x004ea80000300a00 */
[----:B--2---:R2:W-:Y:S02]  /*142c0*/  STL.64 [R1+0x22b0], R8 ;  /* 0x0022b00801007387 */ /* 0x0045e40000100a00 */
[----:B--2---:R-:W-:-:S02]  /*142d0*/  IMAD.MOV.U32 R8, RZ, RZ, R5 ;  /* 0x000000ffff087224 */ /* 0x004fc400078e0005 */
[----:B------:R-:W-:-:S07]  /*142e0*/  IMAD.MOV.U32 R9, RZ, RZ, R4 ;  /* 0x000000ffff097224 */ /* 0x000fce00078e0004 */
[----:B---3--:R-:W-:Y:S01]  /*142f0*/  HMMA.1688.F32.TF32 R24, R12, R8, R24 ;  /* 0x000000080c18723c */ /* 0x008fe20000081018 */
[----:B------:R-:W-:Y:S02]  /*14300*/  IMAD.MOV.U32 R5, RZ, RZ, R20 ;  /* 0x000000ffff057224 */ /* 0x000fe400078e0014 */
[----:B------:R-:W-:Y:S11]  /*14310*/  IMAD.MOV.U32 R4, RZ, RZ, R21 ;  /* 0x000000ffff047224 */ /* 0x000ff600078e0015 */
[----:B------:R-:W-:Y:S09]  /*14320*/  @!UPT UIADD3 URZ, URZ, URZ, URZ ;  /* 0x0000003f3f3ff290 */ /* 0x000ff2000fffe03f */
[----:B------:R2:W-:Y:S04]  /*14330*/  STL.64 [R1+0x640], R24 ;  /* 0x0006401801007387 */ /* 0x0005e80000100a00 */
[----:B------:R3:W-:Y:S04]  /*14340*/  STL.64 [R1+0x648], R26 ;  /* 0x0006481a01007387 */ /* 0x0007e80000100a00 */
[----:B------:R-:W4:Y:S04]  /*14350*/  LDL.LU R20, [R1+0x3d0] ;  /* 0x0003d00001147983 */ /* 0x000f280000300800 */
[----:B------:R-:W4:Y:S04]  /*14360*/  LDL.LU R21, [R1+0x3d4] ;  /* 0x0003d40001157983 */ /* 0x000f280000300800 */
[----:B------:R-:W4:Y:S04]  /*14370*/  LDL.LU R22, [R1+0x3d8] ;  /* 0x0003d80001167983 */ /* 0x000f280000300800 */
[----:B------:R-:W4:Y:S04]  /*14380*/  LDL.LU R23, [R1+0x3dc] ;  /* 0x0003dc0001177983 */ /* 0x000f280000300800 */
[----:B--2---:R-:W2:Y:S04]  /*14390*/  LDL.LU R24, [R1+0x540] ;  /* 0x0005400001187983 */ /* 0x004ea80000300800 */
[----:B------:R-:W2:Y:S04]  /*143a0*/  LDL.LU R25, [R1+0x544] ;  /* 0x0005440001197983 */ /* 0x000ea80000300800 */
[----:B---3--:R-:W3:Y:S04]  /*143b0*/  LDL.LU R26, [R1+0x548] ;  /* 0x00054800011a7983 */ /* 0x008ee80000300800 */
[----:B------:R-:W3:Y:S04]  /*143c0*/  LDL.LU R27, [R1+0x54c] ;  /* 0x00054c00011b7983 */ /* 0x000ee80000300800 */
[----:B---3--:R3:W-:Y:S04]  /*143d0*/  STL.64 [R1+0x22c0], R26 ;  /* 0x0022c01a01007387 */ /* 0x0087e80000100a00 */
[----:B--2---:R2:W-:Y:S01]  /*143e0*/  STL.64 [R1+0x22b8], R24 ;  /* 0x0022b81801007387 */ /* 0x0045e20000100a00 */
[----:B---3--:R-:W-:-:S02]  /*143f0*/  IMAD.MOV.U32 R26, RZ, RZ, R29 ;  /* 0x000000ffff1a7224 */ /* 0x008fc400078e001d */
[----:B------:R-:W-:Y:S01]  /*14400*/  IMAD.MOV.U32 R27, RZ, RZ, R28 ;  /* 0x000000ffff1b7224 */ /* 0x000fe200078e001c */
[----:B--2---:R-:W1:Y:S04]  /*14410*/  LDL.LU R24, [R1+0x50] ;  /* 0x0000500001187983 */ /* 0x004e680000300800 */
[----:B------:R-:W1:Y:S04]  /*14420*/  LDL.LU R25, [R1+0x54] ;  /* 0x0000540001197983 */ /* 0x000e680000300800 */
[----:B------:R-:W2:Y:S04]  /*14430*/  LDL.LU R29, [R1+0x22d8] ;  /* 0x0022d800011d7983 */ /* 0x000ea80000300800 */
[----:B------:R-:W3:Y:S04]  /*14440*/  LDL.LU R28, [R1+0x22d4] ;  /* 0x0022d400011c7983 */ /* 0x000ee80000300800 */
[----:B----4-:R4:W-:Y:S04]  /*14450*/  STL.64 [R1+0x2288], R22 ;  /* 0x0022881601007387 */ /* 0x0109e80000100a00 */
[----:B------:R4:W-:Y:S04]  /*14460*/  STL.64 [R1+0x2280], R20 ;  /* 0x0022801401007387 */ /* 0x0009e80000100a00 */
[----:B----4-:R-:W4:Y:S04]  /*14470*/  LDL.64 R22, [R1+0x28] ;  /* 0x0000280001167983 */ /* 0x010f280000100a00 */
[----:B------:R-:W2:Y:S01]  /*14480*/  LDL.64 R20, [R1+0x20] ;  /* 0x0000200001147983 */ /* 0x000ea20000100a00 */
[----:B------:R-:W-:-:S02]  /*14490*/  IMAD.MOV.U32 R6, RZ, RZ, R2 ;  /* 0x000000ffff067224 */ /* 0x000fc400078e0002 */
[----:B------:R-:W-:Y:S01]  /*144a0*/  IMAD.MOV.U32 R7, RZ, RZ, R0 ;  /* 0x000000ffff077224 */ /* 0x000fe200078e0000 */
[----:B----4-:R4:W-:Y:S04]  /*144b0*/  STL.64 [R1+0x22a8], R22 ;  /* 0x0022a81601007387 */ /* 0x0109e80000100a00 */
[----:B--2---:R2:W-:Y:S04]  /*144c0*/  STL.64 [R1+0x22a0], R20 ;  /* 0x0022a01401007387 */ /* 0x0045e80000100a00 */
[----:B----4-:R-:W4:Y:S04]  /*144d0*/  LDL.64 R22, [R1+0x38] ;  /* 0x0000380001167983 */ /* 0x010f280000100a00 */
[----:B--2---:R-:W2:Y:S04]  /*144e0*/  LDL.64 R20, [R1+0x30] ;  /* 0x0000300001147983 */ /* 0x004ea80000100a00 */
[----:B------:R1:W-:Y:S04]  /*144f0*/  STL.64 [R1+0x2278], R6 ;  /* 0x0022780601007387 */ /* 0x0003e80000100a00 */
[----:B------:R3:W-:Y:S04]  /*14500*/  STL.64 [R1+0x2270], R4 ;  /* 0x0022700401007387 */ /* 0x0007e80000100a00 */
[----:B-1----:R-:W2:Y:S04]  /*14510*/  LDL.64 R6, [R1+0x18] ;  /* 0x0000180001067983 */ /* 0x002ea80000100a00 */
[----:B---3--:R-:W3:Y:S04]  /*14520*/  LDL.64 R4, [R1+0x10] ;  /* 0x0000100001047983 */ /* 0x008ee80000100a00 */
[----:B--2---:R-:W-:Y:S04]  /*14530*/  STL.64 [R1+0x2298], R6 ;  /* 0x0022980601007387 */ /* 0x004fe80000100a00 */
[----:B---3--:R1:W-:Y:S04]  /*14540*/  STL.64 [R1+0x2290], R4 ;  /* 0x0022900401007387 */ /* 0x0083e80000100a00 */
[----:B-1----:R-:W2:Y:S04]  /*14550*/  LDL.LU R4, [R1+0x470] ;  /* 0x0004700001047983 */ /* 0x002ea80000300800 */
[----:B------:R-:W2:Y:S04]  /*14560*/  LDL.LU R5, [R1+0x474] ;  /* 0x0004740001057983 */ /* 0x000ea80000300800 */
[----:B------:R-:W2:Y:S04]  /*14570*/  LDL.LU R6, [R1+0x478] ;  /* 0x0004780001067983 */ /* 0x000ea80000300800 */
[----:B------:R-:W2:Y:S04]  /*14580*/  LDL.LU R7, [R1+0x47c] ;  /* 0x00047c0001077983 */ /* 0x000ea80000300800 */
[----:B------:R-:W-:Y:S04]  /*14590*/  STL.64 [R1+0x2220], R14 ;  /* 0x0022200e01007387 */ /* 0x000fe80000100a00 */
[----:B------:R1:W-:Y:S02]  /*145a0*/  STL.64 [R1+0x2218], R12 ;  /* 0x0022180c01007387 */ /* 0x0003e40000100a00 */
[----:B-1----:R-:W-:-:S02]  /*145b0*/  IMAD.MOV.U32 R12, RZ, RZ, R29 ;  /* 0x000000ffff0c7224 */ /* 0x002fc400078e001d */
[----:B------:R-:W3:Y:S04]  /*145c0*/  LDL.LU R29, [R1+0x22d0] ;  /* 0x0022d000011d7983 */ /* 0x000ee80000300800 */
[----:B------:R-:W2:Y:S04]  /*145d0*/  LDL.LU R13, [R1+0x104] ;  /* 0x00010400010d7983 */ /* 0x000ea80000300800 */
[----:B------:R-:W2:Y:S04]  /*145e0*/  LDL.LU R14, [R1+0x108] ;  /* 0x00010800010e7983 */ /* 0x000ea80000300800 */
[----:B------:R-:W2:Y:S01]  /*145f0*/  LDL.LU R15, [R1+0x10c] ;  /* 0x00010c00010f7983 */ /* 0x000ea20000300800 */
[----:B------:R-:W-:Y:S03]  /*14600*/  HMMA.1688.F32.TF32 R8, R16, R8, R24 ;  /* 0x000000081008723c */ /* 0x000fe60000081018 */
[----:B--2---:R-:W-:Y:S04]  /*14610*/  STL.64 [R1+0x2248], R14 ;  /* 0x0022480e01007387 */ /* 0x004fe80000100a00 */
[----:B------:R1:W-:Y:S02]  /*14620*/  STL.64 [R1+0x2240], R12 ;  /* 0x0022400c01007387 */ /* 0x0003e40000100a00 */
[----:B-1----:R-:W-:-:S02]  /*14630*/  IMAD.MOV.U32 R12, RZ, RZ, R28 ;  /* 0x000000ffff0c7224 */ /* 0x002fc400078e001c */
[----:B------:R-:W2:Y:S01]  /*14640*/  LDL.LU R28, [R1+0x22cc] ;  /* 0x0022cc00011c7983 */ /* 0x000ea20000300800 */
[----:B---3--:R-:W-:-:S03]  /*14650*/  IMAD.MOV.U32 R13, RZ, RZ, R29 ;  /* 0x000000ffff0d7224 */ /* 0x008fc600078e001d */
[----:B------:R-:W3:Y:S04]  /*14660*/  LDL.LU R29, [R1+0x22c8] ;  /* 0x0022c800011d7983 */ /* 0x000ee80000300800 */
[----:B------:R-:W2:Y:S04]  /*14670*/  LDL.LU R14, [R1+0x128] ;  /* 0x00012800010e7983 */ /* 0x000ea80000300800 */
[----:B------:R-:W2:Y:S04]  /*14680*/  LDL.LU R15, [R1+0x12c] ;  /* 0x00012c00010f7983 */ /* 0x000ea80000300800 */
[----:B--2---:R-:W-:Y:S04]  /*14690*/  STL.64 [R1+0x2268], R14 ;  /* 0x0022680e01007387 */ /* 0x004fe80000100a00 */
[----:B------:R1:W-:Y:S04]  /*146a0*/  STL.64 [R1+0x2260], R12 ;  /* 0x0022600c01007387 */ /* 0x0003e80000100a00 */
[----:B-1----:R-:W2:Y:S04]  /*146b0*/  LDL.LU R12, [R1+0x160] ;  /* 0x00016000010c7983 */ /* 0x002ea80000300800 */
[----:B------:R-:W2:Y:S04]  /*146c0*/  LDL.LU R13, [R1+0x164] ;  /* 0x00016400010d7983 */ /* 0x000ea80000300800 */
[----:B------:R-:W2:Y:S04]  /*146d0*/  LDL.LU.64 R26, [R1+0x22c0] ;  /* 0x0022c000011a7983 */ /* 0x000ea80000300a00 */
[----:B------:R-:W2:Y:S04]  /*146e0*/  LDL.LU.64 R24, [R1+0x22b8] ;  /* 0x0022b80001187983 */ /* 0x000ea80000300a00 */
[----:B------:R1:W-:Y:S04]  /*146f0*/  STL.64 [R1+0x670], R8 ;  /* 0x0006700801007387 */ /* 0x0003e80000100a00 */
[----:B-1----:R-:W2:Y:S01]  /*14700*/  LDL.LU.64 R8, [R1+0x22b0] ;  /* 0x0022b00001087983 */ /* 0x002ea20000300a00 */
[----:B------:R-:W-:-:S02]  /*14710*/  IMAD.MOV.U32 R15, RZ, RZ, R28 ;  /* 0x000000ffff0f7224 */ /* 0x000fc400078e001c */
[----:B---3--:R-:W-:Y:S02]  /*14720*/  IMAD.MOV.U32 R14, RZ, RZ, R29 ;  /* 0x000000ffff0e7224 */ /* 0x008fe400078e001d */
[----:B------:R-:W-:Y:S02]  /*14730*/  IMAD.MOV.U32 R28, RZ, RZ, R11 ;  /* 0x000000ffff1c7224 */ /* 0x000fe400078e000b */
[----:B------:R-:W-:-:S03]  /*14740*/  IMAD.MOV.U32 R29, RZ, RZ, R10 ;  /* 0x000000ffff1d7224 */ /* 0x000fc600078e000a */
[----:B------:R4:W-:Y:S04]  /*14750*/  STL [R1+0x1b04], R28 ;  /* 0x001b041c01007387 */ /* 0x0009e80000100800 */
[----:B------:R1:W-:Y:S01]  /*14760*/  STL [R1+0x1b00], R29 ;  /* 0x001b001d01007387 */ /* 0x0003e20000100800 */
[----:B----4-:R-:W-:Y:S02]  /*14770*/  IMAD.MOV.U32 R28, RZ, RZ, R23 ;  /* 0x000000ffff1c7224 */ /* 0x010fe400078e0017 */
[----:B-1----:R-:W-:Y:S01]  /*14780*/  IMAD.MOV.U32 R29, RZ, RZ, R22 ;  /* 0x000000ffff1d7224 */ /* 0x002fe200078e0016 */
[----:B--2---:R-:W-:Y:S11]  /*14790*/  HMMA.1688.F32.TF32 R24, R20, R8, R24 ;  /* 0x000000081418723c */ /* 0x004ff60000081018 */
[----:B------:R-:W-:Y:S11]  /*147a0*/  @!UPT UIADD3 URZ, URZ, URZ, URZ ;  /* 0x0000003f3f3ff290 */ /* 0x000ff6000fffe03f */
[----:B------:R-:W-:Y:S01]  /*147b0*/  @!UPT UIADD3 URZ, URZ, URZ, URZ ;  /* 0x0000003f3f3ff290 */ /* 0x000fe2000fffe03f */
[----:B------:R-:W-:Y:S04]  /*147c0*/  STL.64 [R1+0x1f0], R24 ;  /* 0x0001f01801007387 */ /* 0x000fe80000100a00 */
[----:B------:R1:W-:Y:S04]  /*147d0*/  STL.64 [R1+0x1f8], R26 ;  /* 0x0001f81a01007387 */ /* 0x0003e80000100a00 */
[----:B------:R-:W2:Y:S01]  /*147e0*/  LDL.LU.64 R22, [R1+0x22a8] ;  /* 0x0022a80001167983 */ /* 0x000ea20000300a00 */
[----:B-1----:R-:W-:Y:S02]  /*147f0*/  IMAD.MOV.U32 R26, RZ, RZ, R20 ;  /* 0x000000ffff1a7224 */ /* 0x002fe400078e0014 */
[----:B------:R-:W-:-:S02]  /*14800*/  IMAD.MOV.U32 R27, RZ, RZ, R21 ;  /* 0x000000ffff1b7224 */ /* 0x000fc400078e0015 */
[----:B------:R-:W2:Y:S02]  /*14810*/  LDL.LU.64 R20, [R1+0x22a0] ;  /* 0x0022a00001147983 */ /* 0x000ea40000300a00 */
[-C--:B--2---:R-:W-:Y:S01]  /*14820*/  HMMA.1688.F32.TF32 R4, R20, R8.reuse, R4 ;  /* 0x000000081404723c */ /* 0x084fe20000081004 */
[----:B------:R-:W-:Y:S02]  /*14830*/  IMAD.MOV.U32 R2, RZ, RZ, R22 ;  /* 0x000000ffff027224 */ /* 0x000fe400078e0016 */
[----:B------:R-:W-:Y:S11]  /*14840*/  IMAD.MOV.U32 R0, RZ, RZ, R23 ;  /* 0x000000ffff007224 */ /* 0x000ff600078e0017 */
[----:B------:R-:W-:Y:S09]  /*14850*/  @!UPT UIADD3 URZ, URZ, URZ, URZ ;  /* 0x0000003f3f3ff290 */ /* 0x000ff2000fffe03f */
[----:B------:R-:W-:Y:S04]  /*14860*/  STL.64 [R1+0x1e0], R4 ;  /* 0x0001e00401007387 */ /* 0x000fe80000100a00 */
[----:B------:R1:W-:Y:S04]  /*14870*/  STL.64 [R1+0x1e8], R6 ;  /* 0x0001e80601007387 */ /* 0x0003e80000100a00 */
[----:B-1----:R-:W2:Y:S04]  /*14880*/  LDL.LU.64 R6, [R1+0x2298] ;  /* 0x0022980001067983 */ /* 0x002ea80000300a00 */
[----:B------:R-:W2:Y:S04]  /*14890*/  LDL.LU.64 R4, [R1+0x2290] ;  /* 0x0022900001047983 */ /* 0x000ea80000300a00 */
[----:B------:R-:W2:Y:S04]  /*148a0*/  LDL.LU.64 R22, [R1+0x2288] ;  /* 0x0022880001167983 */ /* 0x000ea80000300a00 */
[----:B------:R-:W2:Y:S02]  /*148b0*/  LDL.LU.64 R20, [R1+0x2280] ;  /* 0x0022800001147983 */ /* 0x000ea40000300a00 */
[----:B--2---:R-:W-:Y:S11]  /*148c0*/  HMMA.1688.F32.TF32 R20, R4, R8, R20 ;  /* 0x000000080414723c */ /* 0x004ff60000081014 */
[----:B------:R-:W-:Y:S11]  /*148d0*/  @!UPT UIADD3 URZ, URZ, URZ, URZ ;  /* 0x0000003f3f3ff290 */ /* 0x000ff6000fffe03f */
[----:B------:R-:W-:Y:S01]  /*148e0*/  @!UPT UIADD3 URZ, URZ, URZ, URZ ;  /* 0x0000003f3f3ff290 */ /* 0x000fe2000fffe03f */
[----:B------:R1:W-:Y:S04]  /*148f0*/  STL.64 [R1+0x390], R20 ;  /* 0x0003901401007387 */ /* 0x0003e80000100a00 */
[----:B------:R2:W-:Y:S01]  /*14900*/  STL.64 [R1+0x398], R22 ;  /* 0x0003981601007387 */ /* 0x0005e20000100a00 */
[----:B-1----:R-:W-:Y:S02]  /*14910*/  IMAD.MOV.U32 R21, RZ, RZ, R6 ;  /* 0x000000ffff157224 */ /* 0x002fe400078e0006 */
[----:B------:R-:W-:Y:S02]  /*14920*/  IMAD.MOV.U32 R20, RZ, RZ, R7 ;  /* 0x000000ffff147224 */ /* 0x000fe400078e0007 */
[----:B--2---:R-:W-:Y:S01]  /*14930*/  IMAD.MOV.U32 R23, RZ, RZ, R4 ;  /* 0x000000ffff177224 */ /* 0x004fe200078e0004 */
[----:B------:R-:W2:Y:S01]  /*14940*/  LDL.LU.64 R6, [R1+0x2278] ;  /* 0x0022780001067983 */ /* 0x000ea20000300a00 */
[----:B------:R-:W-:-:S03]  /*14950*/  IMAD.MOV.U32 R22, RZ, RZ, R5 ;  /* 0x000000ffff167224 */ /* 0x000fc600078e0005 */
[----:B------:R-:W2:Y:S02]  /*14960*/  LDL.LU.64 R4, [R1+0x2270] ;  /* 0x0022700001047983 */ /* 0x000ea40000300a00 */
[----:B--2---:R-:W-:Y:S02]  /*14970*/  HMMA.1688.F32.TF32 R4, R4, R8, R12 ;  /* 0x000000080404723c */ /* 0x004fe4000008100c */
[----:B------:R-:W2:Y:S04]  /*14980*/  LDL.LU.64 R14, [R1+0x2268] ;  /* 0x00226800010e7983 */ /* 0x000ea80000300a00 */
[----:B------:R-:W2:Y:S11]  /*14990*/  LDL.LU.64 R12, [R1+0x2260] ;  /* 0x00226000010c7983 */ /* 0x000eb60000300a00 */
[----:B------:R-:W-:Y:S06]  /*149a0*/  @!UPT UIADD3 URZ, URZ, URZ, URZ ;  /* 0x0000003f3f3ff290 */ /* 0x000fec000fffe03f */
[----:B------:R-:W-:Y:S04]  /*149b0*/  STL.64 [R1+0x3f0], R4 ;  /* 0x0003f00401007387 */ /* 0x000fe80000100a00 */
[----:B------:R1:W-:Y:S04]  /*149c0*/  STL.64 [R1+0x3f8], R6 ;  /* 0x0003f80601007387 */ /* 0x0003e80000100a00 */
[----:B-1----:R-:W2:Y:S04]  /*149d0*/  LDL.LU.64 R6, [R1+0x2258] ;  /* 0x0022580001067983 */ /* 0x002ea80000300a00 */
[----:B------:R-:W2:Y:S01]  /*149e0*/  LDL.LU.64 R4, [R1+0x2250] ;  /* 0x0022500001047983 */ /* 0x000ea20000300a00 */
[----:B------:R-:W-:-:S02]  /*149f0*/  IMAD.MOV.U32 R24, RZ, RZ, R8 ;  /* 0x000000ffff187224 */ /* 0x000fc400078e0008 */
[----:B------:R-:W-:Y:S01]  /*14a00*/  IMAD.MOV.U32 R25, RZ, RZ, R9 ;  /* 0x000000ffff197224 */ /* 0x000fe200078e0009 */
[----:B--2---:R-:W-:Y:S11]  /*14a10*/  HMMA.1688.F32.TF32 R12, R4, R8, R12 ;  /* 0x00000008040c723c */ /* 0x004ff6000008100c */
[----:B------:R-:W-:Y:S11]  /*14a20*/  @!UPT UIADD3 URZ, URZ, URZ, URZ ;  /* 0x0000003f3f3ff290 */ /* 0x000ff6000fffe03f */
[----:B------:R-:W-:Y:S01]  /*14a30*/  @!UPT UIADD3 URZ, URZ, URZ, URZ ;  /* 0x0000003f3f3ff290 */ /* 0x000fe2000fffe03f */
[----:B------:R-:W-:Y:S04]  /*14a40*/  STL.64 [R1+0x490], R12 ;  /* 0x0004900c01007387 */ /* 0x000fe80000100a00 */
[----:B------:R1:W-:Y:S04]  /*14a50*/  STL.64 [R1+0x498], R14 ;  /* 0x0004980e01007387 */ /* 0x0003e80000100a00 */
[----:B-1----:R-:W2:Y:S04]  /*14a60*/  LDL.LU.64 R14, [R1+0x2248] ;  /* 0x00224800010e7983 */ /* 0x002ea80000300a00 */
[----:B------:R-:W2:Y:S04]  /*14a70*/  LDL.LU.64 R12, [R1+0x2240] ;  /* 0x00224000010c7983 */ /* 0x000ea80000300a00 */
[----:B------:R-:W2:Y:S04]  /*14a80*/  LDL.LU.64 R10, [R1+0x2238] ;  /* 0x00223800010a7983 */ /* 0x000ea80000300a00 */
[----:B------:R-:W2:Y:S04]  /*14a90*/  LDL.LU.64 R8, [R1+0x2230] ;  /* 0x0022300001087983 */ /* 0x000ea80000300a00 */
[----:B------:R-:W-:Y:S04]  /*14aa0*/  STL.64 [R1+0x21c8], R6 ;  /* 0x0021c80601007387 */ /* 0x000fe80000100a00 */
[----:B------:R1:W-:Y:S02]  /*14ab0*/  STL.64 [R1+0x21c0], R4 ;  /* 0x0021c00401007387 */ /* 0x0003e40000100a00 */
[----:B-1----:R-:W-:-:S02]  /*14ac0*/  IMAD.MOV.U32 R4, RZ, RZ, R24 ;  /* 0x000000ffff047224 */ /* 0x002fc400078e0018 */
[----:B------:R-:W-:Y:S01]  /*14ad0*/  IMAD.MOV.U32 R5, RZ, RZ, R25 ;  /* 0x000000ffff057224 */ /* 0x000fe200078e0019 */
[----:B------:R-:W3:Y:S04]  /*14ae0*/  LDL.LU R24, [R1+0x222c] ;  /* 0x00222c0001187983 */ /* 0x000ee80000300800 */
[----:B------:R-:W3:Y:S02]  /*14af0*/  LDL.LU R25, [R1+0x2228] ;  /* 0x0022280001197983 */ /* 0x000ee40000300800 */
[-C--:B--2---:R-:W-:Y:S11]  /*14b00*/  HMMA.1688.F32.TF32 R12, R8, R4.reuse, R12 ;  /* 0x00000004080c723c */ /* 0x084ff6000008100c */
[----:B------:R-:W-:Y:S11]  /*14b10*/  @!UPT UIADD3 URZ, URZ, URZ, URZ ;  /* 0x0000003f3f3ff290 */ /* 0x000ff6000fffe03f */
[----:B------:R-:W-:Y:S01]  /*14b20*/  @!UPT UIADD3 URZ, URZ, URZ, URZ ;  /* 0x0000003f3f3ff290 */ /* 0x000fe2000fffe03f */
[----:B------:R-:W-:Y:S04]  /*14b30*/  STL.64 [R1+0x4d0], R12 ;  /* 0x0004d00c01007387 */ /* 0x000fe80000100a00 */
[----:B------:R1:W-:Y:S04]  /*14b40*/  STL.64 [R1+0x4d8], R14 ;  /* 0x0004d80e01007387 */ /* 0x0003e80000100a00 */
[----:B-1----:R-:W2:Y:S04]  /*14b50*/  LDL.LU.64 R14, [R1+0x2220] ;  /* 0x00222000010e7983 */ /* 0x002ea80000300a00 */
[----:B------:R-:W4:Y:S04]  /*14b60*/  LDL.LU.64 R12, [R1+0x2218] ;  /* 0x00221800010c7983 */ /* 0x000f280000300a00 */
[----:B------:R1:W-:Y:S04]  /*14b70*/  STL.64 [R1+0x21b8], R10 ;  /* 0x0021b80a01007387 */ /* 0x0003e80000100a00 */
[----:B------:R3:W-:Y:S04]  /*14b80*/  STL.64 [R1+0x21b0], R8 ;  /* 0x0021b00801007387 */ /* 0x0007e80000100a00 */
[----:B-1----:R-:W2:Y:S04]  /*14b90*/  LDL.64 R10, [R1+0x8] ;  /* 0x00000800010a7983 */ /* 0x002ea80000100a00 */
[----:B---3--:R-:W3:Y:S04]  /*14ba0*/  LDL.64 R8, [R1] ;  /* 0x0000000001087983 */ /* 0x008ee80000100a00 */
[----:B--2---:R-:W-:Y:S04]  /*14bb0*/  STL.64 [R1+0x21d8], R10 ;  /* 0x0021d80a01007387 */ /* 0x004fe80000100a00 */
[----:B---3--:R1:W-:Y:S04]  /*14bc0*/  STL.64 [R1+0x21d0], R8 ;  /* 0x0021d00801007387 */ /* 0x0083e80000100a00 */
[----:B-1----:R-:W2:Y:S04]  /*14bd0*/  LDL.LU R8, [R1+0xe0] ;  /* 0x0000e00001087983 */ /* 0x002ea80000300800 */
[----:B------:R-:W2:Y:S04]  /*14be0*/  LDL.LU R9, [R1+0xe4] ;  /* 0x0000e40001097983 */ /* 0x000ea80000300800 */
[----:B------:R-:W2:Y:S04]  /*14bf0*/  LDL.LU R10, [R1+0xe8] ;  /* 0x0000e800010a7983 */ /* 0x000ea80000300800 */
[----:B------:R-:W2:Y:S04]  /*14c00*/  LDL.LU R11, [R1+0xec] ;  /* 0x0000ec00010b7983 */ /* 0x000ea80000300800 */
[----:B------:R-:W-:Y:S04]  /*14c10*/  STL.64 [R1+0x21a8], R14 ;  /* 0x0021a80e01007387 */ /* 0x000fe80000100a00 */
[----:B----4-:R1:W-:Y:S01]  /*14c20*/  STL.64 [R1+0x21a0], R12 ;  /* 0x0021a00c01007387 */ /* 0x0103e20000100a00 */
[----:B--2---:R-:W-:Y:S11]  /*14c30*/  HMMA.1688.F32.TF32 R8, R12, R4, R8 ;  /* 0x000000040c08723c */ /* 0x004ff60000081008 */
[----:B------:R-:W-:Y:S11]  /*14c40*/  @!UPT UIADD3 URZ, URZ, URZ, URZ ;  /* 0x0000003f3f3ff290 */ /* 0x000ff6000fffe03f */
[----:B------:R-:W-:Y:S01]  /*14c50*/  @!UPT UIADD3 URZ, URZ, URZ, URZ ;  /* 0x0000003f3f3ff290 */ /* 0x000fe2000fffe03f */
[----:B------:R-:W-:Y:S04]  /*14c60*/  STL.64 [R1+0x5f0], R8 ;  /* 0x0005f00801007387 */ /* 0x000fe80000100a00 */
[----:B------:R-:W-:Y:S04]  /*14c70*/  STL.64 [R1+0x5f8], R10 ;  /* 0x0005f80a01007387 */ /* 0x000fe80000100a00 */
[----:B-1----:R-:W2:Y:S04]  /*14c80*/  LDL.LU R12, [R1+0x260] ;  /* 0x00026000010c7983 */ /* 0x002ea80000300800 */
[----:B------:R-:W2:Y:S04]  /*14c90*/  LDL.LU R13, [R1+0x264] ;  /* 0x00026400010d7983 */ /* 0x000ea80000300800 */
[----:B------:R-:W3:Y:S04]  /*14ca0*/  LDL.LU R14, [R1+0x268] ;  /* 0x00026800010e7983 */ /* 0x000ee80000300800 */
[----:B------:R-:W3:Y:S04]  /*14cb0*/  LDL.LU R15, [R1+0x26c] ;  /* 0x00026c00010f7983 */ /* 0x000ee80000300800 */
[----:B---3--:R-:W-:Y:S04]  /*14cc0*/  STL.64 [R1+0x21e8], R14 ;  /* 0x0021e80e01007387 */ /* 0x008fe80000100a00 */
[----:B--2---:R1:W-:Y:S02]  /*14cd0*/  STL.64 [R1+0x21e0], R12 ;  /* 0x0021e00c01007387 */ /* 0x0043e40000100a00 */
[----:B-1----:R-:W-:-:S02]  /*14ce0*/  IMAD.MOV.U32 R12, RZ, RZ, R26 ;  /* 0x000000ffff0c7224 */ /* 0x002fc400078e001a */
[----:B------:R-:W2:Y:S01]  /*14cf0*/  LDL.LU R26, [R1+0x2214] ;  /* 0x00221400011a7983 */ /* 0x000ea20000300800 */
[----:B------:R-:W-:-:S03]  /*14d00*/  IMAD.MOV.U32 R13, RZ, RZ, R27 ;  /* 0x000000ffff0d7224 */ /* 0x000fc600078e001b */
[----:B------:R-:W2:Y:S01]  /*14d10*/  LDL.LU R27, [R1+0x2210] ;  /* 0x00221000011b7983 */ /* 0x000ea20000300800 */
[----:B------:R-:W-:Y:S02]  /*14d20*/  IMAD.MOV.U32 R14, RZ, RZ, R29 ;  /* 0x000000ffff0e7224 */ /* 0x000fe400078e001d */
[----:B------:R-:W-:-:S05]  /*14d30*/  IMAD.MOV.U32 R15, RZ, RZ, R28 ;  /* 0x000000ffff0f7224 */ /* 0x000fca00078e001c */
[----:B------:R-:W-:Y:S04]  /*14d40*/  STL.64 [R1+0x2208], R14 ;  /* 0x0022080e01007387 */ /* 0x000fe80000100a00 */
[----:B------:R-:W-:Y:S04]  /*14d50*/  STL.64 [R1+0x2200], R12 ;  /* 0x0022000c01007387 */ /* 0x000fe80000100a00 */
[----:B------:R-:W3:Y:S04]  /*14d60*/  LDL.LU R8, [R1+0x520] ;  /* 0x0005200001087983 */ /* 0x000ee80000300800 */
[----:B------:R-:W3:Y:S04]  /*14d70*/  LDL.LU R9, [R1+0x524] ;  /* 0x0005240001097983 */ /* 0x000ee80000300800 */
[----:B------:R-:W4:Y:S04]  /*14d80*/  LDL.LU R10, [R1+0x528] ;  /* 0x00052800010a7983 */ /* 0x000f280000300800 */
[----:B------:R-:W4:Y:S04]  /*14d90*/  LDL.LU R11, [R1+0x52c] ;  /* 0x00052c00010b7983 */ /* 0x000f280000300800 */
[----:B------:R-:W1:Y:S01]  /*14da0*/  LDSM.16.M88.4 R12, [R3+0x46000] ;  /* 0x04600000030c783b */ /* 0x000e620000000200 */
[----:B--2---:R-:W-:Y:S03]  /*14db0*/  HMMA.1688.F32.TF32 R4, R16, R4, R24 ;  /* 0x000000041004723c */ /* 0x004fe60000081018 */
[----:B----4-:R-:W-:Y:S04]  /*14dc0*/  STL.64 [R1+0x21f8], R10 ;  /* 0x0021f80a01007387 */ /* 0x010fe80000100a00 */
[----:B---3--:R2:W-:Y:S11]  /*14dd0*/  STL.64 [R1+0x21f0], R8 ;  /* 0x0021f00801007387 */ /* 0x0085f60000100a00 */
[----:B------:R-:W-:Y:S06]  /*14de0*/  @!UPT UIADD3 URZ, URZ, URZ, URZ ;  /* 0x0000003f3f3ff290 */ /* 0x000fec000fffe03f */
[----:B------:R-:W-:Y:S02]  /*14df0*/  IMAD.MOV.U32 R28, RZ, RZ, R4 ;  /* 0x000000ffff1c7224 */ /* 0x000fe400078e0004 */
[----:B------:R-:W-:Y:S01]  /*14e00*/  IMAD.MOV.U32 R29, RZ, RZ, R5 ;  /* 0x000000ffff1d7224 */ /* 0x000fe200078e0005 */
[----:B--2---:R-:W2:Y:S04]  /*14e10*/  LDL.LU R8, [R1+0x570] ;  /* 0x0005700001087983 */ /* 0x004ea80000300800 */
[----:B------:R-:W2:Y:S04]  /*14e20*/  LDL.LU R9, [R1+0x574] ;  /* 0x0005740001097983 */ /* 0x000ea80000300800 */
[----:B------:R-:W2:Y:S04]  /*14e30*/  LDL.LU R10, [R1+0x578] ;  /* 0x00057800010a7983 */ /* 0x000ea80000300800 */
[----:B------:R-:W2:Y:S04]  /*14e40*/  LDL.LU R11, [R1+0x57c] ;  /* 0x00057c00010b7983 */ /* 0x000ea80000300800 */
[----:B------:R-:W-:Y:S04]  /*14e50*/  STL.64 [R1+0x638], R6 ;  /* 0x0006380601007387 */ /* 0x000fe80000100a00 */
[----:B------:R-:W-:Y:S04]  /*14e60*/  STL.64 [R1+0x2198], R18 ;  /* 0x0021981201007387 */ /* 0x000fe80000100a00 */
[----:B------:R3:W-:Y:S04]  /*14e70*/  STL.64 [R1+0x2190], R16 ;  /* 0x0021901001007387 */ /* 0x0007e80000100a00 */
[----:B------:R-:W4:Y:S04]  /*14e80*/  LDSM.16.M88.4 R4, [R3+0x44000] ;  /* 0x044000000304783b */ /* 0x000f280000000200 */
[----:B---3--:R-:W3:Y:S04]  /*14e90*/  LDL.LU R16, [R1+0x440] ;  /* 0x0004400001107983 */ /* 0x008ee80000300800 */
[----:B------:R-:W3:Y:S04]  /*14ea0*/  LDL.LU R17, [R1+0x444] ;  /* 0x0004440001117983 */ /* 0x000ee80000300800 */
[----:B------:R-:W3:Y:S04]  /*14eb0*/  LDL.LU R18, [R1+0x448] ;  /* 0x0004480001127983 */ /* 0x000ee80000300800 */
[----:B------:R-:W3:Y:S04]  /*14ec0*/  LDL.LU R19, [R1+0x44c] ;  /* 0x00044c0001137983 */ /* 0x000ee80000300800 */
[----:B------:R1:W-:Y:S04]  /*14ed0*/  STL [R1+0x1b0c], R28 ;  /* 0x001b0c1c01007387 */ /* 0x0003e80000100800 */
[----:B------:R4:W-:Y:S04]  /*14ee0*/  STL [R1+0x1b08], R29 ;  /* 0x001b081d01007387 */ /* 0x0009e80000100800 */
[----:B-1----:R-:W-:Y:S01]  /*14ef0*/  STL.64 [R1+0x68], R14 ;  /* 0x0000680e01007387 */ /* 0x002fe20000100a00 */
[----:B------:R-:W-:-:S02]  /*14f00*/  IMAD.MOV.U32 R28, RZ, RZ, R13 ;  /* 0x000000ffff1c7224 */ /* 0x000fc400078e000d */
[----:B----4-:R-:W-:Y:S02]  /*14f10*/  IMAD.MOV.U32 R29, RZ, RZ, R12 ;  /* 0x000000ffff1d7224 */ /* 0x010fe400078e000c */
[----:B------:R-:W1:Y:S04]  /*14f20*/  LDSM.16.M88.4 R12, [R3+0x4a000] ;  /* 0x04a00000030c783b */ /* 0x000e680000000200 */
[----:B------:R-:W-:Y:S04]  /*14f30*/  STL.64 [R1+0x78], R6 ;  /* 0x0000780601007387 */ /* 0x000fe80000100a00 */
[----:B-1----:R-:W-:Y:S04]  /*14f40*/  STL.64 [R1+0x40], R12 ;  /* 0x0000400c01007387 */ /* 0x002fe80000100a00 */
[----:B------:R1:W-:Y:S04]  /*14f50*/  STL.64 [R1+0x48], R14 ;  /* 0x0000480e01007387 */ /* 0x0003e80000100a00 */
[----:B-1----:R-:W2:Y:S04]  /*14f60*/  LDL.LU.64 R14, [R1+0x2208] ;  /* 0x00220800010e7983 */ /* 0x002ea80000300a00 */
[----:B------:R-:W2:Y:S01]  /*14f70*/  LDL.LU.64 R12, [R1+0x2200] ;  /* 0x00220000010c7983 */ /* 0x000ea20000300a00 */
[----:B------:R-:W-:-:S02]  /*14f80*/  IMAD.MOV.U32 R24, RZ, RZ, R23 ;  /* 0x000000ffff187224 */ /* 0x000fc400078e0017 */
[----:B------:R-:W-:Y:S02]  /*14f90*/  IMAD.MOV.U32 R25, RZ, RZ, R22 ;  /* 0x000000ffff197224 */ /* 0x000fe400078e0016 */
[----:B------:R-:W-:Y:S02]  /*14fa0*/  IMAD.MOV.U32 R26, RZ, RZ, R21 ;  /* 0x000000ffff1a7224 */ /* 0x000fe400078e0015 */
[----:B------:R-:W-:Y:S02]  /*14fb0*/  IMAD.MOV.U32 R27, RZ, RZ, R20 ;  /* 0x000000ffff1b7224 */ /* 0x000fe400078e0014 */
[----:B------:R-:W1:Y:S04]  /*14fc0*/  LDSM.16.M88.4 R20, [R3+0x48000] ;  /* 0x048000000314783b */ /* 0x000e680000000200 */
[----:B------:R-:W-:Y:S01]  /*14fd0*/  STL [R1+0x1fb8], R3 ;  /* 0x001fb80301007387 */ /* 0x000fe20000100800 */
[----:B--2---:R-:W-:Y:S03]  /*14fe0*/  HMMA.1688.F32.TF32 R12, R12, R4, R8 ;  /* 0x000000040c0c723c */ /* 0x004fe60000081008 */
[----:B------:R-:W2:Y:S04]  /*14ff0*/  LDL.LU.64 R10, [R1+0x21f8] ;  /* 0x0021f800010a7983 */ /* 0x000ea80000300a00 */
[----:B------:R-:W2:Y:S11]  /*15000*/  LDL.LU.64 R8, [R1+0x21f0] ;  /* 0x0021f00001087983 */ /* 0x000eb60000300a00 */
[----:B------:R-:W-:Y:S05]  /*15010*/  @!UPT UIADD3 URZ, URZ, URZ, URZ ;  /* 0x0000003f3f3ff290 */ /* 0x000fea000fffe03f */
[----:B------:R-:W-:Y:S04]  /*15020*/  STL.64 [R1+0x170], R12 ;  /* 0x0001700c01007387 */ /* 0x000fe80000100a00 */
[----:B------:R4:W-:Y:S04]  /*15030*/  STL.64 [R1+0x178], R14 ;  /* 0x0001780e01007387 */ /* 0x0009e80000100a00 */
[----:B----4-:R-:W4:Y:S04]  /*15040*/  LDL.LU.64 R14, [R1+0x21e8] ;  /* 0x0021e800010e7983 */ /* 0x010f280000300a00 */
[----:B------:R-:W4:Y:S04]  /*15050*/  LDL.LU.64 R12, [R1+0x21e0] ;  /* 0x0021e000010c7983 */ /* 0x000f280000300a00 */
[----:B-1----:R-:W-:Y:S04]  /*15060*/  STL.64 [R1+0x58], R22 ;  /* 0x0000581601007387 */ /* 0x002fe80000100a00 */
[----:B------:R1:W-:Y:S04]  /*15070*/  STL.64 [R1+0x20f0], R20 ;  /* 0x0020f01401007387 */ /* 0x0003e80000100a00 */
[----:B-1----:R-:W2:Y:S04]  /*15080*/  LDL R20, [R1+0x20] ;  /* 0x0000200001147983 */ /* 0x002ea80000100800 */
[----:B------:R-:W2:Y:S01]  /*15090*/  LDL R21, [R1+0x24] ;  /* 0x0000240001157983 */ /* 0x000ea20000100800 */
[----:B------:R-:W-:-:S02]  /*150a0*/  IMAD.MOV.U32 R22, RZ, RZ, R2 ;  /* 0x000000ffff167224 */ /* 0x000fc400078e0002 */
[----:B------:R-:W-:Y:S02]  /*150b0*/  IMAD.MOV.U32 R23, RZ, RZ, R0 ;  /* 0x000000ffff177224 */ /* 0x000fe400078e0000 */
[----:B------:R-:W-:Y:S02]  /*150c0*/  IMAD.MOV.U32 R2, RZ, RZ, R4 ;  /* 0x000000ffff027224 */ /* 0x000fe400078e0004 */
[----:B------:R-:W-:-:S03]  /*150d0*/  IMAD.MOV.U32 R0, RZ, RZ, R5 ;  /* 0x000000ffff007224 */ /* 0x000fc600078e0005 */
[----:B--2---:R-:W-:Y:S01]  /*150e0*/  HMMA.1688.F32.TF32 R20, R20, R4, R8 ;  /* 0x000000041414723c */ /* 0x004fe20000081008 */
[----:B------:R-:W4:Y:S04]  /*150f0*/  LDL.LU.64 R10, [R1+0x21d8] ;  /* 0x0021d800010a7983 */ /* 0x000f280000300a00 */
[----:B------:R-:W4:Y:S11]  /*15100*/  LDL.LU.64 R8, [R1+0x21d0] ;  /* 0x0021d00001087983 */ /* 0x000f360000300a00 */
[----:B------:R-:W-:Y:S07]  /*15110*/  @!UPT UIADD3 URZ, URZ, URZ, URZ ;  /* 0x0000003f3f3ff290 */ /* 0x000fee000fffe03f */
[----:B------:R1:W-:Y:S04]  /*15120*/  STL.64 [R1+0x160], R20 ;  /* 0x0001601401007387 */ /* 0x0003e80000100a00 */
[----:B------:R-:W-:Y:S04]  /*15130*/  STL.64 [R1+0x168], R22 ;  /* 0x0001681601007387 */ /* 0x000fe80000100a00 */
[----:B------:R-:W2:Y:S01]  /*15140*/  LDL.LU.64 R6, [R1+0x21c8] ;  /* 0x0021c80001067983 */ /* 0x000ea20000300a00 */
[----:B-1----:R-:W-:-:S03]  /*15150*/  IMAD.MOV.U32 R20, RZ, RZ, R29 ;  /* 0x000000ffff147224 */ /* 0x002fc600078e001d */
[----:B------:R-:W2:Y:S01]  /*15160*/  LDL.LU.64 R4, [R1+0x21c0] ;  /* 0x0021c00001047983 */ /* 0x000ea20000300a00 */
[----:B------:R-:W-:-:S05]  /*15170*/  IMAD.MOV.U32 R21, RZ, RZ, R28 ;  /* 0x000000ffff157224 */ /* 0x000fca00078e001c */
[----:B------:R1:W-:Y:S02]  /*15180*/  STL.64 [R1+0x2178], R20 ;  /* 0x0021781401007387 */ /* 0x0003e40000100a00 */
[----:B-1----:R-:W-:Y:S02]  /*15190*/  IMAD.MOV.U32 R20, RZ, RZ, R2 ;  /* 0x000000ffff147224 */ /* 0x002fe400078e0002 */
[----:B------:R-:W-:-:S07]  /*151a0*/  IMAD.MOV.U32 R21, RZ, RZ, R0 ;  /* 0x000000ffff157224 */ /* 0x000fce00078e0000 */
[-C--:B---3--:R-:W-:Y:S11]  /*151b0*/  HMMA.1688.F32.TF32 R24, R24, R20.reuse, R16 ;  /* 0x000000141818723c */ /* 0x088ff60000081010 */
[----:B------:R-:W-:Y:S11]  /*151c0*/  @!UPT UIADD3 URZ, URZ, URZ, URZ ;  /* 0x0000003f3f3ff290 */ /* 0x000ff6000fffe03f */
[----:B------:R-:W-:Y:S01]  /*151d0*/  @!UPT UIADD3 URZ, URZ, URZ, URZ ;  /* 0x0000003f3f3ff290 */ /* 0x000fe2000fffe03f */
[----:B------:R1:W-:Y:S04]  /*151e0*/  STL.64 [R1+0x350], R24 ;  /* 0x0003501801007387 */ /* 0x0003e80000100a00 */
[----:B------:R3:W-:Y:S01]  /*151f0*/  STL.64 [R1+0x358], R26 ;  /* 0x0003581a01007387 */ /* 0x0007e20000100a00 */
[----:B----4-:R-:W-:Y:S11]  /*15200*/  HMMA.1688.F32.TF32 R12, R8, R20, R12 ;  /* 0x00000014080c723c */ /* 0x010ff6000008100c */
[----:B------:R-:W-:Y:S11]  /*15210*/  @!UPT UIADD3 URZ, URZ, URZ, URZ ;  /* 0x0000003f3f3ff290 */ /* 0x000ff6000fffe03f */
[----:B------:R-:W-:Y:S01]  /*15220*/  @!UPT UIADD3 URZ, URZ, URZ, URZ ;  /* 0x0000003f3f3ff290 */ /* 0x000fe2000fffe03f */
[----:B------:R-:W-:Y:S04]  /*15230*/  STL.64 [R1+0x3a0], R12 ;  /* 0x0003a00c01007387 */ /* 0x000fe80000100a00 */
[----:B------:R-:W-:Y:S04]  /*15240*/  STL.64 [R1+0x3a8], R14 ;  /* 0x0003a80e01007387 */ /* 0x000fe80000100a00 */
[----:B-1----:R-:W4:Y:S04]  /*15250*/  LDL.LU R24, [R1+0xb0] ;  /* 0x0000b00001187983 */ /* 0x002f280000300800 */
[----:B------:R-:W4:Y:S04]  /*15260*/  LDL.LU R25, [R1+0xb4] ;  /* 0x0000b40001197983 */ /* 0x000f280000300800 */
[----:B---3--:R-:W3:Y:S04]  /*15270*/  LDL.LU R26, [R1+0xb8] ;  /* 0x0000b800011a7983 */ /* 0x008ee80000300800 */
[----:B------:R-:W3:Y:S04]  /*15280*/  LDL.LU R27, [R1+0xbc] ;  /* 0x0000bc00011b7983 */ /* 0x000ee80000300800 */
[----:B---3--:R-:W-:Y:S04]  /*15290*/  STL.64 [R1+0x2058], R26 ;  /* 0x0020581a01007387 */ /* 0x008fe80000100a00 */
[----:B----4-:R1:W-:Y:S04]  /*152a0*/  STL.64 [R1+0x2050], R24 ;  /* 0x0020501801007387 */ /* 0x0103e80000100a00 */
[----:B-1----:R-:W3:Y:S04]  /*152b0*/  LDL.LU R24, [R1+0x1d0] ;  /* 0x0001d00001187983 */ /* 0x002ee80000300800 */
[----:B------:R-:W3:Y:S04]  /*152c0*/  LDL.LU R25, [R1+0x1d4] ;  /* 0x0001d40001197983 */ /* 0x000ee80000300800 */
[----:B------:R-:W4:Y:S04]  /*152d0*/  LDL.LU R26, [R1+0x1d8] ;  /* 0x0001d800011a7983 */ /* 0x000f280000300800 */
[----:B------:R-:W4:Y:S01]  /*152e0*/  LDL.LU R27, [R1+0x1dc] ;  /* 0x0001dc00011b7983 */ /* 0x000f220000300800 */
[----:B------:R-:W-:-:S02]  /*152f0*/  IMAD.MOV.U32 R16, RZ, RZ, R8 ;  /* 0x000000ffff107224 */ /* 0x000fc400078e0008 */
[----:B------:R-:W-:Y:S01]  /*15300*/  IMAD.MOV.U32 R3, RZ, RZ, R9 ;  /* 0x000000ffff037224 */ /* 0x000fe200078e0009 */
[----:B----4-:R-:W-:Y:S04]  /*15310*/  STL.64 [R1+0x2068], R26 ;  /* 0x0020681a01007387 */ /* 0x010fe80000100a00 */
[----:B---3--:R1:W-:Y:S04]  /*15320*/  STL.64 [R1+0x2060], R24 ;  /* 0x0020601801007387 */ /* 0x0083e80000100a00 */
[----:B-1----:R-:W3:Y:S04]  /*15330*/  LDL.LU R24, [R1+0x230] ;  /* 0x0002300001187983 */ /* 0x002ee80000300800 */
[----:B------:R-:W3:Y:S04]  /*15340*/  LDL.LU R25, [R1+0x234] ;  /* 0x0002340001197983 */ /* 0x000ee80000300800 */
[----:B------:R-:W4:Y:S04]  /*15350*/  LDL.LU R26, [R1+0x238] ;  /* 0x00023800011a7983 */ /* 0x000f280000300800 */
[----:B------:R-:W4:Y:S01]  /*15360*/  LDL.LU R27, [R1+0x23c] ;  /* 0x00023c00011b7983 */ /* 0x000f220000300800 */
[----:B------:R-:W-:-:S03]  /*15370*/  IMAD.MOV.U32 R2, RZ, RZ, R10 ;  /* 0x000000ffff027224 */ /* 0x000fc600078e000a */
[----:B------:R-:W2:Y:S01]  /*15380*/  LDL.LU R8, [R1+0x190] ;  /* 0x0001900001087983 */ /* 0x000ea20000300800 */
[----:B------:R-:W-:-:S03]  /*15390*/  IMAD.MOV.U32 R0, RZ, RZ, R11 ;  /* 0x000000ffff007224 */ /* 0x000fc600078e000b */
[----:B------:R-:W2:Y:S04]  /*153a0*/  LDL.LU R9, [R1+0x194] ;  /* 0x0001940001097983 */ /* 0x000ea80000300800 */
[----:B------:R-:W2:Y:S04]  /*153b0*/  LDL.LU R10, [R1+0x198] ;  /* 0x00019800010a7983 */ /* 0x000ea80000300800 */
[----:B------:R-:W2:Y:S04]  /*153c0*/  LDL.LU R11, [R1+0x19c] ;  /* 0x00019c00010b7983 */ /* 0x000ea80000300800 */
[----:B------:R-:W2:Y:S04]  /*153d0*/  LDL.LU R12, [R1+0x150] ;  /* 0x00015000010c7983 */ /* 0x000ea80000300800 */
[----:B------:R-:W2:Y:S04]  /*153e0*/  LDL.LU R13, [R1+0x154] ;  /* 0x00015400010d7983 */ /* 0x000ea80000300800 */
[----:B------:R-:W2:Y:S04]  /*153f0*/  LDL.LU R14, [R1+0x158] ;  /* 0x00015800010e7983 */ /* 0x000ea80000300800 */
[----:B------:R-:W2:Y:S04]  /*15400*/  LDL.LU R15, [R1+0x15c] ;  /* 0x00015c00010f7983 */ /* 0x000ea80000300800 */
[----:B----4-:R1:W-:Y:S04]  /*15410*/  STL.64 [R1+0x2078], R26 ;  /* 0x0020781a01007387 */ /* 0x0103e80000100a00 */
[----:B---3--:R3:W-:Y:S01]  /*15420*/  STL.64 [R1+0x2070], R24 ;  /* 0x0020701801007387 */ /* 0x0087e20000100a00 */
[----:B-1----:R-:W-:-:S02]  /*15430*/  IMAD.MOV.U32 R26, RZ, RZ, R2 ;  /* 0x000000ffff1a7224 */ /* 0x002fc400078e0002 */
[----:B------:R-:W-:Y:S02]  /*15440*/  IMAD.MOV.U32 R27, RZ, RZ, R0 ;  /* 0x000000ffff1b7224 */ /* 0x000fe400078e0000 */
[----:B---3--:R-:W-:Y:S02]  /*15450*/  IMAD.MOV.U32 R24, RZ, RZ, R16 ;  /* 0x000000ffff187224 */ /* 0x008fe400078e0010 */
[----:B------:R-:W-:Y:S01]  /*15460*/  IMAD.MOV.U32 R25, RZ, RZ, R3 ;  /* 0x000000ffff197224 */ /* 0x000fe200078e0003 */
[----:B------:R-:W3:Y:S04]  /*15470*/  LDL.LU R16, [R1+0x140] ;  /* 0x0001400001107983 */ /* 0x000ee80000300800 */
[----:B------:R-:W3:Y:S04]  /*15480*/  LDL.LU R17, [R1+0x144] ;  /* 0x0001440001117983 */ /* 0x000ee80000300800 */
[----:B------:R-:W3:Y:S04]  /*15490*/  LDL.LU R18, [R1+0x148] ;  /* 0x0001480001127983 */ /* 0x000ee80000300800 */
[----:B------:R-:W3:Y:S04]  /*154a0*/  LDL.LU R19, [R1+0x14c] ;  /* 0x00014c0001137983 */ /* 0x000ee80000300800 */
[----:B------:R1:W-:Y:S04]  /*154b0*/  STL.64 [R1+0x2140], R26 ;  /* 0x0021401a01007387 */ /* 0x0003e80000100a00 */
[----:B------:R4:W-:Y:S04]  /*154c0*/  STL.64 [R1+0x2138], R24 ;  /* 0x0021381801007387 */ /* 0x0009e80000100a00 */
[----:B-1----:R-:W2:Y:S04]  /*154d0*/  LDL.64 R26, [R1+0x18] ;  /* 0x00001800011a7983 */ /* 0x002ea80000100a00 */
[----:B----4-:R-:W4:Y:S04]  /*154e0*/  LDL.64 R24, [R1+0x10] ;  /* 0x0000100001187983 */ /* 0x010f280000100a00 */
[----:B--2---:R1:W-:Y:S04]  /*154f0*/  STL.64 [R1+0x2160], R26 ;  /* 0x0021601a01007387 */ /* 0x0043e80000100a00 */
[----:B----4-:R2:W-:Y:S04]  /*15500*/  STL.64 [R1+0x2158], R24 ;  /* 0x0021581801007387 */ /* 0x0105e80000100a00 */
[----:B-1----:R-:W4:Y:S04]  /*15510*/  LDL.64 R26, [R1+0x28] ;  /* 0x00002800011a7983 */ /* 0x002f280000100a00 */
[----:B--2---:R-:W2:Y:S01]  /*15520*/  LDL.64 R24, [R1+0x20] ;  /* 0x0000200001187983 */ /* 0x004ea20000100a00 */
[-C--:B------:R-:W-:Y:S03]  /*15530*/  HMMA.1688.F32.TF32 R8, R4, R20.reuse, R8 ;  /* 0x000000140408723c */ /* 0x080fe60000081008 */
[----:B----4-:R1:W-:Y:S04]  /*15540*/  STL.64 [R1+0x2170], R26 ;  /* 0x0021701a01007387 */ /* 0x0103e80000100a00 */
[----:B--2---:R2:W-:Y:S04]  /*15550*/  STL.64 [R1+0x2168], R24 ;  /* 0x0021681801007387 */ /* 0x0045e80000100a00 */
[----:B-1----:R-:W4:Y:S04]  /*15560*/  LDL.64 R26, [R1+0x38] ;  /* 0x00003800011a7983 */ /* 0x002f280000100a00 */
[----:B--2---:R-:W2:Y:S04]  /*15570*/  LDL.64 R24, [R1+0x30] ;  /* 0x0000300001187983 */ /* 0x004ea80000100a00 */
[----:B----4-:R-:W-:Y:S04]  /*15580*/  STL.64 [R1+0x2188], R26 ;  /* 0x0021881a01007387 */ /* 0x010fe80000100a00 */
[----:B--2---:R1:W-:Y:S04]  /*15590*/  STL.64 [R1+0x2180], R24 ;  /* 0x0021801801007387 */ /* 0x0043e80000100a00 */
[----:B-1----:R-:W2:Y:S04]  /*155a0*/  LDL.LU R24, [R1+0xd0] ;  /* 0x0000d00001187983 */ /* 0x002ea80000300800 */
[----:B------:R-:W2:Y:S04]  /*155b0*/  LDL.LU R25, [R1+0xd4] ;  /* 0x0000d40001197983 */ /* 0x000ea80000300800 */
[----:B------:R-:W2:Y:S04]  /*155c0*/  LDL.LU R26, [R1+0xd8] ;  /* 0x0000d800011a7983 */ /* 0x000ea80000300800 */
[----:B------:R-:W2:Y:S04]  /*155d0*/  LDL.LU R27, [R1+0xdc] ;  /* 0x0000dc00011b7983 */ /* 0x000ea80000300800 */
[----:B------:R-:W-:Y:S04]  /*155e0*/  STL.64 [R1+0x410], R8 ;  /* 0x0004100801007387 */ /* 0x000fe80000100a00 */
[----:B------:R1:W-:Y:S04]  /*155f0*/  STL.64 [R1+0x418], R10 ;  /* 0x0004180a01007387 */ /* 0x0003e80000100a00 */
[----:B-1----:R-:W4:Y:S04]  /*15600*/  LDL.LU.64 R10, [R1+0x21b8] ;  /* 0x0021b800010a7983 */ /* 0x002f280000300a00 */
[----:B------:R-:W4:Y:S04]  /*15610*/  LDL.LU.64 R8, [R1+0x21b0] ;  /* 0x0021b00001087983 */ /* 0x000f280000300a00 */
[----:B------:R-:W-:Y:S04]  /*15620*/  STL.64 [R1+0x2150], R6 ;  /* 0x0021500601007387 */ /* 0x000fe80000100a00 */
[----:B------:R1:W-:Y:S04]  /*15630*/  STL.64 [R1+0x2148], R4 ;  /* 0x0021480401007387 */ /* 0x0003e80000100a00 */
[----:B-1----:R-:W2:Y:S04]  /*15640*/  LDL.LU R4, [R1+0x480] ;  /* 0x0004800001047983 */ /* 0x002ea80000300800 */
[----:B------:R-:W2:Y:S04]  /*15650*/  LDL.LU R5, [R1+0x484] ;  /* 0x0004840001057983 */ /* 0x000ea80000300800 */
[----:B------:R-:W2:Y:S04]  /*15660*/  LDL.LU R6, [R1+0x488] ;  /* 0x0004880001067983 */ /* 0x000ea80000300800 */
[----:B------:R-:W2:Y:S01]  /*15670*/  LDL.LU R7, [R1+0x48c] ;  /* 0x00048c0001077983 */ /* 0x000ea20000300800 */
        /* <DEDUP_REMOVED lines=9> */
[----:B-1----:R-:W4:Y:S04]  /*15710*/  LDL.LU R8, [R1+0x380] ;  /* 0x0003800001087983 */ /* 0x002f280000300800 */
[----:B------:R-:W4:Y:S04]  /*15720*/  LDL.LU R9, [R1+0x384] ;  /* 0x0003840001097983 */ /* 0x000f280000300800 */
[----:B------:R-:W4:Y:S04]  /*15730*/  LDL.LU R10, [R1+0x388] ;  /* 0x00038800010a7983 */ /* 0x000f280000300800 */
[----:B------:R-:W4:Y:S01]  /*15740*/  LDL.LU R11, [R1+0x38c] ;  /* 0x00038c00010b7983 */ /* 0x000f220000300800 */
        /* <DEDUP_REMOVED lines=9> */
[----:B-1----:R-:W3:Y:S04]  /*157e0*/  LDL.LU R12, [R1+0x5a0] ;  /* 0x0005a000010c7983 */ /* 0x002ee80000300800 */
[----:B------:R-:W3:Y:S04]  /*157f0*/  LDL.LU R13, [R1+0x5a4] ;  /* 0x0005a400010d7983 */ /* 0x000ee80000300800 */
[----:B------:R-:W3:Y:S04]  /*15800*/  LDL.LU R14, [R1+0x5a8] ;  /* 0x0005a800010e7983 */ /* 0x000ee80000300800 */
[----:B------:R-:W3:Y:S01]  /*15810*/  LDL.LU R15, [R1+0x5ac] ;  /* 0x0005ac00010f7983 */ /* 0x000ee20000300800 */
[----:B--2---:R-:W-:Y:S03]  /*15820*/  HMMA.1688.F32.TF32 R20, R16, R20, R24 ;  /* 0x000000141014723c */ /* 0x004fe60000081018 */
[----:B------:R-:W2:Y:S04]  /*15830*/  LDL.LU.64 R26, [R1+0x2188] ;  /* 0x00218800011a7983 */ /* 0x000ea80000300a00 */
[----:B------:R-:W3:Y:S11]  /*15840*/  LDL.LU.64 R24, [R1+0x2180] ;  /* 0x0021800001187983 */ /* 0x000ef60000300a00 */
[----:B------:R-:W-:Y:S05]  /*15850*/  @!UPT UIADD3 URZ, URZ, URZ, URZ ;  /* 0x0000003f3f3ff290 */ /* 0x000fea000fffe03f */
[----:B------:R1:W-:Y:S01]  /*15860*/  STL [R1+0x574], R21 ;  /* 0x0005741501007387 */ /* 0x0003e20000100800 */
[----:B------:R-:W-:-:S03]  /*15870*/  IMAD.MOV.U32 R29, RZ, RZ, R20 ;  /* 0x000000ffff1d7224 */ /* 0x000fc600078e0014 */
[----:B------:R-:W-:Y:S04]  /*15880*/  STL.64 [R1+0x578], R22 ;  /* 0x0005781601007387 */ /* 0x000fe80000100a00 */
[----:B-1----:R-:W4:Y:S04]  /*15890*/  LDL.LU.64 R20, [R1+0x2178] ;  /* 0x0021780001147983 */ /* 0x002f280000300a00 */
[----:B------:R-:W-:Y:S04]  /*158a0*/  STL.64 [R1+0x2110], R18 ;  /* 0x0021101201007387 */ /* 0x000fe80000100a00 */
[----:B------:R1:W-:Y:S04]  /*158b0*/  STL.64 [R1+0x2108], R16 ;  /* 0x0021081001007387 */ /* 0x0003e80000100a00 */
[----:B-1----:R-:W4:Y:S04]  /*158c0*/  LDL.LU R16, [R1+0x550] ;  /* 0x0005500001107983 */ /* 0x002f280000300800 */
[----:B------:R-:W4:Y:S04]  /*158d0*/  LDL.LU R17, [R1+0x554] ;  /* 0x0005540001117983 */ /* 0x000f280000300800 */
[----:B------:R-:W4:Y:S04]  /*158e0*/  LDL.LU R18, [R1+0x558] ;  /* 0x0005580001127983 */ /* 0x000f280000300800 */
[----:B------:R-:W4:Y:S04]  /*158f0*/  LDL.LU R19, [R1+0x55c] ;  /* 0x00055c0001137983 */ /* 0x000f280000300800 */
[----:B------:R-:W-:Y:S01]  /*15900*/  STL [R1+0x1b18], R29 ;  /* 0x001b181d01007387 */ /* 0x000fe20000100800 */
[----:B--2---:R-:W-:-:S02]  /*15910*/  IMAD.MOV.U32 R2, RZ, RZ, R26 ;  /* 0x000000ffff027224 */ /* 0x004fc400078e001a */
[----:B------:R-:W-:Y:S02]  /*15920*/  IMAD.MOV.U32 R0, RZ, RZ, R27 ;  /* 0x000000ffff007224 */ /* 0x000fe400078e001b */
[----:B---3--:R-:W-:Y:S01]  /*15930*/  IMAD.MOV.U32 R3, RZ, RZ, R25 ;  /* 0x000000ffff037224 */ /* 0x008fe200078e0019 */
[----:B----4-:R-:W-:Y:S11]  /*15940*/  HMMA.1688.F32.TF32 R12, R24, R20, R12 ;  /* 0x00000014180c723c */ /* 0x010ff6000008100c */
[----:B------:R-:W-:Y:S11]  /*15950*/  @!UPT UIADD3 URZ, URZ, URZ, URZ ;  /* 0x0000003f3f3ff290 */ /* 0x000ff6000fffe03f */
[----:B------:R-:W-:Y:S01]  /*15960*/  @!UPT UIADD3 URZ, URZ, URZ, URZ ;  /* 0x0000003f3f3ff290 */ /* 0x000fe2000fffe03f */
[----:B------:R1:W-:Y:S04]  /*15970*/  STL.64 [R1+0x140], R12 ;  /* 0x0001400c01007387 */ /* 0x0003e80000100a00 */
[----:B------:R2:W-:Y:S04]  /*15980*/  STL.64 [R1+0x148], R14 ;  /* 0x0001480e01007387 */ /* 0x0005e80000100a00 */
[----:B------:R-:W3:Y:S01]  /*15990*/  LDL.LU.64 R26, [R1+0x2170] ;  /* 0x00217000011a7983 */ /* 0x000ee20000300a00 */
[----:B-1----:R-:W-:-:S03]  /*159a0*/  IMAD.MOV.U32 R12, RZ, RZ, R24 ;  /* 0x000000ffff0c7224 */ /* 0x002fc600078e0018 */
[----:B------:R-:W3:Y:S02]  /*159b0*/  LDL.LU.64 R24, [R1+0x2168] ;  /* 0x0021680001187983 */ /* 0x000ee40000300a00 */
[----:B---3--:R-:W-:Y:S01]  /*159c0*/  HMMA.1688.F32.TF32 R16, R24, R20, R16 ;  /* 0x000000141810723c */ /* 0x008fe20000081010 */
[----:B--2---:R-:W-:Y:S02]  /*159d0*/  IMAD.MOV.U32 R14, RZ, RZ, R26 ;  /* 0x000000ffff0e7224 */ /* 0x004fe400078e001a */
[----:B------:R-:W-:Y:S02]  /*159e0*/  IMAD.MOV.U32 R13, RZ, RZ, R27 ;  /* 0x000000ffff0d7224 */ /* 0x000fe400078e001b */
[----:B------:R-:W-:Y:S11]  /*159f0*/  IMAD.MOV.U32 R15, RZ, RZ, R25 ;  /* 0x000000ffff0f7224 */ /* 0x000ff600078e0019 */
[----:B------:R-:W-:Y:S07]  /*15a00*/  @!UPT UIADD3 URZ, URZ, URZ, URZ ;  /* 0x0000003f3f3ff290 */ /* 0x000fee000fffe03f */
[----:B------:R1:W-:Y:S04]  /*15a10*/  STL.64 [R1+0x130], R16 ;  /* 0x0001301001007387 */ /* 0x0003e80000100a00 */
[----:B------:R2:W-:Y:S04]  /*15a20*/  STL.64 [R1+0x138], R18 ;  /* 0x0001381201007387 */ /* 0x0005e80000100a00 */
[----:B------:R-:W3:Y:S01]  /*15a30*/  LDL.LU.64 R26, [R1+0x2160] ;  /* 0x00216000011a7983 */ /* 0x000ee20000300a00 */
[----:B-1----:R-:W-:-:S03]  /*15a40*/  IMAD.MOV.U32 R16, RZ, RZ, R24 ;  /* 0x000000ffff107224 */ /* 0x002fc600078e0018 */
[----:B------:R-:W3:Y:S02]  /*15a50*/  LDL.LU.64 R24, [R1+0x2158] ;  /* 0x0021580001187983 */ /* 0x000ee40000300a00 */
[-C--:B---3--:R-:W-:Y:S01]  /*15a60*/  HMMA.1688.F32.TF32 R4, R24, R20.reuse, R4 ;  /* 0x000000141804723c */ /* 0x088fe20000081004 */
[----:B--2---:R-:W-:Y:S02]  /*15a70*/  IMAD.MOV.U32 R18, RZ, RZ, R26 ;  /* 0x000000ffff127224 */ /* 0x004fe400078e001a */
[----:B------:R-:W-:Y:S02]  /*15a80*/  IMAD.MOV.U32 R17, RZ, RZ, R27 ;  /* 0x000000ffff117224 */ /* 0x000fe400078e001b */
[----:B------:R-:W-:Y:S02]  /*15a90*/  IMAD.MOV.U32 R22, RZ, RZ, R24 ;  /* 0x000000ffff167224 */ /* 0x000fe400078e0018 */
[----:B------:R-:W-:Y:S11]  /*15aa0*/  IMAD.MOV.U32 R19, RZ, RZ, R25 ;  /* 0x000000ffff137224 */ /* 0x000ff600078e0019 */
[----:B------:R-:W-:Y:S05]  /*15ab0*/  @!UPT UIADD3 URZ, URZ, URZ, URZ ;  /* 0x0000003f3f3ff290 */ /* 0x000fea000fffe03f */
        /* <DEDUP_REMOVED lines=9> */
[----:B------:R1:W-:Y:S04]  /*15b50*/  STL.64 [R1+0x370], R8 ;  /* 0x0003700801007387 */ /* 0x0003e80000100a00 */
[----:B------:R3:W-:Y:S04]  /*15b60*/  STL.64 [R1+0x378], R10 ;  /* 0x0003780a01007387 */ /* 0x0007e80000100a00 */
[----:B-1----:R-:W2:Y:S04]  /*15b70*/  LDL.LU R8, [R1+0x1b0] ;  /* 0x0001b00001087983 */ /* 0x002ea80000300800 */
[----:B------:R-:W2:Y:S04]  /*15b80*/  LDL.LU R9, [R1+0x1b4] ;  /* 0x0001b40001097983 */ /* 0x000ea80000300800 */
[----:B---3--:R-:W2:Y:S04]  /*15b90*/  LDL.LU R10, [R1+0x1b8] ;  /* 0x0001b800010a7983 */ /* 0x008ea80000300800 */
[----:B------:R-:W2:Y:S04]  /*15ba0*/  LDL.LU R11, [R1+0x1bc] ;  /* 0x0001bc00010b7983 */ /* 0x000ea80000300800 */
        /* <DEDUP_REMOVED lines=12> */
[----:B------:R1:W-:Y:S04]  /*15c70*/  STL.64 [R1+0x20d8], R26 ;  /* 0x0020d81a01007387 */ /* 0x0003e80000100a00 */
[----:B------:R3:W-:Y:S04]  /*15c80*/  STL.64 [R1+0x20d0], R24 ;  /* 0x0020d01801007387 */ /* 0x0007e80000100a00 */
[----:B------:R-:W4:Y:S04]  /*15c90*/  LDL.LU R16, [R1+0x180] ;  /* 0x0001800001107983 */ /* 0x000f280000300800 */
[----:B------:R-:W4:Y:S01]  /*15ca0*/  LDL.LU R17, [R1+0x184] ;  /* 0x0001840001117983 */ /* 0x000f220000300800 */
[----:B-1----:R-:W-:-:S02]  /*15cb0*/  IMAD.MOV.U32 R26, RZ, RZ, R2 ;  /* 0x000000ffff1a7224 */ /* 0x002fc400078e0002 */
[----:B------:R-:W-:Y:S01]  /*15cc0*/  IMAD.MOV.U32 R27, RZ, RZ, R0 ;  /* 0x000000ffff1b7224 */ /* 0x000fe200078e0000 */
[----:B------:R-:W4:Y:S01]  /*15cd0*/  LDL.LU R18, [R1+0x188] ;  /* 0x0001880001127983 */ /* 0x000f220000300800 */
[----:B---3--:R-:W-:Y:S02]  /*15ce0*/  IMAD.MOV.U32 R24, RZ, RZ, R12 ;  /* 0x000000ffff187224 */ /* 0x008fe400078e000c */
[----:B------:R-:W-:Y:S01]  /*15cf0*/  IMAD.MOV.U32 R25, RZ, RZ, R3 ;  /* 0x000000ffff197224 */ /* 0x000fe200078e0003 */
[----:B------:R-:W4:Y:S04]  /*15d00*/  LDL.LU R19, [R1+0x18c] ;  /* 0x00018c0001137983 */ /* 0x000f280000300800 */
[----:B------:R-:W3:Y:S04]  /*15d10*/  LDL.LU R12, [R1+0x1a0] ;  /* 0x0001a000010c7983 */ /* 0x000ee80000300800 */
[----:B------:R-:W3:Y:S04]  /*15d20*/  LDL.LU R13, [R1+0x1a4] ;  /* 0x0001a400010d7983 */ /* 0x000ee80000300800 */
[----:B------:R-:W3:Y:S04]  /*15d30*/  LDL.LU R14, [R1+0x1a8] ;  /* 0x0001a800010e7983 */ /* 0x000ee80000300800 */
[----:B------:R-:W3:Y:S04]  /*15d40*/  LDL.LU R15, [R1+0x1ac] ;  /* 0x0001ac00010f7983 */ /* 0x000ee80000300800 */
[----:B------:R-:W-:Y:S04]  /*15d50*/  STL.64 [R1+0x2100], R26 ;  /* 0x0021001a01007387 */ /* 0x000fe80000100a00 */
[----:B------:R1:W-:Y:S04]  /*15d60*/  STL.64 [R1+0x20f8], R24 ;  /* 0x0020f81801007387 */ /* 0x0003e80000100a00 */
[----:B-1----:R-:W3:Y:S04]  /*15d70*/  LDL.LU R24, [R1+0xc0] ;  /* 0x0000c00001187983 */ /* 0x002ee80000300800 */
[----:B------:R-:W3:Y:S04]  /*15d80*/  LDL.LU R25, [R1+0xc4] ;  /* 0x0000c40001197983 */ /* 0x000ee80000300800 */
[----:B------:R-:W3:Y:S04]  /*15d90*/  LDL.LU R26, [R1+0xc8] ;  /* 0x0000c800011a7983 */ /* 0x000ee80000300800 */
[----:B------:R-:W3:Y:S01]  /*15da0*/  LDL.LU R27, [R1+0xcc] ;  /* 0x0000cc00011b7983 */ /* 0x000ee20000300800 */
        /* <DEDUP_REMOVED lines=18> */
[----:B------:R-:W2:Y:S01]  /*15ed0*/  LDL.LU R7, [R1+0x53c] ;  /* 0x00053c0001077983 */ /* 0x000ea20000300800 */
[-C--:B---3--:R-:W-:Y:S03]  /*15ee0*/  HMMA.1688.F32.TF32 R12, R8, R20.reuse, R12 ;  /* 0x00000014080c723c */ /* 0x088fe6000008100c */
[----:B--2---:R-:W-:Y:S04]  /*15ef0*/  STL.64 [R1+0x20c8], R6 ;  /* 0x0020c80601007387 */ /* 0x004fe80000100a00 */
[----:B------:R1:W-:Y:S04]  /*15f00*/  STL.64 [R1+0x20c0], R4 ;  /* 0x0020c00401007387 */ /* 0x0003e80000100a00 */
        /* <DEDUP_REMOVED lines=21> */
[----:B---3--:R-:W-:Y:S02]  /*16060*/  HMMA.1688.F32.TF32 R20, R16, R20, R24 ;  /* 0x000000141014723c */ /* 0x008fe40000081018 */
[----:B------:R-:W2:Y:S04]  /*16070*/  LDL.LU.64 R26, [R1+0x2100] ;  /* 0x00210000011a7983 */ /* 0x000ea80000300a00 */
[----:B------:R-:W2:Y:S11]  /*16080*/  LDL.LU.64 R24, [R1+0x20f8] ;  /* 0x0020f80001187983 */ /* 0x000eb60000300a00 */
[----:B------:R-:W-:Y:S06]  /*16090*/  @!UPT UIADD3 URZ, URZ, URZ, URZ ;  /* 0x0000003f3f3ff290 */ /* 0x000fec000fffe03f */
[----:B------:R1:W-:Y:S04]  /*160a0*/  STL.64 [R1+0x4f0], R20 ;  /* 0x0004f01401007387 */ /* 0x0003e80000100a00 */
[----:B------:R-:W-:Y:S04]  /*160b0*/  STL [R1+0x4f8], R22 ;  /* 0x0004f81601007387 */ /* 0x000fe80000100800 */
[----:B-1----:R-:W2:Y:S01]  /*160c0*/  LDL.LU.64 R20, [R1+0x20f0] ;  /* 0x0020f00001147983 */ /* 0x002ea20000300a00 */
[----:B------:R-:W-:-:S05]  /*160d0*/  IMAD.MOV.U32 R28, RZ, RZ, R23 ;  /* 0x000000ffff1c7224 */ /* 0x000fca00078e0017 */
[----:B------:R-:W-:Y:S01]  /*160e0*/  STL [R1+0x1b1c], R28 ;  /* 0x001b1c1c01007387 */ /* 0x000fe20000100800 */
[-C--:B--2---:R-:W-:Y:S03]  /*160f0*/  HMMA.1688.F32.TF32 R24, R24, R20.reuse, R4 ;  /* 0x000000141818723c */ /* 0x084fe60000081004 */
[----:B------:R-:W2:Y:S04]  /*16100*/  LDL.LU.64 R6, [R1+0x20e8] ;  /* 0x0020e80001067983 */ /* 0x000ea80000300a00 */
[----:B------:R-:W2:Y:S11]  /*16110*/  LDL.LU.64 R4, [R1+0x20e0] ;  /* 0x0020e00001047983 */ /* 0x000eb60000300a00 */
[----:B------:R-:W-:Y:S05]  /*16120*/  @!UPT UIADD3 URZ, URZ, URZ, URZ ;  /* 0x0000003f3f3ff290 */ /* 0x000fea000fffe03f */
        /* <DEDUP_REMOVED lines=28> */
[-C--:B--2---:R-:W-:Y:S11]  /*162f0*/  HMMA.1688.F32.TF32 R24, R4, R20.reuse, R24 ;  /* 0x000000140418723c */ /* 0x084ff60000081018 */
        /* <DEDUP_REMOVED lines=17> */
[----:B-1----:R-:W2:Y:S04]  /*16410*/  LDL.LU.64 R26, [R1+0x2058] ;  /* 0x00205800011a7983 */ /* 0x002ea80000300a00 */
[----:B------:R-:W2:Y:S01]  /*16420*/  LDL.LU.64 R24, [R1+0x2050] ;  /* 0x0020500001187983 */ /* 0x000ea20000300a00 */
[-C--:B---3--:R-:W-:Y:S03]  /*16430*/  HMMA.1688.F32.TF32 R4, R12, R20.reuse, R4 ;  /* 0x000000140c04723c */ /* 0x088fe60000081004 */
[----:B------:R-:W-:Y:S04]  /*16440*/  STL.64 [R1+0x1ff8], R10 ;  /* 0x001ff80a01007387 */ /* 0x000fe80000100a00 */
[----:B------:R1:W-:Y:S04]  /*16450*/  STL.64 [R1+0x1ff0], R8 ;  /* 0x001ff00801007387 */ /* 0x0003e80000100a00 */
[----:B-1----:R-:W3:Y:S04]  /*16460*/  LDL.LU.64 R8, [R1+0x40] ;  /* 0x0000400001087983 */ /* 0x002ee80000300a00 */
[----:B------:R-:W-:Y:S04]  /*16470*/  STL.64 [R1+0x1fe8], R14 ;  /* 0x001fe80e01007387 */ /* 0x000fe80000100a00 */
[----:B------:R1:W-:Y:S04]  /*16480*/  STL.64 [R1+0x1fe0], R12 ;  /* 0x001fe00c01007387 */ /* 0x0003e80000100a00 */
[----:B------:R-:W-:Y:S04]  /*16490*/  STL.64 [R1+0x470], R4 ;  /* 0x0004700401007387 */ /* 0x000fe80000100a00 */
[----:B------:R2:W-:Y:S04]  /*164a0*/  STL.64 [R1+0x478], R6 ;  /* 0x0004780601007387 */ /* 0x0005e80000100a00 */
[----:B-1----:R-:W4:Y:S01]  /*164b0*/  LDL.LU R12, [R1+0x220] ;  /* 0x00022000010c7983 */ /* 0x002f220000300800 */
[----:B--2---:R-:W-:Y:S11]  /*164c0*/  HMMA.1688.F32.TF32 R4, R16, R20, R24 ;  /* 0x000000141004723c */ /* 0x004ff60000081018 */
[----:B------:R-:W-:Y:S11]  /*164d0*/  @!UPT UIADD3 URZ, URZ, URZ, URZ ;  /* 0x0000003f3f3ff290 */ /* 0x000ff6000fffe03f */
[----:B------:R-:W-:Y:S01]  /*164e0*/  @!UPT UIADD3 URZ, URZ, URZ, URZ ;  /* 0x0000003f3f3ff290 */ /* 0x000fe2000fffe03f */
[----:B------:R1:W-:Y:S04]  /*164f0*/  STL.64 [R1+0x4e0], R4 ;  /* 0x0004e00401007387 */ /* 0x0003e80000100a00 */
[----:B------:R2:W-:Y:S04]  /*16500*/  STL.64 [R1+0x4e8], R6 ;  /* 0x0004e80601007387 */ /* 0x0005e80000100a00 */
[----:B------:R-:W4:Y:S04]  /*16510*/  LDL.LU R13, [R1+0x224] ;  /* 0x00022400010d7983 */ /* 0x000f280000300800 */
[----:B------:R-:W3:Y:S04]  /*16520*/  LDL.LU R14, [R1+0x228] ;  /* 0x00022800010e7983 */ /* 0x000ee80000300800 */
        /* <DEDUP_REMOVED lines=9> */
[----:B-1----:R-:W3:Y:S04]  /*165c0*/  LDL.LU.64 R4, [R1] ;  /* 0x0000000001047983 */ /* 0x002ee80000300a00 */
[----:B--2---:R-:W2:Y:S04]  /*165d0*/  LDL.LU.64 R6, [R1+0x8] ;  /* 0x0000080001067983 */ /* 0x004ea80000300a00 */
[----:B--2---:R-:W-:Y:S04]  /*165e0*/  STL.64 [R1+0x2038], R6 ;  /* 0x0020380601007387 */ /* 0x004fe80000100a00 */
[----:B---3--:R1:W-:Y:S04]  /*165f0*/  STL.64 [R1+0x2030], R4 ;  /* 0x0020300401007387 */ /* 0x0083e80000100a00 */
[----:B-1----:R-:W2:Y:S04]  /*16600*/  LDL.LU.64 R4, [R1+0x10] ;  /* 0x0000100001047983 */ /* 0x002ea80000300a00 */
[----:B------:R-:W3:Y:S04]  /*16610*/  LDL.LU.64 R6, [R1+0x18] ;  /* 0x0000180001067983 */ /* 0x000ee80000300a00 */
[----:B---3--:R-:W-:Y:S04]  /*16620*/  STL.64 [R1+0x2048], R6 ;  /* 0x0020480601007387 */ /* 0x008fe80000100a00 */
[----:B--2---:R1:W-:Y:S04]  /*16630*/  STL.64 [R1+0x2040], R4 ;  /* 0x0020400401007387 */ /* 0x0043e80000100a00 */
[----:B-1----:R-:W2:Y:S04]  /*16640*/  LDL.LU.64 R4, [R1+0x20] ;  /* 0x0000200001047983 */ /* 0x002ea80000300a00 */
[----:B------:R-:W2:Y:S04]  /*16650*/  LDL.LU.64 R6, [R1+0x28] ;  /* 0x0000280001067983 */ /* 0x000ea80000300a00 */
[----:B------:R-:W-:Y:S04]  /*16660*/  STL.64 [R1+0x2008], R14 ;  /* 0x0020080e01007387 */ /* 0x000fe80000100a00 */
[----:B----4-:R1:W-:Y:S04]  /*16670*/  STL.64 [R1+0x2000], R12 ;  /* 0x0020000c01007387 */ /* 0x0103e80000100a00 */
[----:B-1----:R-:W3:Y:S04]  /*16680*/  LDL.LU R12, [R1+0x250] ;  /* 0x00025000010c7983 */ /* 0x002ee80000300800 */
[----:B------:R-:W3:Y:S04]  /*16690*/  LDL.LU R13, [R1+0x254] ;  /* 0x00025400010d7983 */ /* 0x000ee80000300800 */
[----:B------:R-:W4:Y:S04]  /*166a0*/  LDL.LU R14, [R1+0x258] ;  /* 0x00025800010e7983 */ /* 0x000f280000300800 */
[----:B------:R-:W4:Y:S04]  /*166b0*/  LDL.LU R15, [R1+0x25c] ;  /* 0x00025c00010f7983 */ /* 0x000f280000300800 */
[----:B----4-:R-:W-:Y:S04]  /*166c0*/  STL.64 [R1+0x2028], R14 ;  /* 0x0020280e01007387 */ /* 0x010fe80000100a00 */
[----:B---3--:R1:W-:Y:S04]  /*166d0*/  STL.64 [R1+0x2020], R12 ;  /* 0x0020200c01007387 */ /* 0x0083e80000100a00 */
[----:B-1----:R-:W3:Y:S04]  /*166e0*/  LDL.LU R12, [R1+0x450] ;  /* 0x00045000010c7983 */ /* 0x002ee80000300800 */
[----:B------:R-:W3:Y:S04]  /*166f0*/  LDL.LU R13, [R1+0x454] ;  /* 0x00045400010d7983 */ /* 0x000ee80000300800 */
[----:B------:R-:W3:Y:S04]  /*16700*/  LDL.LU R14, [R1+0x458] ;  /* 0x00045800010e7983 */ /* 0x000ee80000300800 */
[----:B------:R-:W3:Y:S04]  /*16710*/  LDL.LU R15, [R1+0x45c] ;  /* 0x00045c00010f7983 */ /* 0x000ee80000300800 */
[----:B------:R-:W-:Y:S04]  /*16720*/  STL.64 [R1+0x1fd8], R18 ;  /* 0x001fd81201007387 */ /* 0x000fe80000100a00 */
[----:B------:R1:W-:Y:S04]  /*16730*/  STL.64 [R1+0x1fd0], R16 ;  /* 0x001fd01001007387 */ /* 0x0003e80000100a00 */
[----:B-1----:R-:W4:Y:S04]  /*16740*/  LDL.LU.64 R16, [R1+0x30] ;  /* 0x0000300001107983 */ /* 0x002f280000300a00 */
[----:B------:R-:W4:Y:S01]  /*16750*/  LDL.LU.64 R18, [R1+0x38] ;  /* 0x0000380001127983 */ /* 0x000f220000300a00 */
[-C--:B--2---:R-:W-:Y:S08]  /*16760*/  HMMA.1688.F32.TF32 R24, R4, R8.reuse, R24 ;  /* 0x000000080418723c */ /* 0x084ff00000081018 */
[----:B----4-:R-:W-:Y:S11]  /*16770*/  HMMA.1688.F32.TF32 R20, R16, R8, R20 ;  /* 0x000000081014723c */ /* 0x010ff60000081014 */
[----:B------:R-:W-:Y:S11]  /*16780*/  @!UPT UIADD3 URZ, URZ, URZ, URZ ;  /* 0x0000003f3f3ff290 */ /* 0x000ff6000fffe03f */
[----:B------:R-:W-:Y:S01]  /*16790*/  @!UPT UIADD3 URZ, URZ, URZ, URZ ;  /* 0x0000003f3f3ff290 */ /* 0x000fe2000fffe03f */
[----:B------:R1:W-:Y:S04]  /*167a0*/  STL.64 [R1+0xf0], R20 ;  /* 0x0000f01401007387 */ /* 0x0003e80000100a00 */
[----:B------:R2:W-:Y:S01]  /*167b0*/  STL.64 [R1+0xf8], R22 ;  /* 0x0000f81601007387 */ /* 0x0005e20000100a00 */
[----:B-1----:R-:W-:Y:S02]  /*167c0*/  IMAD.MOV.U32 R20, RZ, RZ, R19 ;  /* 0x000000ffff147224 */ /* 0x002fe400078e0013 */
[----:B------:R-:W-:Y:S02]  /*167d0*/  IMAD.MOV.U32 R21, RZ, RZ, R18 ;  /* 0x000000ffff157224 */ /* 0x000fe400078e0012 */
[----:B--2---:R-:W-:Y:S02]  /*167e0*/  IMAD.MOV.U32 R23, RZ, RZ, R16 ;  /* 0x000000ffff177224 */ /* 0x004fe400078e0010 */
[----:B------:R-:W-:Y:S01]  /*167f0*/  IMAD.MOV.U32 R22, RZ, RZ, R17 ;  /* 0x000000ffff167224 */ /* 0x000fe200078e0011 */
[----:B------:R-:W2:Y:S04]  /*16800*/  LDL.LU R16, [R1+0x210] ;  /* 0x0002100001107983 */ /* 0x000ea80000300800 */
[----:B------:R-:W2:Y:S04]  /*16810*/  LDL.LU R17, [R1+0x214] ;  /* 0x0002140001117983 */ /* 0x000ea80000300800 */
[----:B------:R-:W2:Y:S04]  /*16820*/  LDL.LU R18, [R1+0x218] ;  /* 0x0002180001127983 */ /* 0x000ea80000300800 */
[----:B------:R-:W2:Y:S04]  /*16830*/  LDL.LU R19, [R1+0x21c] ;  /* 0x00021c0001137983 */ /* 0x000ea80000300800 */
[----:B------:R1:W-:Y:S04]  /*16840*/  STL [R1+0x1fc8], R20 ;  /* 0x001fc81401007387 */ /* 0x0003e80000100800 */
[----:B------:R4:W-:Y:S04]  /*16850*/  STL [R1+0x1fc4], R21 ;  /* 0x001fc41501007387 */ /* 0x0009e80000100800 */
[----:B------:R3:W-:Y:S04]  /*16860*/  STL [R1+0x1fc0], R22 ;  /* 0x001fc01601007387 */ /* 0x0007e80000100800 */
[----:B------:R3:W-:Y:S04]  /*16870*/  STL [R1+0x1fbc], R23 ;  /* 0x001fbc1701007387 */ /* 0x0007e80000100800 */
[----:B-1----:R-:W2:Y:S04]  /*16880*/  LDL.LU R20, [R1+0x580] ;  /* 0x0005800001147983 */ /* 0x002ea80000300800 */
[----:B----4-:R-:W2:Y:S04]  /*16890*/  LDL.LU R21, [R1+0x584] ;  /* 0x0005840001157983 */ /* 0x010ea80000300800 */
[----:B---3--:R-:W2:Y:S04]  /*168a0*/  LDL.LU R22, [R1+0x588] ;  /* 0x0005880001167983 */ /* 0x008ea80000300800 */
[----:B------:R-:W2:Y:S04]  /*168b0*/  LDL.LU R23, [R1+0x58c] ;  /* 0x00058c0001177983 */ /* 0x000ea80000300800 */
[----:B------:R1:W-:Y:S04]  /*168c0*/  STL.64 [R1+0xd0], R24 ;  /* 0x0000d01801007387 */ /* 0x0003e80000100a00 */
[----:B------:R3:W-:Y:S01]  /*168d0*/  STL.64 [R1+0xd8], R26 ;  /* 0x0000d81a01007387 */ /* 0x0007e20000100a00 */
[----:B-1----:R-:W-:-:S02]  /*168e0*/  IMAD.MOV.U32 R25, RZ, RZ, R6 ;  /* 0x000000ffff197224 */ /* 0x002fc400078e0006 */
[----:B------:R-:W-:Y:S02]  /*168f0*/  IMAD.MOV.U32 R24, RZ, RZ, R7 ;  /* 0x000000ffff187224 */ /* 0x000fe400078e0007 */
[----:B---3--:R-:W-:Y:S01]  /*16900*/  IMAD.MOV.U32 R27, RZ, RZ, R4 ;  /* 0x000000ffff1b7224 */ /* 0x008fe200078e0004 */
[----:B------:R-:W2:Y:S01]  /*16910*/  LDL.LU.64 R6, [R1+0x2048] ;  /* 0x0020480001067983 */ /* 0x000ea20000300a00 */
[----:B------:R-:W-:-:S03]  /*16920*/  IMAD.MOV.U32 R26, RZ, RZ, R5 ;  /* 0x000000ffff1a7224 */ /* 0x000fc600078e0005 */
[----:B------:R-:W2:Y:S04]  /*16930*/  LDL.LU.64 R4, [R1+0x2040] ;  /* 0x0020400001047983 */ /* 0x000ea80000300a00 */
[----:B------:R-:W-:Y:S01]  /*16940*/  STL [R1+0x1fcc], R27 ;  /* 0x001fcc1b01007387 */ /* 0x000fe20000100800 */
[----:B--2---:R-:W-:Y:S01]  /*16950*/  HMMA.1688.F32.TF32 R20, R4, R8, R20 ;  /* 0x000000080414723c */ /* 0x004fe20000081014 */
[----:B------:R-:W-:Y:S02]  /*16960*/  IMAD.MOV.U32 R2, RZ, RZ, R6 ;  /* 0x000000ffff027224 */ /* 0x000fe400078e0006 */
[----:B------:R-:W-:Y:S02]  /*16970*/  IMAD.MOV.U32 R0, RZ, RZ, R7 ;  /* 0x000000ffff007224 */ /* 0x000fe400078e0007 */
[----:B------:R-:W-:Y:S11]  /*16980*/  IMAD.MOV.U32 R3, RZ, RZ, R5 ;  /* 0x000000ffff037224 */ /* 0x000ff600078e0005 */
[----:B------:R-:W-:Y:S07]  /*16990*/  @!UPT UIADD3 URZ, URZ, URZ, URZ ;  /* 0x0000003f3f3ff290 */ /* 0x000fee000fffe03f */
[----:B------:R-:W-:Y:S04]  /*169a0*/  STL.64 [R1+0xc0], R20 ;  /* 0x0000c01401007387 */ /* 0x000fe80000100a00 */
[----:B------:R1:W-:Y:S04]  /*169b0*/  STL.64 [R1+0xc8], R22 ;  /* 0x0000c81601007387 */ /* 0x0003e80000100a00 */
[----:B------:R-:W2:Y:S01]  /*169c0*/  LDL.LU.64 R6, [R1+0x2038] ;  /* 0x0020380001067983 */ /* 0x000ea20000300a00 */
[----:B-1----:R-:W-:-:S03]  /*169d0*/  IMAD.MOV.U32 R23, RZ, RZ, R4 ;  /* 0x000000ffff177224 */ /* 0x002fc600078e0004 */
[----:B------:R-:W2:Y:S02]  /*169e0*/  LDL.LU.64 R4, [R1+0x2030] ;  /* 0x0020300001047983 */ /* 0x000ea40000300a00 */
[----:B--2---:R-:W-:Y:S01]  /*169f0*/  HMMA.1688.F32.TF32 R12, R4, R8, R12 ;  /* 0x00000008040c723c */ /* 0x004fe2000008100c */
[----:B------:R-:W-:Y:S02]  /*16a00*/  IMAD.MOV.U32 R21, RZ, RZ, R6 ;  /* 0x000000ffff157224 */ /* 0x000fe400078e0006 */
        /* <DEDUP_REMOVED lines=8> */
[----:B------:R-:W2:Y:S04]  /*16a90*/  LDL.LU.64 R6, [R1+0x2018] ;  /* 0x0020180001067983 */ /* 0x000ea80000300a00 */
        /* <DEDUP_REMOVED lines=32> */
[----:B------:R1:W-:Y:S01]  /*16ca0*/  STL.64 [R1+0x3d0], R16 ;  /* 0x0003d01001007387 */ /* 0x0003e20000100a00 */
[----:B------:R-:W-:Y:S02]  /*16cb0*/  IMAD.MOV.U32 R28, RZ, RZ, R18 ;  /* 0x000000ffff1c7224 */ /* 0x000fe400078e0012 */
[----:B------:R-:W-:Y:S02]  /*16cc0*/  IMAD.MOV.U32 R29, RZ, RZ, R19 ;  /* 0x000000ffff1d7224 */ /* 0x000fe400078e0013 */
[----:B------:R-:W3:Y:S04]  /*16cd0*/  LDL.LU.64 R18, [R1+0x1fd8] ;  /* 0x001fd80001127983 */ /* 0x000ee80000300a00 */
[----:B-1----:R-:W3:Y:S04]  /*16ce0*/  LDL.LU.64 R16, [R1+0x1fd0] ;  /* 0x001fd00001107983 */ /* 0x002ee80000300a00 */
[----:B------:R-:W-:Y:S04]  /*16cf0*/  STL.64 [R1+0x1eb8], R14 ;  /* 0x001eb80e01007387 */ /* 0x000fe80000100a00 */
[----:B------:R1:W-:Y:S04]  /*16d00*/  STL.64 [R1+0x1eb0], R12 ;  /* 0x001eb00c01007387 */ /* 0x0003e80000100a00 */
[----:B------:R-:W-:Y:S04]  /*16d10*/  STL [R1+0x1b24], R28 ;  /* 0x001b241c01007387 */ /* 0x000fe80000100800 */
[----:B------:R-:W-:Y:S04]  /*16d20*/  STL [R1+0x1b20], R29 ;  /* 0x001b201d01007387 */ /* 0x000fe80000100800 */
[----:B-1----:R-:W2:Y:S01]  /*16d30*/  LDL.LU R12, [R1+0x270] ;  /* 0x00027000010c7983 */ /* 0x002ea20000300800 */
[----:B---3--:R-:W-:Y:S11]  /*16d40*/  HMMA.1688.F32.TF32 R4, R16, R4, R8 ;  /* 0x000000041004723c */ /* 0x008ff60000081008 */
[----:B------:R-:W-:Y:S11]  /*16d50*/  @!UPT UIADD3 URZ, URZ, URZ, URZ ;  /* 0x0000003f3f3ff290 */ /* 0x000ff6000fffe03f */
[----:B------:R-:W-:Y:S01]  /*16d60*/  @!UPT UIADD3 URZ, URZ, URZ, URZ ;  /* 0x0000003f3f3ff290 */ /* 0x000fe2000fffe03f */
[----:B------:R1:W-:Y:S04]  /*16d70*/  STL.64 [R1+0x3b0], R4 ;  /* 0x0003b00401007387 */ /* 0x0003e80000100a00 */
[----:B------:R3:W-:Y:S04]  /*16d80*/  STL.64 [R1+0x3b8], R6 ;  /* 0x0003b80601007387 */ /* 0x0007e80000100a00 */
[----:B------:R-:W2:Y:S04]  /*16d90*/  LDL.LU R13, [R1+0x274] ;  /* 0x00027400010d7983 */ /* 0x000ea80000300800 */
[----:B------:R-:W4:Y:S04]  /*16da0*/  LDL.LU R14, [R1+0x278] ;  /* 0x00027800010e7983 */ /* 0x000f280000300800 */
[----:B------:R-:W4:Y:S04]  /*16db0*/  LDL.LU R15, [R1+0x27c] ;  /* 0x00027c00010f7983 */ /* 0x000f280000300800 */
[----:B------:R-:W2:Y:S04]  /*16dc0*/  LDL.LU R8, [R1+0x290] ;  /* 0x0002900001087983 */ /* 0x000ea80000300800 */
[----:B------:R-:W2:Y:S04]  /*16dd0*/  LDL.LU R9, [R1+0x294] ;  /* 0x0002940001097983 */ /* 0x000ea80000300800 */
[----:B------:R-:W2:Y:S04]  /*16de0*/  LDL.LU R10, [R1+0x298] ;  /* 0x00029800010a7983 */ /* 0x000ea80000300800 */
[----:B------:R-:W2:Y:S01]  /*16df0*/  LDL.LU R11, [R1+0x29c] ;  /* 0x00029c00010b7983 */ /* 0x000ea20000300800 */
[----:B-1----:R-:W-:-:S02]  /*16e00*/  IMAD.MOV.U32 R4, RZ, RZ, R27 ;  /* 0x000000ffff047224 */ /* 0x002fc400078e001b */
[----:B---3--:R-:W-:Y:S01]  /*16e10*/  IMAD.MOV.U32 R6, RZ, RZ, R21 ;  /* 0x000000ffff067224 */ /* 0x008fe200078e0015 */
[----:B------:R-:W3:Y:S01]  /*16e20*/  LDL.LU R27, [R1+0x1fcc] ;  /* 0x001fcc00011b7983 */ /* 0x000ee20000300800 */
[----:B------:R-:W-:Y:S02]  /*16e30*/  IMAD.MOV.U32 R7, RZ, RZ, R22 ;  /* 0x000000ffff077224 */ /* 0x000fe400078e0016 */
[----:B------:R-:W-:Y:S02]  /*16e40*/  IMAD.MOV.U32 R5, RZ, RZ, R20 ;  /* 0x000000ffff057224 */ /* 0x000fe400078e0014 */
[----:B------:R-:W3:Y:S04]  /*16e50*/  LDL.LU R20, [R1+0x1fc8] ;  /* 0x001fc80001147983 */ /* 0x000ee80000300800 */
[----:B------:R-:W3:Y:S04]  /*16e60*/  LDL.LU R21, [R1+0x1fc4] ;  /* 0x001fc40001157983 */ /* 0x000ee80000300800 */
[----:B------:R-:W3:Y:S04]  /*16e70*/  LDL.LU R22, [R1+0x1fc0] ;  /* 0x001fc00001167983 */ /* 0x000ee80000300800 */
[----:B------:R-:W-:Y:S04]  /*16e80*/  STL.64 [R1+0x1f28], R6 ;  /* 0x001f280601007387 */ /* 0x000fe80000100a00 */
[----:B------:R-:W-:Y:S04]  /*16e90*/  STL.64 [R1+0x1f20], R4 ;  /* 0x001f200401007387 */ /* 0x000fe80000100a00 */
[----:B--2---:R-:W-:Y:S04]  /*16ea0*/  STL.64 [R1+0x1ee8], R10 ;  /* 0x001ee80a01007387 */ /* 0x004fe80000100a00 */
[----:B------:R1:W-:Y:S04]  /*16eb0*/  STL.64 [R1+0x1ee0], R8 ;  /* 0x001ee00801007387 */ /* 0x0003e80000100a00 */
[----:B-1----:R-:W2:Y:S04]  /*16ec0*/  LDL.LU R8, [R1+0x2d0] ;  /* 0x0002d00001087983 */ /* 0x002ea80000300800 */
[----:B------:R-:W2:Y:S04]  /*16ed0*/  LDL.LU R9, [R1+0x2d4] ;  /* 0x0002d40001097983 */ /* 0x000ea80000300800 */
[----:B------:R-:W2:Y:S04]  /*16ee0*/  LDL.LU R10, [R1+0x2d8] ;  /* 0x0002d800010a7983 */ /* 0x000ea80000300800 */
[----:B------:R-:W2:Y:S01]  /*16ef0*/  LDL.LU R11, [R1+0x2dc] ;  /* 0x0002dc00010b7983 */ /* 0x000ea20000300800 */
[----:B------:R-:W-:-:S03]  /*16f00*/  IMAD.MOV.U32 R4, RZ, RZ, R23 ;  /* 0x000000ffff047224 */ /* 0x000fc600078e0017 */
[----:B--2---:R-:W-:Y:S04]  /*16f10*/  STL.64 [R1+0x1f08], R10 ;  /* 0x001f080a01007387 */ /* 0x004fe80000100a00 */
[----:B------:R1:W-:Y:S04]  /*16f20*/  STL.64 [R1+0x1f00], R8 ;  /* 0x001f000801007387 */ /* 0x0003e80000100a00 */
[----:B-1----:R-:W2:Y:S04]  /*16f30*/  LDL.LU R8, [R1+0x5b0] ;  /* 0x0005b00001087983 */ /* 0x002ea80000300800 */
[----:B------:R-:W2:Y:S04]  /*16f40*/  LDL.LU R9, [R1+0x5b4] ;  /* 0x0005b40001097983 */ /* 0x000ea80000300800 */
[----:B------:R-:W2:Y:S04]  /*16f50*/  LDL.LU R10, [R1+0x5b8] ;  /* 0x0005b800010a7983 */ /* 0x000ea80000300800 */
[----:B------:R-:W2:Y:S01]  /*16f60*/  LDL.LU R11, [R1+0x5bc] ;  /* 0x0005bc00010b7983 */ /* 0x000ea20000300800 */
[----:B------:R-:W-:-:S02]  /*16f70*/  IMAD.MOV.U32 R6, RZ, RZ, R2 ;  /* 0x000000ffff067224 */ /* 0x000fc400078e0002 */
[----:B------:R-:W-:Y:S01]  /*16f80*/  IMAD.MOV.U32 R7, RZ, RZ, R0 ;  /* 0x000000ffff077224 */ /* 0x000fe200078e0000 */
[----:B------:R-:W3:Y:S01]  /*16f90*/  LDL.LU R23, [R1+0x1fbc] ;  /* 0x001fbc0001177983 */ /* 0x000ee20000300800 */
[----:B------:R-:W-:-:S03]  /*16fa0*/  IMAD.MOV.U32 R5, RZ, RZ, R3 ;  /* 0x000000ffff057224 */ /* 0x000fc600078e0003 */
        /* <DEDUP_REMOVED lines=11> */
[----:B------:R-:W-:-:S02]  /*17060*/  IMAD.MOV.U32 R6, RZ, RZ, R25 ;  /* 0x000000ffff067224 */ /* 0x000fc400078e0019 */
[----:B------:R-:W-:Y:S02]  /*17070*/  IMAD.MOV.U32 R7, RZ, RZ, R24 ;  /* 0x000000ffff077224 */ /* 0x000fe400078e0018 */
[----:B---3--:R-:W-:Y:S02]  /*17080*/  IMAD.MOV.U32 R4, RZ, RZ, R27 ;  /* 0x000000ffff047224 */ /* 0x008fe400078e001b */
[----:B------:R-:W-:Y:S01]  /*17090*/  IMAD.MOV.U32 R5, RZ, RZ, R26 ;  /* 0x000000ffff057224 */ /* 0x000fe200078e001a */
[----:B------:R-:W-:Y:S04]  /*170a0*/  STL.64 [R1+0x1f88], R6 ;  /* 0x001f880601007387 */ /* 0x000fe80000100a00 */
[----:B------:R-:W-:Y:S04]  /*170b0*/  STL.64 [R1+0x1f80], R4 ;  /* 0x001f800401007387 */ /* 0x000fe80000100a00 */
[----:B------:R-:W-:Y:S04]  /*170c0*/  LDSM.16.M88.4 R24, [R3+0x4e000] ;  /* 0x04e000000318783b */ /* 0x000fe80000000200 */
        /* <DEDUP_REMOVED lines=29> */
[----:B------:R-:W3:Y:S01]  /*172a0*/  LDL.LU R11, [R1+0x68c] ;  /* 0x00068c00010b7983 */ /* 0x000ee20000300800 */
[----:B------:R-:W-:-:S02]  /*172b0*/  IMAD.MOV.U32 R4, RZ, RZ, R23 ;  /* 0x000000ffff047224 */ /* 0x000fc400078e0017 */
[----:B------:R-:W-:Y:S02]  /*172c0*/  IMAD.MOV.U32 R5, RZ, RZ, R22 ;  /* 0x000000ffff057224 */ /* 0x000fe400078e0016 */
[----:B------:R-:W-:Y:S02]  /*172d0*/  IMAD.MOV.U32 R6, RZ, RZ, R21 ;  /* 0x000000ffff067224 */ /* 0x000fe400078e0015 */
[----:B------:R-:W-:Y:S02]  /*172e0*/  IMAD.MOV.U32 R7, RZ, RZ, R20 ;  /* 0x000000ffff077224 */ /* 0x000fe400078e0014 */
[----:B------:R-:W1:Y:S04]  /*172f0*/  LDSM.16.M88.4 R20, [R3+0x4c000] ;  /* 0x04c000000314783b */ /* 0x000e680000000200 */
[----:B---3--:R-:W-:Y:S04]  /*17300*/  STL.64 [R1+0x1fa8], R10 ;  /* 0x001fa80a01007387 */ /* 0x008fe80000100a00 */
[----:B--2---:R2:W-:Y:S04]  /*17310*/  STL.64 [R1+0x1fa0], R8 ;  /* 0x001fa00801007387 */ /* 0x0045e80000100a00 */
[----:B--2---:R-:W1:Y:S04]  /*17320*/  LDL.LU R8, [R1+0x690] ;  /* 0x0006900001087983 */ /* 0x004e680000300800 */
[----:B------:R-:W1:Y:S04]  /*17330*/  LDL.LU R9, [R1+0x694] ;  /* 0x0006940001097983 */ /* 0x000e680000300800 */
[----:B------:R-:W1:Y:S04]  /*17340*/  LDL.LU R10, [R1+0x698] ;  /* 0x00069800010a7983 */ /* 0x000e680000300800 */
[----:B------:R-:W1:Y:S04]  /*17350*/  LDL.LU R11, [R1+0x69c] ;  /* 0x00069c00010b7983 */ /* 0x000e680000300800 */
[----:B----4-:R-:W-:Y:S04]  /*17360*/  STL.64 [R1+0x1ec8], R14 ;  /* 0x001ec80e01007387 */ /* 0x010fe80000100a00 */
[----:B------:R2:W-:Y:S04]  /*17370*/  STL.64 [R1+0x1ec0], R12 ;  /* 0x001ec00c01007387 */ /* 0x0005e80000100a00 */
[----:B--2---:R-:W2:Y:S04]  /*17380*/  LDL.LU R12, [R1+0x280] ;  /* 0x00028000010c7983 */ /* 0x004ea80000300800 */
[----:B------:R-:W2:Y:S04]  /*17390*/  LDL.LU R13, [R1+0x284] ;  /* 0x00028400010d7983 */ /* 0x000ea80000300800 */
[----:B------:R-:W2:Y:S04]  /*173a0*/  LDL.LU R14, [R1+0x288] ;  /* 0x00028800010e7983 */ /* 0x000ea80000300800 */
[----:B------:R-:W2:Y:S04]  /*173b0*/  LDL.LU R15, [R1+0x28c] ;  /* 0x00028c00010f7983 */ /* 0x000ea80000300800 */
[----:B------:R-:W-:Y:S04]  /*173c0*/  STL.64 [R1+0x1e90], R18 ;  /* 0x001e901201007387 */ /* 0x000fe80000100a00 */
[----:B------:R3:W-:Y:S04]  /*173d0*/  STL.64 [R1+0x1e88], R16 ;  /* 0x001e881001007387 */ /* 0x0007e80000100a00 */
[----:B---3--:R-:W3:Y:S04]  /*173e0*/  LDL.LU R16, [R1+0x2b0] ;  /* 0x0002b00001107983 */ /* 0x008ee80000300800 */
[----:B------:R-:W3:Y:S04]  /*173f0*/  LDL.LU R17, [R1+0x2b4] ;  /* 0x0002b40001117983 */ /* 0x000ee80000300800 */
[----:B------:R-:W4:Y:S04]  /*17400*/  LDL.LU R18, [R1+0x2b8] ;  /* 0x0002b80001127983 */ /* 0x000f280000300800 */
[----:B------:R-:W4:Y:S01]  /*17410*/  LDL.LU R19, [R1+0x2bc] ;  /* 0x0002bc0001137983 */ /* 0x000f220000300800 */
[C---:B-1----:R-:W-:Y:S03]  /*17420*/  HMMA.1688.F32.TF32 R8, R4.reuse, R20, R8 ;  /* 0x000000140408723c */ /* 0x042fe60000081008 */
[----:B----4-:R-:W-:Y:S04]  /*17430*/  STL.64 [R1+0x1ea0], R18 ;  /* 0x001ea01201007387 */ /* 0x010fe80000100a00 */
[----:B---3--:R1:W-:Y:S04]  /*17440*/  STL.64 [R1+0x1e98], R16 ;  /* 0x001e981001007387 */ /* 0x0083e80000100a00 */
[----:B-1----:R-:W3:Y:S04]  /*17450*/  LDL.LU R16, [R1+0x2c0] ;  /* 0x0002c00001107983 */ /* 0x002ee80000300800 */
[----:B------:R-:W3:Y:S04]  /*17460*/  LDL.LU R17, [R1+0x2c4] ;  /* 0x0002c40001117983 */ /* 0x000ee80000300800 */
[----:B------:R-:W3:Y:S04]  /*17470*/  LDL.LU R18, [R1+0x2c8] ;  /* 0x0002c80001127983 */ /* 0x000ee80000300800 */
[----:B------:R-:W3:Y:S04]  /*17480*/  LDL.LU R19, [R1+0x2cc] ;  /* 0x0002cc0001137983 */ /* 0x000ee80000300800 */
[----:B------:R-:W-:Y:S04]  /*17490*/  STL [R1+0x12b8], R3 ;  /* 0x0012b80301007387 */ /* 0x000fe80000100800 */
[----:B------:R-:W-:Y:S04]  /*174a0*/  STL.64 [R1+0xe0], R8 ;  /* 0x0000e00801007387 */ /* 0x000fe80000100a00 */
[----:B------:R1:W-:Y:S04]  /*174b0*/  STL.64 [R1+0xe8], R10 ;  /* 0x0000e80a01007387 */ /* 0x0003e80000100a00 */
[----:B-1----:R-:W4:Y:S04]  /*174c0*/  LDL.LU.64 R10, [R1+0x1fa8] ;  /* 0x001fa800010a7983 */ /* 0x002f280000300a00 */
[----:B------:R-:W4:Y:S02]  /*174d0*/  LDL.LU.64 R8, [R1+0x1fa0] ;  /* 0x001fa00001087983 */ /* 0x000f240000300a00 */
[----:B----4-:R-:W-:Y:S02]  /*174e0*/  HMMA.1688.F32.TF32 R4, R4, R24, R8 ;  /* 0x000000180404723c */ /* 0x010fe40000081008 */
[----:B------:R-:W4:Y:S04]  /*174f0*/  LDL.LU.64 R10, [R1+0x1f98] ;  /* 0x001f9800010a7983 */ /* 0x000f280000300a00 */
[----:B------:R-:W4:Y:S11]  /*17500*/  LDL.LU.64 R8, [R1+0x1f90] ;  /* 0x001f900001087983 */ /* 0x000f360000300a00 */
[----:B------:R-:W-:Y:S06]  /*17510*/  @!UPT UIADD3 URZ, URZ, URZ, URZ ;  /* 0x0000003f3f3ff290 */ /* 0x000fec000fffe03f */
[----:B------:R-:W-:Y:S04]  /*17520*/  STL.64 [R1+0xb0], R4 ;  /* 0x0000b00401007387 */ /* 0x000fe80000100a00 */
[----:B------:R1:W-:Y:S04]  /*17530*/  STL.64 [R1+0xb8], R6 ;  /* 0x0000b80601007387 */ /* 0x0003e80000100a00 */
[----:B-1----:R-:W4:Y:S04]  /*17540*/  LDL.LU.64 R6, [R1+0x1f88] ;  /* 0x001f880001067983 */ /* 0x002f280000300a00 */
[----:B------:R-:W4:Y:S02]  /*17550*/  LDL.LU.64 R4, [R1+0x1f80] ;  /* 0x001f800001047983 */ /* 0x000f240000300a00 */
[C---:B----4-:R-:W-:Y:S11]  /*17560*/  HMMA.1688.F32.TF32 R8, R4.reuse, R20, R8 ;  /* 0x000000140408723c */ /* 0x050ff60000081008 */
[----:B------:R-:W-:Y:S11]  /*17570*/  @!UPT UIADD3 URZ, URZ, URZ, URZ ;  /* 0x0000003f3f3ff290 */ /* 0x000ff6000fffe03f */
[----:B------:R-:W-:Y:S01]  /*17580*/  @!UPT UIADD3 URZ, URZ, URZ, URZ ;  /* 0x0000003f3f3ff290 */ /* 0x000fe2000fffe03f */
        /* <DEDUP_REMOVED lines=38> */
[----:B------:R-:W-:Y:S04]  /*177f0*/  STL.64 [R1], R4 ;  /* 0x0000000401007387 */ /* 0x000fe80000100a00 */
        /* <DEDUP_REMOVED lines=11> */
[----:B------:R-:W2:Y:S04]  /*178b0*/  LDL.LU.64 R10, [R1+0x1ed8] ;  /* 0x001ed800010a7983 */ /* 0x000ea80000300a00 */
[----:B------:R-:W2:Y:S11]  /*178c0*/  LDL.LU.64 R8, [R1+0x1ed0] ;  /* 0x001ed00001087983 */ /* 0x000eb60000300a00 */
[----:B------:R-:W-:Y:S06]  /*178d0*/  @!UPT UIADD3 URZ, URZ, URZ, URZ ;  /* 0x0000003f3f3ff290 */ /* 0x000fec000fffe03f */
[----:B------:R1:W-:Y:S04]  /*178e0*/  STL.64 [R1+0x2f0], R4 ;  /* 0x0002f00401007387 */ /* 0x0003e80000100a00 */
[----:B------:R4:W-:Y:S04]  /*178f0*/  STL.64 [R1+0x2f8], R6 ;  /* 0x0002f80601007387 */ /* 0x0009e80000100a00 */
[----:B-1----:R-:W3:Y:S04]  /*17900*/  LDL.LU R4, [R1+0x200] ;  /* 0x0002000001047983 */ /* 0x002ee80000300800 */
[----:B------:R-:W3:Y:S04]  /*17910*/  LDL.LU R5, [R1+0x204] ;  /* 0x0002040001057983 */ /* 0x000ee80000300800 */
[----:B----4-:R-:W4:Y:S04]  /*17920*/  LDL.LU R6, [R1+0x208] ;  /* 0x0002080001067983 */ /* 0x010f280000300800 */
[----:B------:R-:W4:Y:S01]  /*17930*/  LDL.LU R7, [R1+0x20c] ;  /* 0x00020c0001077983 */ /* 0x000f220000300800 */
        /* <DEDUP_REMOVED lines=8> */
[----:B------:R-:W3:Y:S04]  /*179c0*/  LDL.LU.64 R14, [R1+0x1eb8] ;  /* 0x001eb800010e7983 */ /* 0x000ee80000300a00 */
[----:B------:R-:W3:Y:S11]  /*179d0*/  LDL.LU.64 R12, [R1+0x1eb0] ;  /* 0x001eb000010c7983 */ /* 0x000ef60000300a00 */
[----:B------:R-:W-:Y:S06]  /*179e0*/  @!UPT UIADD3 URZ, URZ, URZ, URZ ;  /* 0x0000003f3f3ff290 */ /* 0x000fec000fffe03f */
[----:B------:R1:W-:Y:S01]  /*179f0*/  STL.64 [R1+0x280], R8 ;  /* 0x0002800801007387 */ /* 0x0003e20000100a00 */
[----:B------:R-:W-:-:S03]  /*17a00*/  IMAD.MOV.U32 R3, RZ, RZ, R11 ;  /* 0x000000ffff037224 */ /* 0x000fc600078e000b */
[----:B------:R2:W-:Y:S01]  /*17a10*/  STL [R1+0x288], R10 ;  /* 0x0002880a01007387 */ /* 0x0005e20000100800 */
[----:B------:R-:W-:-:S03]  /*17a20*/  IMAD.MOV.U32 R11, RZ, RZ, R2 ;  /* 0x000000ffff0b7224 */ /* 0x000fc600078e0002 */
[----:B-1----:R-:W4:Y:S01]  /*17a30*/  LDL.LU R8, [R1+0x240] ;  /* 0x0002400001087983 */ /* 0x002f220000300800 */
[----:B--2---:R-:W-:-:S03]  /*17a40*/  IMAD.MOV.U32 R10, RZ, RZ, R0 ;  /* 0x000000ffff0a7224 */ /* 0x004fc600078e0000 */
[----:B------:R-:W4:Y:S04]  /*17a50*/  LDL.LU R9, [R1+0x244] ;  /* 0x0002440001097983 */ /* 0x000f280000300800 */
[----:B------:R-:W2:Y:S04]  /*17a60*/  LDL.LU R0, [R1+0x1eac] ;  /* 0x001eac0001007983 */ /* 0x000ea80000300800 */
[----:B------:R-:W2:Y:S04]  /*17a70*/  LDL.LU R2, [R1+0x1ea8] ;  /* 0x001ea80001027983 */ /* 0x000ea80000300800 */
[----:B------:R-:W-:Y:S01]  /*17a80*/  STL [R1+0x1be8], R3 ;  /* 0x001be80301007387 */ /* 0x000fe20000100800 */
[C---:B---3--:R-:W-:Y:S11]  /*17a90*/  HMMA.1688.F32.TF32 R16, R12.reuse, R20, R16 ;  /* 0x000000140c10723c */ /* 0x048ff60000081010 */
[----:B------:R-:W-:Y:S11]  /*17aa0*/  @!UPT UIADD3 URZ, URZ, URZ, URZ ;  /* 0x0000003f3f3ff290 */ /* 0x000ff6000fffe03f */
[----:B------:R-:W-:Y:S01]  /*17ab0*/  @!UPT UIADD3 URZ, URZ, URZ, URZ ;  /* 0x0000003f3f3ff290 */ /* 0x000fe2000fffe03f */
[----:B------:R-:W-:Y:S01]  /*17ac0*/  STL [R1+0x270], R16 ;  /* 0x0002701001007387 */ /* 0x000fe20000100800 */
[----:B------:R-:W-:Y:S02]  /*17ad0*/  IMAD.MOV.U32 R29, RZ, RZ, R18 ;  /* 0x000000ffff1d7224 */ /* 0x000fe400078e0012 */
[----:B------:R-:W-:Y:S01]  /*17ae0*/  IMAD.MOV.U32 R28, RZ, RZ, R17 ;  /* 0x000000ffff1c7224 */ /* 0x000fe200078e0011 */
[----:B------:R1:W-:Y:S04]  /*17af0*/  STL [R1+0x27c], R19 ;  /* 0x00027c1301007387 */ /* 0x0003e80000100800 */
[----:B-1----:R-:W3:Y:S04]  /*17b00*/  LDL.LU.64 R18, [R1+0x1ea0] ;  /* 0x001ea00001127983 */ /* 0x002ee80000300a00 */
[----:B------:R-:W3:Y:S04]  /*17b10*/  LDL.LU.64 R16, [R1+0x1e98] ;  /* 0x001e980001107983 */ /* 0x000ee80000300a00 */
[----:B------:R1:W-:Y:S04]  /*17b20*/  STL [R1+0x1b5c], R29 ;  /* 0x001b5c1d01007387 */ /* 0x0003e80000100800 */
[----:B------:R1:W-:Y:S01]  /*17b30*/  STL [R1+0x1b58], R28 ;  /* 0x001b581c01007387 */ /* 0x0003e20000100800 */
[----:B---3--:R-:W-:Y:S03]  /*17b40*/  HMMA.1688.F32.TF32 R12, R12, R24, R16 ;  /* 0x000000180c0c723c */ /* 0x008fe60000081010 */
[----:B------:R-:W4:Y:S04]  /*17b50*/  LDL.LU.64 R18, [R1+0x1e90] ;  /* 0x001e900001127983 */ /* 0x000f280000300a00 */
[----:B------:R-:W4:Y:S02]  /*17b60*/  LDL.LU.64 R16, [R1+0x1e88] ;  /* 0x001e880001107983 */ /* 0x000f240000300a00 */
[C---:B----4-:R-:W-:Y:S08]  /*17b70*/  HMMA.1688.F32.TF32 R8, R16.reuse, R20, R8 ;  /* 0x000000141008723c */ /* 0x050ff00000081008 */
[----:B------:R-:W-:Y:S01]  /*17b80*/  HMMA.1688.F32.TF32 R4, R16, R24, R4 ;  /* 0x000000181004723c */ /* 0x000fe20000081004 */
[----:B--2---:R-:W-:Y:S04]  /*17b90*/  LDS R18, [R2+0xe300] ;  /* 0x00e3000002127984 */ /* 0x004fe80000000800 */
[----:B------:R-:W-:Y:S04]  /*17ba0*/  LDS R19, [R0+0xe300] ;  /* 0x00e3000000137984 */ /* 0x000fe80000000800 */
[----:B------:R-:W-:Y:S04]  /*17bb0*/  LDS R16, [R2+0xc300] ;  /* 0x00c3000002107984 */ /* 0x000fe80000000800 */
[----:B------:R-:W-:Y:S04]  /*17bc0*/  LDS R17, [R0+0xc300] ;  /* 0x00c3000000117984 */ /* 0x000fe80000000800 */
[----:B------:R-:W-:Y:S01]  /*17bd0*/  STL.64 [R1+0x220], R8 ;  /* 0x0002200801007387 */ /* 0x000fe20000100a00 */
[----:B-1----:R-:W-:-:S03]  /*17be0*/  IMAD.MOV.U32 R29, RZ, RZ, R11 ;  /* 0x000000ffff1d7224 */ /* 0x002fc600078e000b */
[----:B------:R-:W-:Y:S04]  /*17bf0*/  STL.64 [R1+0x230], R12 ;  /* 0x0002300c01007387 */ /* 0x000fe80000100a00 */
[----:B------:R-:W-:Y:S04]  /*17c00*/  STL.64 [R1+0x238], R14 ;  /* 0x0002380e01007387 */ /* 0x000fe80000100a00 */
[----:B------:R-:W-:Y:S04]  /*17c10*/  STL [R1+0x228], R10 ;  /* 0x0002280a01007387 */ /* 0x000fe80000100800 */
[----:B------:R-:W-:Y:S04]  /*17c20*/  LDS R10, [R2+0xe100] ;  /* 0x00e10000020a7984 */ /* 0x000fe80000000800 */
[----:B------:R-:W1:Y:S04]  /*17c30*/  LDS R11, [R0+0xe100] ;  /* 0x00e10000000b7984 */ /* 0x000e680000000800 */
[----:B------:R-:W-:Y:S04]  /*17c40*/  LDS R8, [R2+0xc100] ;  /* 0x00c1000002087984 */ /* 0x000fe80000000800 */
[----:B------:R-:W2:Y:S04]  /*17c50*/  LDS R9, [R0+0xc100] ;  /* 0x00c1000000097984 */ /* 0x000ea80000000800 */
[----:B------:R-:W-:Y:S04]  /*17c60*/  LDS R14, [R2+0xe200] ;  /* 0x00e20000020e7984 */ /* 0x000fe80000000800 */
[----:B------:R-:W3:Y:S04]  /*17c70*/  LDS R15, [R0+0xe200] ;  /* 0x00e20000000f7984 */ /* 0x000ee80000000800 */
[----:B------:R-:W-:Y:S04]  /*17c80*/  LDS R12, [R2+0xc200] ;  /* 0x00c20000020c7984 */ /* 0x000fe80000000800 */
[----:B------:R-:W4:Y:S01]  /*17c90*/  LDS R13, [R0+0xc200] ;  /* 0x00c20000000d7984 */ /* 0x000f220000000800 */
[----:B------:R-:W-:-:S02]  /*17ca0*/  IMAD.MOV.U32 R21, RZ, RZ, R6 ;  /* 0x000000ffff157224 */ /* 0x000fc400078e0006 */
[----:B------:R-:W-:Y:S01]  /*17cb0*/  IMAD.MOV.U32 R20, RZ, RZ, R7 ;  /* 0x000000ffff147224 */ /* 0x000fe200078e0007 */
[----:B------:R-:W-:Y:S01]  /*17cc0*/  STL [R1+0x1bec], R29 ;  /* 0x001bec1d01007387 */ /* 0x000fe20000100800 */
[----:B------:R-:W-:Y:S02]  /*17cd0*/  IMAD.MOV.U32 R28, RZ, RZ, R5 ;  /* 0x000000ffff1c7224 */ /* 0x000fe400078e0005 */
[----:B------:R-:W-:Y:S01]  /*17ce0*/  IMAD.MOV.U32 R3, RZ, RZ, R4 ;  /* 0x000000ffff037224 */ /* 0x000fe200078e0004 */
[----:B------:R-:W-:Y:S04]  /*17cf0*/  STL.64 [R1+0x1e70], R26 ;  /* 0x001e701a01007387 */ /* 0x000fe80000100a00 */
[----:B------:R-:W-:Y:S04]  /*17d00*/  STL [R1+0x1bf8], R21 ;  /* 0x001bf81501007387 */ /* 0x000fe80000100800 */
[----:B------:R-:W-:Y:S04]  /*17d10*/  STL.64 [R1+0x1e38], R22 ;  /* 0x001e381601007387 */ /* 0x000fe80000100a00 */
[----:B------:R-:W-:Y:S04]  /*17d20*/  STL [R1+0x1e30], R20 ;  /* 0x001e301401007387 */ /* 0x000fe80000100800 */
[----:B------:R-:W-:Y:S04]  /*17d30*/  STL [R1+0x1bf4], R28 ;  /* 0x001bf41c01007387 */ /* 0x000fe80000100800 */
[----:B------:R-:W-:Y:S04]  /*17d40*/  STL [R1+0x1bf0], R3 ;  /* 0x001bf00301007387 */ /* 0x000fe80000100800 */
[----:B-1----:R-:W-:Y:S04]  /*17d50*/  STL.64 [R1+0x1e18], R10 ;  /* 0x001e180a01007387 */ /* 0x002fe80000100a00 */
[----:B--2---:R-:W-:Y:S04]  /*17d60*/  STL.64 [R1+0x1e10], R8 ;  /* 0x001e100801007387 */ /* 0x004fe80000100a00 */
[----:B---3--:R-:W-:Y:S04]  /*17d70*/  STL.64 [R1+0x1d88], R14 ;  /* 0x001d880e01007387 */ /* 0x008fe80000100a00 */
[----:B----4-:R1:W-:Y:S04]  /*17d80*/  STL.64 [R1+0x1d80], R12 ;  /* 0x001d800c01007387 */ /* 0x0103e80000100a00 */
[----:B------:R-:W-:Y:S04]  /*17d90*/  LDS R4, [R2+0xc000] ;  /* 0x00c0000002047984 */ /* 0x000fe80000000800 */
[----:B------:R-:W-:Y:S04]  /*17da0*/  LDS R6, [R2+0xe000] ;  /* 0x00e0000002067984 */ /* 0x000fe80000000800 */
[----:B-1----:R-:W2:Y:S04]  /*17db0*/  LDL.LU R12, [R1+0xa0] ;  /* 0x0000a000010c7983 */ /* 0x002ea80000300800 */
[----:B------:R-:W2:Y:S04]  /*17dc0*/  LDL.LU R13, [R1+0xa4] ;  /* 0x0000a400010d7983 */ /* 0x000ea80000300800 */
[----:B------:R-:W3:Y:S04]  /*17dd0*/  LDL.LU R14, [R1+0xa8] ;  /* 0x0000a800010e7983 */ /* 0x000ee80000300800 */
[----:B------:R-:W3:Y:S04]  /*17de0*/  LDL.LU R15, [R1+0xac] ;  /* 0x0000ac00010f7983 */ /* 0x000ee80000300800 */
[----:B------:R-:W-:Y:S04]  /*17df0*/  LDS R5, [R0+0xc000] ;  /* 0x00c0000000057984 */ /* 0x000fe80000000800 */
[----:B------:R-:W1:Y:S04]  /*17e00*/  LDS R7, [R0+0xe000] ;  /* 0x00e0000000077984 */ /* 0x000e680000000800 */
[----:B---3--:R3:W-:Y:S04]  /*17e10*/  STL.64 [R1+0x1d98], R14 ;  /* 0x001d980e01007387 */ /* 0x0087e80000100a00 */
[----:B--2---:R-:W-:Y:S04]  /*17e20*/  STL.64 [R1+0x1d90], R12 ;  /* 0x001d900c01007387 */ /* 0x004fe80000100a00 */
[----:B---3--:R-:W2:Y:S04]  /*17e30*/  LDL R14, [R1+0x48] ;  /* 0x00004800010e7983 */ /* 0x008ea80000100800 */
[----:B------:R-:W2:Y:S04]  /*17e40*/  LDL R15, [R1+0x4c] ;  /* 0x00004c00010f7983 */ /* 0x000ea80000100800 */
[----:B--2---:R-:W-:Y:S04]  /*17e50*/  STL.64 [R1+0x1e80], R14 ;  /* 0x001e800e01007387 */ /* 0x004fe80000100a00 */
[----:B------:R-:W2:Y:S04]  /*17e60*/  LDL.LU R8, [R1+0x120] ;  /* 0x0001200001087983 */ /* 0x000ea80000300800 */
[----:B------:R-:W2:Y:S04]  /*17e70*/  LDL.LU R9, [R1+0x124] ;  /* 0x0001240001097983 */ /* 0x000ea80000300800 */
[----:B------:R-:W3:Y:S04]  /*17e80*/  LDL.LU R10, [R1+0x128] ;  /* 0x00012800010a7983 */ /* 0x000ee80000300800 */
[----:B------:R-:W3:Y:S04]  /*17e90*/  LDL.LU R11, [R1+0x12c] ;  /* 0x00012c00010b7983 */ /* 0x000ee80000300800 */
[----:B---3--:R-:W-:Y:S04]  /*17ea0*/  STL.64 [R1+0x1e48], R10 ;  /* 0x001e480a01007387 */ /* 0x008fe80000100a00 */
[----:B--2---:R2:W-:Y:S04]  /*17eb0*/  STL.64 [R1+0x1e40], R8 ;  /* 0x001e400801007387 */ /* 0x0045e80000100a00 */
[----:B--2---:R-:W2:Y:S04]  /*17ec0*/  LDL.LU R8, [R1+0x140] ;  /* 0x0001400001087983 */ /* 0x004ea80000300800 */
[----:B------:R-:W2:Y:S04]  /*17ed0*/  LDL.LU R9, [R1+0x144] ;  /* 0x0001440001097983 */ /* 0x000ea80000300800 */
[----:B------:R-:W3:Y:S04]  /*17ee0*/  LDL.LU R10, [R1+0x148] ;  /* 0x00014800010a7983 */ /* 0x000ee80000300800 */
[----:B------:R-:W3:Y:S04]  /*17ef0*/  LDL.LU R11, [R1+0x14c] ;  /* 0x00014c00010b7983 */ /* 0x000ee80000300800 */
[----:B---3--:R3:W-:Y:S04]  /*17f00*/  STL.64 [R1+0x1e58], R10 ;  /* 0x001e580a01007387 */ /* 0x0087e80000100a00 */
[----:B--2---:R-:W-:Y:S04]  /*17f10*/  STL.64 [R1+0x1e50], R8 ;  /* 0x001e500801007387 */ /* 0x004fe80000100a00 */
[----:B---3--:R-:W2:Y:S04]  /*17f20*/  LDL R10, [R1+0x78] ;  /* 0x00007800010a7983 */ /* 0x008ea80000100800 */
[----:B------:R-:W2:Y:S04]  /*17f30*/  LDL R11, [R1+0x7c] ;  /* 0x00007c00010b7983 */ /* 0x000ea80000100800 */
[----:B--2---:R2:W-:Y:S04]  /*17f40*/  STL.64 [R1+0x1e68], R10 ;  /* 0x001e680a01007387 */ /* 0x0045e80000100a00 */
[----:B--2---:R-:W2:Y:S04]  /*17f50*/  LDL R10, [R1+0x88] ;  /* 0x00008800010a7983 */ /* 0x004ea80000100800 */
[----:B------:R-:W2:Y:S04]  /*17f60*/  LDL R11, [R1+0x8c] ;  /* 0x00008c00010b7983 */ /* 0x000ea80000100800 */
[----:B------:R-:W1:Y:S04]  /*17f70*/  LDL.LU R12, [R1+0x2a0] ;  /* 0x0002a000010c7983 */ /* 0x000e680000300800 */
[----:B------:R-:W1:Y:S04]  /*17f80*/  LDL.LU R13, [R1+0x2a4] ;  /* 0x0002a400010d7983 */ /* 0x000e680000300800 */
[----:B------:R-:W1:Y:S04]  /*17f90*/  LDL.LU R14, [R1+0x2a8] ;  /* 0x0002a800010e7983 */ /* 0x000e680000300800 */
[----:B------:R-:W1:Y:S04]  /*17fa0*/  LDL.LU R15, [R1+0x2ac] ;  /* 0x0002ac00010f7983 */ /* 0x000e680000300800 */
[----:B--2---:R2:W-:Y:S04]  /*17fb0*/  STL.64 [R1+0x1e78], R10 ;  /* 0x001e780a01007387 */ /* 0x0045e80000100a00 */
[----:B--2---:R-:W1:Y:S04]  /*17fc0*/  LDL.64 R10, [R1+0x98] ;  /* 0x00009800010a7983 */ /* 0x004e680000100a00 */
[----:B------:R-:W2:Y:S04]  /*17fd0*/  LDL.LU R24, [R1+0x1f0] ;  /* 0x0001f00001187983 */ /* 0x000ea80000300800 */
        /* <DEDUP_REMOVED lines=8> */
[----:B------:R-:W4:Y:S04]  /*18060*/  LDL.LU R19, [R1+0x3c] ;  /* 0x00003c0001137983 */ /* 0x000f280000300800 */
[----:B----4-:R-:W-:Y:S04]  /*18070*/  STL.64 [R1+0x1da8], R18 ;  /* 0x001da81201007387 */ /* 0x010fe80000100a00 */
[----:B---3--:R3:W-:Y:S04]  /*18080*/  STL.64 [R1+0x1da0], R16 ;  /* 0x001da01001007387 */ /* 0x0087e80000100a00 */
[----:B---3--:R-:W3:Y:S04]  /*18090*/  LDL.LU R16, [R1+0xd0] ;  /* 0x0000d00001107983 */ /* 0x008ee80000300800 */
[----:B------:R-:W3:Y:S04]  /*180a0*/  LDL.LU R17, [R1+0xd4] ;  /* 0x0000d40001117983 */ /* 0x000ee80000300800 */
[----:B------:R-:W4:Y:S04]  /*180b0*/  LDL.LU R18, [R1+0xd8] ;  /* 0x0000d80001127983 */ /* 0x000f280000300800 */
[----:B------:R-:W4:Y:S01]  /*180c0*/  LDL.LU R19, [R1+0xdc] ;  /* 0x0000dc0001137983 */ /* 0x000f220000300800 */
[----:B-1----:R-:W-:Y:S03]  /*180d0*/  HMMA.1688.F32.TF32 R12, R4, R10, R12 ;  /* 0x0000000a040c723c */ /* 0x002fe6000008100c */
[----:B----4-:R1:W-:Y:S04]  /*180e0*/  STL.64 [R1+0x1db8], R18 ;  /* 0x001db81201007387 */ /* 0x0103e80000100a00 */
[----:B---3--:R3:W-:Y:S04]  /*180f0*/  STL.64 [R1+0x1db0], R16 ;  /* 0x001db01001007387 */ /* 0x0087e80000100a00 */
[----:B-1----:R-:W4:Y:S04]  /*18100*/  LDL R18, [R1+0x58] ;  /* 0x0000580001127983 */ /* 0x002f280000100800 */
[----:B------:R-:W4:Y:S01]  /*18110*/  LDL R19, [R1+0x5c] ;  /* 0x00005c0001137983 */ /* 0x000f220000100800 */
[----:B------:R-:W-:-:S03]  /*18120*/  IMAD.MOV.U32 R3, RZ, RZ, R11 ;  /* 0x000000ffff037224 */ /* 0x000fc600078e000b */
[----:B----4-:R1:W-:Y:S04]  /*18130*/  STL.64 [R1+0x1e60], R18 ;  /* 0x001e601201007387 */ /* 0x0103e80000100a00 */
[----:B---3--:R-:W3:Y:S04]  /*18140*/  LDL.LU R16, [R1+0x170] ;  /* 0x0001700001107983 */ /* 0x008ee80000300800 */
[----:B------:R-:W3:Y:S04]  /*18150*/  LDL.LU R17, [R1+0x174] ;  /* 0x0001740001117983 */ /* 0x000ee80000300800 */
[----:B-1----:R-:W3:Y:S04]  /*18160*/  LDL.LU R18, [R1+0x178] ;  /* 0x0001780001127983 */ /* 0x002ee80000300800 */
[----:B------:R-:W3:Y:S04]  /*18170*/  LDL.LU R19, [R1+0x17c] ;  /* 0x00017c0001137983 */ /* 0x000ee80000300800 */
[----:B------:R-:W4:Y:S04]  /*18180*/  LDL.LU R20, [R1+0xf0] ;  /* 0x0000f00001147983 */ /* 0x000f280000300800 */
[----:B------:R-:W4:Y:S04]  /*18190*/  LDL.LU R21, [R1+0xf4] ;  /* 0x0000f40001157983 */ /* 0x000f280000300800 */
[----:B------:R-:W4:Y:S04]  /*181a0*/  LDL.LU R22, [R1+0xf8] ;  /* 0x0000f80001167983 */ /* 0x000f280000300800 */
[----:B------:R-:W4:Y:S04]  /*181b0*/  LDL.LU R23, [R1+0xfc] ;  /* 0x0000fc0001177983 */ /* 0x000f280000300800 */
[----:B------:R1:W-:Y:S04]  /*181c0*/  STL.64 [R1+0x330], R12 ;  /* 0x0003300c01007387 */ /* 0x0003e80000100a00 */
[----:B------:R2:W-:Y:S01]  /*181d0*/  STL.64 [R1+0x338], R14 ;  /* 0x0003380e01007387 */ /* 0x0005e20000100a00 */
[----:B-1----:R-:W-:-:S03]  /*181e0*/  IMAD.MOV.U32 R12, RZ, RZ, R10 ;  /* 0x000000ffff0c7224 */ /* 0x002fc600078e000a */
[----:B--2---:R-:W4:Y:S04]  /*181f0*/  LDL.LU.64 R14, [R1+0x1e80] ;  /* 0x001e8000010e7983 */ /* 0x004f280000300a00 */
[----:B------:R-:W2:Y:S02]  /*18200*/  LDL.LU.64 R10, [R1+0x1e78] ;  /* 0x001e7800010a7983 */ /* 0x000ea40000300a00 */
[C---:B--2---:R-:W-:Y:S02]  /*18210*/  HMMA.1688.F32.TF32 R8, R4.reuse, R10, R24 ;  /* 0x0000000a0408723c */ /* 0x044fe40000081018 */
[----:B------:R-:W2:Y:S11]  /*18220*/  LDL.LU.64 R26, [R1+0x1e70] ;  /* 0x001e7000011a7983 */ /* 0x000eb60000300a00 */
[----:B------:R-:W-:Y:S10]  /*18230*/  @!UPT UIADD3 URZ, URZ, URZ, URZ ;  /* 0x0000003f3f3ff290 */ /* 0x000ff4000fffe03f */
[----:B------:R-:W-:Y:S01]  /*18240*/  STL.64 [R1+0x300], R8 ;  /* 0x0003000801007387 */ /* 0x000fe20000100a00 */
[----:B------:R-:W-:Y:S02]  /*18250*/  IMAD.MOV.U32 R25, RZ, RZ, R10 ;  /* 0x000000ffff197224 */ /* 0x000fe400078e000a */
[----:B------:R-:W-:Y:S02]  /*18260*/  IMAD.MOV.U32 R24, RZ, RZ, R11 ;  /* 0x000000ffff187224 */ /* 0x000fe400078e000b */
[----:B------:R-:W3:Y:S04]  /*18270*/  LDL.LU.64 R10, [R1+0x1e68] ;  /* 0x001e6800010a7983 */ /* 0x000ee80000300a00 */
[----:B--2---:R1:W-:Y:S04]  /*18280*/  STL.64 [R1+0x1e28], R26 ;  /* 0x001e281a01007387 */ /* 0x0043e80000100a00 */
[----:B------:R-:W-:Y:S04]  /*18290*/  STL.64 [R1+0x1e20], R24 ;  /* 0x001e201801007387 */ /* 0x000fe80000100a00 */
[----:B-1----:R-:W2:Y:S04]  /*182a0*/  LDL R26, [R1+0x68] ;  /* 0x00006800011a7983 */ /* 0x002ea80000100800 */
[----:B------:R-:W2:Y:S01]  /*182b0*/  LDL R27, [R1+0x6c] ;  /* 0x00006c00011b7983 */ /* 0x000ea20000100800 */
[C---:B---3--:R-:W-:Y:S03]  /*182c0*/  HMMA.1688.F32.TF32 R8, R4.reuse, R10, R16 ;  /* 0x0000000a0408723c */ /* 0x048fe60000081010 */
[----:B------:R-:W3:Y:S11]  /*182d0*/  LDL.LU.64 R18, [R1+0x1e60] ;  /* 0x001e600001127983 */ /* 0x000ef60000300a00 */
[----:B------:R-:W-:Y:S09]  /*182e0*/  @!UPT UIADD3 URZ, URZ, URZ, URZ ;  /* 0x0000003f3f3ff290 */ /* 0x000ff2000fffe03f */
[----:B------:R-:W-:Y:S04]  /*182f0*/  STL.64 [R1+0x2e0], R8 ;  /* 0x0002e00801007387 */ /* 0x000fe80000100a00 */
[----:B------:R1:W-:Y:S04]  /*18300*/  STL.64 [R1+0x2e8], R10 ;  /* 0x0002e80a01007387 */ /* 0x0003e80000100a00 */
[----:B-1----:R-:W2:Y:S04]  /*18310*/  LDL.LU.64 R10, [R1+0x1e58] ;  /* 0x001e5800010a7983 */ /* 0x002ea80000300a00 */
[----:B------:R-:W2:Y:S02]  /*18320*/  LDL.LU.64 R8, [R1+0x1e50] ;  /* 0x001e500001087983 */ /* 0x000ea40000300a00 */
[C---:B--2---:R-:W-:Y:S02]  /*18330*/  HMMA.1688.F32.TF32 R24, R4.reuse, R26, R8 ;  /* 0x0000001a0418723c */ /* 0x044fe40000081008 */
[----:B------:R-:W3:Y:S04]  /*18340*/  LDL.LU.64 R10, [R1+0x1e48] ;  /* 0x001e4800010a7983 */ /* 0x000ee80000300a00 */
[----:B------:R-:W3:Y:S11]  /*18350*/  LDL.LU.64 R8, [R1+0x1e40] ;  /* 0x001e400001087983 */ /* 0x000ef60000300a00 */
[----:B------:R-:W-:Y:S06]  /*18360*/  @!UPT UIADD3 URZ, URZ, URZ, URZ ;  /* 0x0000003f3f3ff290 */ /* 0x000fec000fffe03f */
[----:B------:R-:W-:Y:S04]  /*18370*/  STL.64 [R1+0x2d0], R24 ;  /* 0x0002d01801007387 */ /* 0x000fe80000100a00 */
[----:B------:R3:W-:Y:S02]  /*18380*/  STL.64 [R1+0x2d8], R26 ;  /* 0x0002d81a01007387 */ /* 0x0007e40000100a00 */
[C---:B---3--:R-:W-:Y:S02]  /*18390*/  HMMA.1688.F32.TF32 R24, R4.reuse, R18, R8 ;  /* 0x000000120418723c */ /* 0x048fe40000081008 */
[----:B------:R-:W2:Y:S11]  /*183a0*/  LDL.LU R8, [R1+0xb0] ;  /* 0x0000b00001087983 */ /* 0x000eb60000300800 */
[----:B------:R-:W-:Y:S10]  /*183b0*/  @!UPT UIADD3 URZ, URZ, URZ, URZ ;  /* 0x0000003f3f3ff290 */ /* 0x000ff4000fffe03f */
[----:B------:R1:W-:Y:S04]  /*183c0*/  STL.64 [R1+0x2c0], R24 ;  /* 0x0002c01801007387 */ /* 0x0003e80000100a00 */
[----:B------:R3:W-:Y:S04]  /*183d0*/  STL.64 [R1+0x2c8], R26 ;  /* 0x0002c81a01007387 */ /* 0x0007e80000100a00 */
[----:B------:R-:W2:Y:S04]  /*183e0*/  LDL.LU R9, [R1+0xb4] ;  /* 0x0000b40001097983 */ /* 0x000ea80000300800 */
[----:B------:R-:W2:Y:S04]  /*183f0*/  LDL.LU R10, [R1+0xb8] ;  /* 0x0000b800010a7983 */ /* 0x000ea80000300800 */
[----:B------:R-:W2:Y:S04]  /*18400*/  LDL.LU R11, [R1+0xbc] ;  /* 0x0000bc00010b7983 */ /* 0x000ea80000300800 */
[----:B-1----:R-:W2:Y:S04]  /*18410*/  LDL.LU R24, [R1+0xe0] ;  /* 0x0000e00001187983 */ /* 0x002ea80000300800 */
[----:B------:R-:W2:Y:S04]  /*18420*/  LDL.LU R25, [R1+0xe4] ;  /* 0x0000e40001197983 */ /* 0x000ea80000300800 */
[----:B---3--:R-:W2:Y:S04]  /*18430*/  LDL.LU R26, [R1+0xe8] ;  /* 0x0000e800011a7983 */ /* 0x008ea80000300800 */
[----:B------:R-:W2:Y:S04]  /*18440*/  LDL.LU R27, [R1+0xec] ;  /* 0x0000ec00011b7983 */ /* 0x000ea80000300800 */
[----:B------:R1:W-:Y:S04]  /*18450*/  STL.64 [R1+0x1dc8], R18 ;  /* 0x001dc81201007387 */ /* 0x0003e80000100a00 */
[----:B-1----:R-:W3:Y:S04]  /*18460*/  LDL.64 R18, [R1+0x68] ;  /* 0x0000680001127983 */ /* 0x002ee80000100a00 */
[----:B---3--:R1:W-:Y:S04]  /*18470*/  STL.64 [R1+0x1dd0], R18 ;  /* 0x001dd01201007387 */ /* 0x0083e80000100a00 */
[----:B-1----:R-:W3:Y:S01]  /*18480*/  LDL.64 R18, [R1+0x78] ;  /* 0x0000780001127983 */ /* 0x002ee20000100a00 */
[----:B----4-:R-:W-:Y:S03]  /*18490*/  HMMA.1688.F32.TF32 R20, R4, R14, R20 ;  /* 0x0000000e0414723c */ /* 0x010fe60000081014 */
[----:B---3--:R1:W-:Y:S04]  /*184a0*/  STL.64 [R1+0x1de8], R18 ;  /* 0x001de81201007387 */ /* 0x0083e80000100a00 */
[----:B------:R-:W3:Y:S04]  /*184b0*/  LDL.LU R16, [R1+0x1e0] ;  /* 0x0001e00001107983 */ /* 0x000ee80000300800 */
[----:B------:R-:W3:Y:S04]  /*184c0*/  LDL.LU R17, [R1+0x1e4] ;  /* 0x0001e40001117983 */ /* 0x000ee80000300800 */
[----:B-1----:R-:W4:Y:S04]  /*184d0*/  LDL.LU R18, [R1+0x1e8] ;  /* 0x0001e80001127983 */ /* 0x002f280000300800 */
[----:B------:R-:W4:Y:S04]  /*184e0*/  LDL.LU R19, [R1+0x1ec] ;  /* 0x0001ec0001137983 */ /* 0x000f280000300800 */
[----:B----4-:R1:W-:Y:S04]  /*184f0*/  STL.64 [R1+0x1df8], R18 ;  /* 0x001df81201007387 */ /* 0x0103e80000100a00 */
[----:B---3--:R-:W-:Y:S04]  /*18500*/  STL.64 [R1+0x1df0], R16 ;  /* 0x001df01001007387 */ /* 0x008fe80000100a00 */
[----:B------:R-:W-:Y:S04]  /*18510*/  STL.64 [R1+0x2b0], R20 ;  /* 0x0002b01401007387 */ /* 0x000fe80000100a00 */
[----:B------:R3:W-:Y:S01]  /*18520*/  STL.64 [R1+0x2b8], R22 ;  /* 0x0002b81601007387 */ /* 0x0007e20000100a00 */
[----:B-1----:R-:W-:-:S03]  /*18530*/  IMAD.MOV.U32 R18, RZ, RZ, R12 ;  /* 0x000000ffff127224 */ /* 0x002fc600078e000c */
[----:B---3--:R-:W2:Y:S04]  /*18540*/  LDL.LU.64 R22, [R1+0x1e38] ;  /* 0x001e380001167983 */ /* 0x008ea80000300a00 */
[----:B------:R-:W3:Y:S04]  /*18550*/  LDL.LU R20, [R1+0x1e30] ;  /* 0x001e300001147983 */ /* 0x000ee80000300800 */
        /* <DEDUP_REMOVED lines=11> */
[C---:B------:R-:W-:Y:S03]  /*18610*/  HMMA.1688.F32.TF32 R24, R4.reuse, R22, R24 ;  /* 0x000000160418723c */ /* 0x040fe60000081018 */
        /* <DEDUP_REMOVED lines=9> */
[----:B------:R-:W2:Y:S01]  /*186b0*/  LDL.LU.64 R24, [R1+0x1e20] ;  /* 0x001e200001187983 */ /* 0x000ea20000300a00 */
[----:B------:R-:W-:Y:S01]  /*186c0*/  IMAD.MOV.U32 R19, RZ, RZ, R3 ;  /* 0x000000ffff137224 */ /* 0x000fe200078e0003 */
[----:B----4-:R-:W-:Y:S02]  /*186d0*/  HMMA.1688.F32.TF32 R4, R4, R26, R8 ;  /* 0x0000001a0404723c */ /* 0x010fe40000081008 */
[----:B------:R-:W2:Y:S04]  /*186e0*/  LDL.LU.64 R10, [R1+0x1e18] ;  /* 0x001e1800010a7983 */ /* 0x000ea80000300a00 */
[----:B------:R-:W2:Y:S11]  /*186f0*/  LDL.LU.64 R8, [R1+0x1e10] ;  /* 0x001e100001087983 */ /* 0x000eb60000300a00 */
[----:B------:R-:W-:Y:S06]  /*18700*/  @!UPT UIADD3 URZ, URZ, URZ, URZ ;  /* 0x0000003f3f3ff290 */ /* 0x000fec000fffe03f */
[----:B------:R-:W-:Y:S04]  /*18710*/  STL.64 [R1+0x260], R4 ;  /* 0x0002600401007387 */ /* 0x000fe80000100a00 */
[----:B------:R1:W-:Y:S04]  /*18720*/  STL.64 [R1+0x268], R6 ;  /* 0x0002680601007387 */ /* 0x0003e80000100a00 */
[----:B-1----:R-:W4:Y:S01]  /*18730*/  LDL.64 R6, [R1+0x88] ;  /* 0x0000880001067983 */ /* 0x002f220000100a00 */
[C---:B--2---:R-:W-:Y:S03]  /*18740*/  HMMA.1688.F32.TF32 R16, R8.reuse, R18, R12 ;  /* 0x000000120810723c */ /* 0x044fe6000008100c */
[----:B------:R-:W2:Y:S04]  /*18750*/  LDL.LU.64 R14, [R1+0x1e08] ;  /* 0x001e0800010e7983 */ /* 0x000ea80000300a00 */
[----:B------:R-:W2:Y:S11]  /*18760*/  LDL.LU.64 R12, [R1+0x1e00] ;  /* 0x001e0000010c7983 */ /* 0x000eb60000300a00 */
[----:B------:R-:W-:Y:S05]  /*18770*/  @!UPT UIADD3 URZ, URZ, URZ, URZ ;  /* 0x0000003f3f3ff290 */ /* 0x000fea000fffe03f */
        /* <DEDUP_REMOVED lines=9> */
[----:B-1----:R-:W2:Y:S04]  /*18810*/  LDL.LU.64 R18, [R1+0x1de8] ;  /* 0x001de80001127983 */ /* 0x002ea80000300a00 */
[----:B------:R1:W-:Y:S04]  /*18820*/  STL.64 [R1+0x1d68], R6 ;  /* 0x001d680601007387 */ /* 0x0003e80000100a00 */
[----:B------:R-:W4:Y:S04]  /*18830*/  LDL.LU R4, [R1+0x130] ;  /* 0x0001300001047983 */ /* 0x000f280000300800 */
[----:B------:R-:W4:Y:S04]  /*18840*/  LDL.LU R5, [R1+0x134] ;  /* 0x0001340001057983 */ /* 0x000f280000300800 */
[----:B-1----:R-:W4:Y:S04]  /*18850*/  LDL.LU R6, [R1+0x138] ;  /* 0x0001380001067983 */ /* 0x002f280000300800 */
[----:B------:R-:W4:Y:S01]  /*18860*/  LDL.LU R7, [R1+0x13c] ;  /* 0x00013c0001077983 */ /* 0x000f220000300800 */
        /* <DEDUP_REMOVED lines=8> */
[----:B------:R-:W4:Y:S02]  /*188f0*/  LDL.LU.64 R18, [R1+0x1dd0] ;  /* 0x001dd00001127983 */ /* 0x000f240000300a00 */
[----:B----4-:R-:W-:Y:S01]  /*18900*/  HMMA.1688.F32.TF32 R4, R8, R18, R4 ;  /* 0x000000120804723c */ /* 0x010fe20000081004 */
[----:B------:R-:W-:Y:S11]  /*18910*/  IMAD.MOV.U32 R3, RZ, RZ, R19 ;  /* 0x000000ffff037224 */ /* 0x000ff600078e0013 */
[----:B------:R-:W-:Y:S11]  /*18920*/  @!UPT UIADD3 URZ, URZ, URZ, URZ ;  /* 0x0000003f3f3ff290 */ /* 0x000ff6000fffe03f */
[----:B------:R1:W-:Y:S04]  /*18930*/  STL.64 [R1+0x200], R4 ;  /* 0x0002000401007387 */ /* 0x0003e80000100a00 */
[----:B------:R-:W-:Y:S01]  /*18940*/  STL.64 [R1+0x208], R6 ;  /* 0x0002080601007387 */ /* 0x000fe20000100a00 */
[----:B-1----:R-:W-:-:S03]  /*18950*/  IMAD.MOV.U32 R4, RZ, RZ, R18 ;  /* 0x000000ffff047224 */ /* 0x002fc600078e0012 */
[----:B------:R-:W2:Y:S02]  /*18960*/  LDL.LU.64 R18, [R1+0x1dc8] ;  /* 0x001dc80001127983 */ /* 0x000ea40000300a00 */
        /* <DEDUP_REMOVED lines=13> */
[----:B-1----:R-:W4:Y:S04]  /*18a40*/  LDL.LU.64 R14, [R1+0x1d98] ;  /* 0x001d9800010e7983 */ /* 0x002f280000300a00 */
[----:B------:R-:W4:Y:S02]  /*18a50*/  LDL.LU.64 R12, [R1+0x1d90] ;  /* 0x001d9000010c7983 */ /* 0x000f240000300a00 */
[C---:B----4-:R-:W-:Y:S08]  /*18a60*/  HMMA.1688.F32.TF32 R12, R8.reuse, R22, R12 ;  /* 0x00000016080c723c */ /* 0x050ff0000008100c */
[----:B--2---:R-:W-:Y:S11]  /*18a70*/  HMMA.1688.F32.TF32 R8, R8, R26, R16 ;  /* 0x0000001a0808723c */ /* 0x004ff60000081010 */
[----:B------:R-:W-:Y:S04]  /*18a80*/  @!UPT UIADD3 URZ, URZ, URZ, URZ ;  /* 0x0000003f3f3ff290 */ /* 0x000fe8000fffe03f */
[----:B------:R-:W-:Y:S04]  /*18a90*/  STL.64 [R1+0x1c0], R12 ;  /* 0x0001c00c01007387 */ /* 0x000fe80000100a00 */
[----:B------:R1:W-:Y:S04]  /*18aa0*/  STL.64 [R1+0x1c8], R14 ;  /* 0x0001c80e01007387 */ /* 0x0003e80000100a00 */
[----:B-1----:R-:W2:Y:S04]  /*18ab0*/  LDL.LU.64 R14, [R1+0x1d88] ;  /* 0x001d8800010e7983 */ /* 0x002ea80000300a00 */
[----:B------:R-:W2:Y:S04]  /*18ac0*/  LDL.LU.64 R12, [R1+0x1d80] ;  /* 0x001d8000010c7983 */ /* 0x000ea80000300a00 */
[----:B------:R-:W-:Y:S04]  /*18ad0*/  STL.64 [R1+0x1d60], R22 ;  /* 0x001d601601007387 */ /* 0x000fe80000100a00 */
[----:B---3--:R1:W-:Y:S04]  /*18ae0*/  STL [R1+0x1d58], R20 ;  /* 0x001d581401007387 */ /* 0x0083e80000100800 */
[----:B------:R-:W2:Y:S04]  /*18af0*/  LDL.64 R6, [R1+0x98] ;  /* 0x0000980001067983 */ /* 0x000ea80000100a00 */
[----:B-1----:R-:W3:Y:S04]  /*18b00*/  LDL.LU R20, [R1+0x390] ;  /* 0x0003900001147983 */ /* 0x002ee80000300800 */
[----:B------:R-:W-:Y:S04]  /*18b10*/  STL.64 [R1+0x1a0], R8 ;  /* 0x0001a00801007387 */ /* 0x000fe80000100a00 */
[----:B------:R-:W-:Y:S04]  /*18b20*/  STL.64 [R1+0x1a8], R10 ;  /* 0x0001a80a01007387 */ /* 0x000fe80000100a00 */
        /* <DEDUP_REMOVED lines=9> */
[----:B------:R-:W3:Y:S04]  /*18bc0*/  LDL.LU R16, [R1+0xc0] ;  /* 0x0000c00001107983 */ /* 0x000ee80000300800 */
[----:B------:R-:W3:Y:S04]  /*18bd0*/  LDL.LU R17, [R1+0xc4] ;  /* 0x0000c40001117983 */ /* 0x000ee80000300800 */
[----:B------:R-:W4:Y:S04]  /*18be0*/  LDL.LU R18, [R1+0xc8] ;  /* 0x0000c80001127983 */ /* 0x000f280000300800 */
[----:B------:R-:W4:Y:S04]  /*18bf0*/  LDL.LU R19, [R1+0xcc] ;  /* 0x0000cc0001137983 */ /* 0x000f280000300800 */
[----:B----4-:R1:W-:Y:S04]  /*18c00*/  STL.64 [R1+0x1d40], R18 ;  /* 0x001d401201007387 */ /* 0x0103e80000100a00 */
[----:B---3--:R3:W-:Y:S01]  /*18c10*/  STL.64 [R1+0x1d38], R16 ;  /* 0x001d381001007387 */ /* 0x0087e20000100a00 */
[----:B-1----:R-:W-:-:S02]  /*18c20*/  IMAD.MOV.U32 R18, RZ, RZ, R4 ;  /* 0x000000ffff127224 */ /* 0x002fc400078e0004 */
[----:B------:R-:W-:-:S05]  /*18c30*/  IMAD.MOV.U32 R19, RZ, RZ, R3 ;  /* 0x000000ffff137224 */ /* 0x000fca00078e0003 */
[----:B------:R1:W-:Y:S04]  /*18c40*/  STL.64 [R1+0x1d50], R18 ;  /* 0x001d501201007387 */ /* 0x0003e80000100a00 */
[----:B---3--:R-:W3:Y:S04]  /*18c50*/  LDL.LU R16, [R1+0x350] ;  /* 0x0003500001107983 */ /* 0x008ee80000300800 */
[----:B------:R-:W3:Y:S04]  /*18c60*/  LDL.LU R17, [R1+0x354] ;  /* 0x0003540001117983 */ /* 0x000ee80000300800 */
[----:B-1----:R-:W3:Y:S04]  /*18c70*/  LDL.LU R18, [R1+0x358] ;  /* 0x0003580001127983 */ /* 0x002ee80000300800 */
[----:B------:R-:W3:Y:S04]  /*18c80*/  LDL.LU R19, [R1+0x35c] ;  /* 0x00035c0001137983 */ /* 0x000ee80000300800 */
[----:B------:R1:W-:Y:S04]  /*18c90*/  STL.64 [R1+0x1d30], R26 ;  /* 0x001d301a01007387 */ /* 0x0003e80000100a00 */
[----:B------:R4:W-:Y:S04]  /*18ca0*/  STL.64 [R1+0x1d28], R24 ;  /* 0x001d281801007387 */ /* 0x0009e80000100a00 */
[----:B-1----:R-:W3:Y:S01]  /*18cb0*/  LDL.64 R26, [R1+0x58] ;  /* 0x00005800011a7983 */ /* 0x002ee20000100a00 */
[----:B--2---:R-:W-:Y:S03]  /*18cc0*/  HMMA.1688.F32.TF32 R20, R12, R6, R20 ;  /* 0x000000060c14723c */ /* 0x004fe60000081014 */
[----:B---3--:R1:W-:Y:S04]  /*18cd0*/  STL.64 [R1+0x1d48], R26 ;  /* 0x001d481a01007387 */ /* 0x0083e80000100a00 */
[----:B----4-:R-:W2:Y:S04]  /*18ce0*/  LDL.LU R24, [R1+0x150] ;  /* 0x0001500001187983 */ /* 0x010ea80000300800 */
[----:B------:R-:W2:Y:S04]  /*18cf0*/  LDL.LU R25, [R1+0x154] ;  /* 0x0001540001197983 */ /* 0x000ea80000300800 */
[----:B-1----:R-:W2:Y:S04]  /*18d00*/  LDL.LU R26, [R1+0x158] ;  /* 0x00015800011a7983 */ /* 0x002ea80000300800 */
[----:B------:R-:W2:Y:S04]  /*18d10*/  LDL.LU R27, [R1+0x15c] ;  /* 0x00015c00011b7983 */ /* 0x000ea80000300800 */
[----:B------:R-:W3:Y:S04]  /*18d20*/  LDL.LU R8, [R1] ;  /* 0x0000000001087983 */ /* 0x000ee80000300800 */
[----:B------:R-:W3:Y:S04]  /*18d30*/  LDL.LU R9, [R1+0x4] ;  /* 0x0000040001097983 */ /* 0x000ee80000300800 */
[----:B------:R-:W4:Y:S04]  /*18d40*/  LDL.LU R10, [R1+0x8] ;  /* 0x00000800010a7983 */ /* 0x000f280000300800 */
[----:B------:R-:W4:Y:S01]  /*18d50*/  LDL.LU R11, [R1+0xc] ;  /* 0x00000c00010b7983 */ /* 0x000f220000300800 */
[----:B------:R-:W-:-:S03]  /*18d60*/  IMAD.MOV.U32 R3, RZ, RZ, R7 ;  /* 0x000000ffff037224 */ /* 0x000fc600078e0007 */
[----:B----4-:R1:W-:Y:S04]  /*18d70*/  STL.64 [R1+0x1c98], R10 ;  /* 0x001c980a01007387 */ /* 0x0103e80000100a00 */
[----:B---3--:R3:W-:Y:S04]  /*18d80*/  STL.64 [R1+0x1c90], R8 ;  /* 0x001c900801007387 */ /* 0x0087e80000100a00 */
[----:B-1----:R-:W4:Y:S04]  /*18d90*/  LDL.64 R10, [R1+0x48] ;  /* 0x00004800010a7983 */ /* 0x002f280000100a00 */
[----:B------:R-:W-:Y:S01]  /*18da0*/  STL.64 [R1+0x190], R20 ;  /* 0x0001901401007387 */ /* 0x000fe20000100a00 */
[----:B---3--:R-:W-:-:S03]  /*18db0*/  IMAD.MOV.U32 R8, RZ, RZ, R6 ;  /* 0x000000ffff087224 */ /* 0x008fc600078e0006 */
[----:B------:R1:W-:Y:S04]  /*18dc0*/  STL.64 [R1+0x198], R22 ;  /* 0x0001981601007387 */ /* 0x0003e80000100a00 */
[----:B-1----:R-:W3:Y:S04]  /*18dd0*/  LDL.LU.64 R22, [R1+0x1d78] ;  /* 0x001d780001167983 */ /* 0x002ee80000300a00 */
[----:B------:R-:W3:Y:S04]  /*18de0*/  LDL.LU.64 R20, [R1+0x1d70] ;  /* 0x001d700001147983 */ /* 0x000ee80000300a00 */
[----:B------:R-:W3:Y:S02]  /*18df0*/  LDL.LU.64 R6, [R1+0x1d68] ;  /* 0x001d680001067983 */ /* 0x000ee40000300a00 */
[----:B---3--:R-:W-:Y:S01]  /*18e00*/  HMMA.1688.F32.TF32 R20, R12, R6, R20 ;  /* 0x000000060c14723c */ /* 0x008fe20000081014 */
[----:B------:R-:W-:Y:S11]  /*18e10*/  IMAD.MOV.U32 R9, RZ, RZ, R7 ;  /* 0x000000ffff097224 */ /* 0x000ff600078e0007 */
[----:B------:R-:W-:Y:S11]  /*18e20*/  @!UPT UIADD3 URZ, URZ, URZ, URZ ;  /* 0x0000003f3f3ff290 */ /* 0x000ff6000fffe03f */
[----:B------:R1:W-:Y:S04]  /*18e30*/  STL.64 [R1+0x180], R20 ;  /* 0x0001801401007387 */ /* 0x0003e80000100a00 */
[----:B------:R3:W-:Y:S01]  /*18e40*/  STL.64 [R1+0x188], R22 ;  /* 0x0001881601007387 */ /* 0x0007e20000100a00 */
[----:B-1----:R-:W-:-:S03]  /*18e50*/  IMAD.MOV.U32 R21, RZ, RZ, R6 ;  /* 0x000000ffff157224 */ /* 0x002fc600078e0006 */
[----:B---3--:R-:W3:Y:S04]  /*18e60*/  LDL.LU.64 R22, [R1+0x1d60] ;  /* 0x001d600001167983 */ /* 0x008ee80000300a00 */
[----:B------:R-:W2:Y:S04]  /*18e70*/  LDL.LU R20, [R1+0x1d58] ;  /* 0x001d580001147983 */ /* 0x000ea80000300800 */
[----:B------:R-:W2:Y:S04]  /*18e80*/  LDL.LU R4, [R1+0x370] ;  /* 0x0003700001047983 */ /* 0x000ea80000300800 */
[----:B------:R-:W2:Y:S04]  /*18e90*/  LDL.LU R5, [R1+0x374] ;  /* 0x0003740001057983 */ /* 0x000ea80000300800 */
[----:B------:R-:W2:Y:S04]  /*18ea0*/  LDL.LU R6, [R1+0x378] ;  /* 0x0003780001067983 */ /* 0x000ea80000300800 */
[----:B------:R-:W2:Y:S04]  /*18eb0*/  LDL.LU R7, [R1+0x37c] ;  /* 0x00037c0001077983 */ /* 0x000ea80000300800 */
[----:B--2---:R1:W-:Y:S02]  /*18ec0*/  STL.64 [R1+0x1cd8], R6 ;  /* 0x001cd80601007387 */ /* 0x0043e40000100a00 */
[----:B-1----:R-:W-:-:S02]  /*18ed0*/  IMAD.MOV.U32 R6, RZ, RZ, R29 ;  /* 0x000000ffff067224 */ /* 0x002fc400078e001d */
[----:B------:R-:W-:-:S07]  /*18ee0*/  IMAD.MOV.U32 R7, RZ, RZ, R28 ;  /* 0x000000ffff077224 */ /* 0x000fce00078e001c */
[C---:B------:R-:W-:Y:S01]  /*18ef0*/  HMMA.1688.F32.TF32 R16, R12.reuse, R6, R16 ;  /* 0x000000060c10723c */ /* 0x040fe20000081010 */
[----:B------:R-:W-:Y:S11]  /*18f00*/  STL.64 [R1+0x1cd0], R4 ;  /* 0x001cd00401007387 */ /* 0x000ff60000100a00 */
[----:B------:R-:W-:Y:S11]  /*18f10*/  @!UPT UIADD3 URZ, URZ, URZ, URZ ;  /* 0x0000003f3f3ff290 */ /* 0x000ff6000fffe03f */
[----:B------:R-:W-:Y:S01]  /*18f20*/  STL.64 [R1+0x170], R16 ;  /* 0x0001701001007387 */ /* 0x000fe20000100a00 */
[----:B------:R1:W-:Y:S03]  /*18f30*/  STL.64 [R1+0x178], R18 ;  /* 0x0001781201007387 */ /* 0x0003e60000100a00 */
[----:B-1----:R-:W2:Y:S01]  /*18f40*/  LDL.LU.64 R18, [R1+0x1d50] ;  /* 0x001d500001127983 */ /* 0x002ea20000300a00 */
[----:B------:R1:W-:Y:S02]  /*18f50*/  STL.64 [R1+0x1ce8], R6 ;  /* 0x001ce80601007387 */ /* 0x0003e40000100a00 */
[----:B------:R-:W3:Y:S02]  /*18f60*/  LDL.LU R4, [R1+0x100] ;  /* 0x0001000001047983 */ /* 0x000ee40000300800 */
[----:B------:R-:W3:Y:S01]  /*18f70*/  LDL.LU R5, [R1+0x104] ;  /* 0x0001040001057983 */ /* 0x000ee20000300800 */
[----:B-1----:R-:W3:Y:S01]  /*18f80*/  LDL.LU R6, [R1+0x108] ;  /* 0x0001080001067983 */ /* 0x002ee20000300800 */
[----:B------:R-:W3:Y:S01]  /*18f90*/  LDL.LU R7, [R1+0x10c] ;  /* 0x00010c0001077983 */ /* 0x000ee20000300800 */
[C---:B--2---:R-:W-:Y:S02]  /*18fa0*/  HMMA.1688.F32.TF32 R16, R12.reuse, R18, R24 ;  /* 0x000000120c10723c */ /* 0x044fe40000081018 */
[----:B------:R-:W3:Y:S11]  /*18fb0*/  LDL.LU.64 R26, [R1+0x1d48] ;  /* 0x001d4800011a7983 */ /* 0x000ef60000300a00 */
[----:B------:R-:W-:Y:S10]  /*18fc0*/  @!UPT UIADD3 URZ, URZ, URZ, URZ ;  /* 0x0000003f3f3ff290 */ /* 0x000ff4000fffe03f */
[----:B------:R-:W-:Y:S01]  /*18fd0*/  STL.64 [R1+0x150], R16 ;  /* 0x0001501001007387 */ /* 0x000fe20000100a00 */
[----:B------:R1:W-:Y:S03]  /*18fe0*/  STL.64 [R1+0x158], R18 ;  /* 0x0001581201007387 */ /* 0x0003e60000100a00 */
[----:B-1----:R-:W4:Y:S01]  /*18ff0*/  LDL.LU.64 R18, [R1+0x1d40] ;  /* 0x001d400001127983 */ /* 0x002f220000300a00 */
[----:B------:R-:W4:Y:S01]  /*19000*/  LDL.LU.64 R16, [R1+0x1d38] ;  /* 0x001d380001107983 */ /* 0x000f220000300a00 */
[C---:B---3--:R-:W-:Y:S08]  /*19010*/  HMMA.1688.F32.TF32 R4, R12.reuse, R26, R4 ;  /* 0x0000001a0c04723c */ /* 0x048ff00000081004 */
[----:B----4-:R-:W-:Y:S11]  /*19020*/  HMMA.1688.F32.TF32 R16, R12, R10, R16 ;  /* 0x0000000a0c10723c */ /* 0x010ff60000081010 */
[----:B------:R-:W-:Y:S04]  /*19030*/  @!UPT UIADD3 URZ, URZ, URZ, URZ ;  /* 0x0000003f3f3ff290 */ /* 0x000fe8000fffe03f */
[----:B------:R-:W-:Y:S01]  /*19040*/  STL.64 [R1+0x140], R4 ;  /* 0x0001400401007387 */ /* 0x000fe20000100a00 */
[----:B------:R1:W-:Y:S02]  /*19050*/  STL.64 [R1+0x148], R6 ;  /* 0x0001480601007387 */ /* 0x0003e40000100a00 */
[----:B------:R-:W2:Y:S02]  /*19060*/  LDL.LU R24, [R1+0x20] ;  /* 0x0000200001187983 */ /* 0x000ea40000300800 */
[----:B------:R-:W2:Y:S02]  /*19070*/  LDL.LU R25, [R1+0x24] ;  /* 0x0000240001197983 */ /* 0x000ea40000300800 */
[----:B-1----:R-:W-:Y:S02]  /*19080*/  IMAD.MOV.U32 R6, RZ, RZ, R21 ;  /* 0x000000ffff067224 */ /* 0x002fe400078e0015 */
[----:B------:R-:W-:Y:S02]  /*19090*/  IMAD.MOV.U32 R7, RZ, RZ, R9 ;  /* 0x000000ffff077224 */ /* 0x000fe400078e0009 */
[----:B------:R-:W-:-:S02]  /*190a0*/  IMAD.MOV.U32 R5, RZ, RZ, R26 ;  /* 0x000000ffff057224 */ /* 0x000fc400078e001a */
[----:B------:R-:W-:Y:S01]  /*190b0*/  IMAD.MOV.U32 R4, RZ, RZ, R27 ;  /* 0x000000ffff047224 */ /* 0x000fe200078e001b */
[----:B------:R-:W2:Y:S01]  /*190c0*/  LDL.LU R26, [R1+0x28] ;  /* 0x00002800011a7983 */ /* 0x000ea20000300800 */
[----:B------:R-:W2:Y:S02]  /*190d0*/  LDL.LU R27, [R1+0x2c] ;  /* 0x00002c00011b7983 */ /* 0x000ea40000300800 */
[----:B------:R-:W-:Y:S02]  /*190e0*/  STL.64 [R1+0x1d00], R6 ;  /* 0x001d000601007387 */ /* 0x000fe40000100a00 */
[----:B------:R1:W-:Y:S01]  /*190f0*/  STL.64 [R1+0x1cb0], R10 ;  /* 0x001cb00a01007387 */ /* 0x0003e20000100a00 */
[----:B------:R3:W-:Y:S01]  /*19100*/  STL.64 [R1+0x130], R16 ;  /* 0x0001301001007387 */ /* 0x0007e20000100a00 */
[----:B------:R4:W-:Y:S02]  /*19110*/  STL.64 [R1+0x138], R18 ;  /* 0x0001381201007387 */ /* 0x0009e40000100a00 */
[----:B-1----:R-:W-:-:S02]  /*19120*/  IMAD.MOV.U32 R10, RZ, RZ, R5 ;  /* 0x000000ffff0a7224 */ /* 0x002fc400078e0005 */
[----:B------:R-:W-:Y:S01]  /*19130*/  IMAD.MOV.U32 R11, RZ, RZ, R4 ;  /* 0x000000ffff0b7224 */ /* 0x000fe200078e0004 */
[----:B---3--:R-:W3:Y:S01]  /*19140*/  LDL.LU R16, [R1+0x10] ;  /* 0x0000100001107983 */ /* 0x008ee20000300800 */
[----:B------:R-:W3:Y:S02]  /*19150*/  LDL.LU R17, [R1+0x14] ;  /* 0x0000140001117983 */ /* 0x000ee40000300800 */
[----:B----4-:R-:W3:Y:S02]  /*19160*/  LDL.LU R18, [R1+0x18] ;  /* 0x0000180001127983 */ /* 0x010ee40000300800 */
[----:B------:R-:W3:Y:S01]  /*19170*/  LDL.LU R19, [R1+0x1c] ;  /* 0x00001c0001137983 */ /* 0x000ee20000300800 */
[----:B------:R1:W-:Y:S04]  /*19180*/  STL.64 [R1+0x1cc8], R10 ;  /* 0x001cc80a01007387 */ /* 0x0003e80000100a00 */
[----:B-1----:R-:W4:Y:S01]  /*19190*/  LDL.64 R10, [R1+0x68] ;  /* 0x00006800010a7983 */ /* 0x002f220000100a00 */
[----:B------:R-:W-:-:S03]  /*191a0*/  IMAD.MOV.U32 R6, RZ, RZ, R8 ;  /* 0x000000ffff067224 */ /* 0x000fc600078e0008 */
[----:B----4-:R1:W-:Y:S01]  /*191b0*/  STL.64 [R1+0x1ce0], R10 ;  /* 0x001ce00a01007387 */ /* 0x0103e20000100a00 */
[----:B------:R-:W4:Y:S02]  /*191c0*/  LDL.LU R8, [R1+0x3a0] ;  /* 0x0003a00001087983 */ /* 0x000f240000300800 */
[----:B------:R-:W4:Y:S01]  /*191d0*/  LDL.LU R9, [R1+0x3a4] ;  /* 0x0003a40001097983 */ /* 0x000f220000300800 */
[----:B-1----:R-:W3:Y:S01]  /*191e0*/  LDL.LU R10, [R1+0x3a8] ;  /* 0x0003a800010a7983 */ /* 0x002ee20000300800 */
[----:B------:R-:W3:Y:S01]  /*191f0*/  LDL.LU R11, [R1+0x3ac] ;  /* 0x0003ac00010b7983 */ /* 0x000ee20000300800 */
[C---:B--2---:R-:W-:Y:S02]  /*19200*/  HMMA.1688.F32.TF32 R24, R12.reuse, R22, R24 ;  /* 0x000000160c18723c */ /* 0x044fe40000081018 */
[----:B---3--:R-:W-:Y:S01]  /*19210*/  STL.64 [R1+0x1cf8], R10 ;  /* 0x001cf80a01007387 */ /* 0x008fe20000100a00 */
[----:B----4-:R1:W-:Y:S03]  /*19220*/  STL.64 [R1+0x1cf0], R8 ;  /* 0x001cf00801007387 */ /* 0x0103e60000100a00 */
[----:B-1----:R-:W2:Y:S01]  /*19230*/  LDL.LU R8, [R1+0x3f0] ;  /* 0x0003f00001087983 */ /* 0x002ea20000300800 */
[----:B------:R-:W2:Y:S02]  /*19240*/  LDL.LU R9, [R1+0x3f4] ;  /* 0x0003f40001097983 */ /* 0x000ea40000300800 */
[----:B------:R-:W3:Y:S02]  /*19250*/  LDL.LU R10, [R1+0x3f8] ;  /* 0x0003f800010a7983 */ /* 0x000ee40000300800 */
[----:B------:R-:W3:Y:S02]  /*19260*/  LDL.LU R11, [R1+0x3fc] ;  /* 0x0003fc00010b7983 */ /* 0x000ee40000300800 */
[----:B---3--:R-:W-:Y:S01]  /*19270*/  STL.64 [R1+0x1d10], R10 ;  /* 0x001d100a01007387 */ /* 0x008fe20000100a00 */
[----:B--2---:R1:W-:Y:S03]  /*19280*/  STL.64 [R1+0x1d08], R8 ;  /* 0x001d080801007387 */ /* 0x0043e60000100a00 */
[----:B-1----:R-:W2:Y:S01]  /*19290*/  LDL.LU R8, [R1+0x420] ;  /* 0x0004200001087983 */ /* 0x002ea20000300800 */
[----:B------:R-:W2:Y:S02]  /*192a0*/  LDL.LU R9, [R1+0x424] ;  /* 0x0004240001097983 */ /* 0x000ea40000300800 */
[----:B------:R-:W2:Y:S02]  /*192b0*/  LDL.LU R10, [R1+0x428] ;  /* 0x00042800010a7983 */ /* 0x000ea40000300800 */
[----:B------:R-:W2:Y:S01]  /*192c0*/  LDL.LU R11, [R1+0x42c] ;  /* 0x00042c00010b7983 */ /* 0x000ea20000300800 */
[----:B------:R-:W-:Y:S01]  /*192d0*/  STL.64 [R1+0x120], R24 ;  /* 0x0001201801007387 */ /* 0x000fe20000100a00 */
[----:B------:R1:W-:Y:S03]  /*192e0*/  STL.64 [R1+0x128], R26 ;  /* 0x0001281a01007387 */ /* 0x0003e60000100a00 */
[----:B-1----:R-:W3:Y:S01]  /*192f0*/  LDL.LU.64 R26, [R1+0x1d30] ;  /* 0x001d3000011a7983 */ /* 0x002ee20000300a00 */
[----:B------:R-:W4:Y:S02]  /*19300*/  LDL.LU.64 R24, [R1+0x1d28] ;  /* 0x001d280001187983 */ /* 0x000f240000300a00 */
[----:B------:R-:W-:Y:S02]  /*19310*/  STL.64 [R1+0x1ca8], R22 ;  /* 0x001ca81601007387 */ /* 0x000fe40000100a00 */
[----:B------:R1:W-:Y:S02]  /*19320*/  STL [R1+0x1ca0], R20 ;  /* 0x001ca01401007387 */ /* 0x0003e40000100800 */
[----:B-1----:R-:W2:Y:S01]  /*19330*/  LDL.LU R20, [R1+0x320] ;  /* 0x0003200001147983 */ /* 0x002ea20000300800 */
[----:B------:R-:W2:Y:S02]  /*19340*/  LDL.LU R21, [R1+0x324] ;  /* 0x0003240001157983 */ /* 0x000ea40000300800 */
[----:B------:R-:W2:Y:S02]  /*19350*/  LDL.LU R22, [R1+0x328] ;  /* 0x0003280001167983 */ /* 0x000ea40000300800 */
[----:B------:R-:W2:Y:S01]  /*19360*/  LDL.LU R23, [R1+0x32c] ;  /* 0x00032c0001177983 */ /* 0x000ea20000300800 */
[----:B---3--:R-:W-:Y:S01]  /*19370*/  HMMA.1688.F32.TF32 R12, R12, R26, R16 ;  /* 0x0000001a0c0c723c */ /* 0x008fe20000081010 */
[----:B--2---:R-:W-:Y:S01]  /*19380*/  STL.64 [R1+0x1cc0], R22 ;  /* 0x001cc01601007387 */ /* 0x004fe20000100a00 */
[----:B------:R1:W-:Y:S03]  /*19390*/  STL.64 [R1+0x1cb8], R20 ;  /* 0x001cb81401007387 */ /* 0x0003e60000100a00 */
[----:B-1----:R-:W2:Y:S01]  /*193a0*/  LDL.LU R20, [R1+0x340] ;  /* 0x0003400001147983 */ /* 0x002ea20000300800 */
[----:B------:R-:W2:Y:S02]  /*193b0*/  LDL.LU R21, [R1+0x344] ;  /* 0x0003440001157983 */ /* 0x000ea40000300800 */
[----:B------:R-:W2:Y:S02]  /*193c0*/  LDL.LU R22, [R1+0x348] ;  /* 0x0003480001167983 */ /* 0x000ea40000300800 */
[----:B------:R-:W2:Y:S01]  /*193d0*/  LDL.LU R23, [R1+0x34c] ;  /* 0x00034c0001177983 */ /* 0x000ea20000300800 */
[----:B------:R-:W3:Y:S01]  /*193e0*/  LDL.LU.64 R18, [R1+0x1d20] ;  /* 0x001d200001127983 */ /* 0x000ee20000300a00 */
[----:B------:R-:W3:Y:S02]  /*193f0*/  LDL.LU.64 R16, [R1+0x1d18] ;  /* 0x001d180001107983 */ /* 0x000ee40000300a00 */
[----:B------:R-:W-:-:S09]  /*19400*/  IMAD.MOV.U32 R7, RZ, RZ, R3 ;  /* 0x000000ffff077224 */ /* 0x000fd200078e0003 */
[----:B------:R1:W-:Y:S01]  /*19410*/  STL.64 [R1+0x110], R12 ;  /* 0x0001100c01007387 */ /* 0x0003e20000100a00 */
[----:B------:R4:W-:Y:S04]  /*19420*/  STL.64 [R1+0x118], R14 ;  /* 0x0001180e01007387 */ /* 0x0009e80000100a00 */
[----:B-1----:R-:W2:Y:S01]  /*19430*/  LDL.LU R12, [R1+0x1b0] ;  /* 0x0001b000010c7983 */ /* 0x002ea20000300800 */
[----:B------:R-:W2:Y:S02]  /*19440*/  LDL.LU R13, [R1+0x1b4] ;  /* 0x0001b400010d7983 */ /* 0x000ea40000300800 */
[----:B----4-:R-:W4:Y:S02]  /*19450*/  LDL.LU R14, [R1+0x1b8] ;  /* 0x0001b800010e7983 */ /* 0x010f240000300800 */
[----:B------:R-:W4:Y:S01]  /*19460*/  LDL.LU R15, [R1+0x1bc] ;  /* 0x0001bc00010f7983 */ /* 0x000f220000300800 */
[C---:B---3--:R-:W-:Y:S01]  /*19470*/  HMMA.1688.F32.TF32 R4, R16.reuse, R6, R8 ;  /* 0x000000061004723c */ /* 0x048fe20000081008 */
[----:B------:R-:W3:Y:S01]  /*19480*/  LDL.LU.64 R10, [R1+0x1d10] ;  /* 0x001d1000010a7983 */ /* 0x000ee20000300a00 */
[----:B------:R-:W3:Y:S11]  /*19490*/  LDL.LU.64 R8, [R1+0x1d08] ;  /* 0x001d080001087983 */ /* 0x000ef60000300a00 */
[----:B------:R-:W-:Y:S10]  /*194a0*/  @!UPT UIADD3 URZ, URZ, URZ, URZ ;  /* 0x0000003f3f3ff290 */ /* 0x000ff4000fffe03f */
[----:B------:R-:W-:Y:S01]  /*194b0*/  STL.64 [R1+0x100], R4 ;  /* 0x0001000401007387 */ /* 0x000fe20000100a00 */
[----:B------:R1:W-:Y:S03]  /*194c0*/  STL.64 [R1+0x108], R6 ;  /* 0x0001080601007387 */ /* 0x0003e60000100a00 */
[----:B-1----:R-:W3:Y:S02]  /*194d0*/  LDL.LU.64 R6, [R1+0x1d00] ;  /* 0x001d000001067983 */ /* 0x002ee40000300a00 */
[C---:B---3--:R-:W-:Y:S02]  /*194e0*/  HMMA.1688.F32.TF32 R4, R16.reuse, R6, R8 ;  /* 0x000000061004723c */ /* 0x048fe40000081008 */
[----:B------:R-:W3:Y:S01]  /*194f0*/  LDL.LU.64 R10, [R1+0x1cf8] ;  /* 0x001cf800010a7983 */ /* 0x000ee20000300a00 */
[----:B------:R-:W3:Y:S11]  /*19500*/  LDL.LU.64 R8, [R1+0x1cf0] ;  /* 0x001cf00001087983 */ /* 0x000ef60000300a00 */
[----:B------:R-:W-:Y:S09]  /*19510*/  @!UPT UIADD3 URZ, URZ, URZ, URZ ;  /* 0x0000003f3f3ff290 */ /* 0x000ff2000fffe03f */
[----:B------:R-:W-:Y:S01]  /*19520*/  STL.64 [R1+0xf0], R4 ;  /* 0x0000f00401007387 */ /* 0x000fe20000100a00 */
[----:B------:R1:W-:Y:S03]  /*19530*/  STL.64 [R1+0xf8], R6 ;  /* 0x0000f80601007387 */ /* 0x0003e60000100a00 */
[----:B-1----:R-:W3:Y:S02]  /*19540*/  LDL.LU.64 R6, [R1+0x1ce8] ;  /* 0x001ce80001067983 */ /* 0x002ee40000300a00 */
[C---:B---3--:R-:W-:Y:S02]  /*19550*/  HMMA.1688.F32.TF32 R4, R16.reuse, R6, R8 ;  /* 0x000000061004723c */ /* 0x048fe40000081008 */
[----:B------:R-:W3:Y:S11]  /*19560*/  LDL.LU.64 R10, [R1+0x1ce0] ;  /* 0x001ce000010a7983 */ /* 0x000ef60000300a00 */
[----:B------:R-:W-:Y:S10]  /*19570*/  @!UPT UIADD3 URZ, URZ, URZ, URZ ;  /* 0x0000003f3f3ff290 */ /* 0x000ff4000fffe03f */
[----:B------:R-:W-:Y:S01]  /*19580*/  STL.64 [R1+0xe0], R4 ;  /* 0x0000e00401007387 */ /* 0x000fe20000100a00 */
[----:B------:R1:W-:Y:S03]  /*19590*/  STL.64 [R1+0xe8], R6 ;  /* 0x0000e80601007387 */ /* 0x0003e60000100a00 */
[----:B-1----:R-:W3:Y:S01]  /*195a0*/  LDL.LU.64 R6, [R1+0x1cd8] ;  /* 0x001cd80001067983 */ /* 0x002ee20000300a00 */
[----:B------:R-:W3:Y:S02]  /*195b0*/  LDL.LU.64 R4, [R1+0x1cd0] ;  /* 0x001cd00001047983 */ /* 0x000ee40000300a00 */
[----:B---3--:R-:W-:Y:S11]  /*195c0*/  HMMA.1688.F32.TF32 R4, R16, R10, R4 ;  /* 0x0000000a1004723c */ /* 0x008ff60000081004 */
[----:B------:R-:W-:Y:S11]  /*195d0*/  @!UPT UIADD3 URZ, URZ, URZ, URZ ;  /* 0x0000003f3f3ff290 */ /* 0x000ff6000fffe03f */
[----:B------:R-:W-:Y:S01]  /*195e0*/  @!UPT UIADD3 URZ, URZ, URZ, URZ ;  /* 0x0000003f3f3ff290 */ /* 0x000fe2000fffe03f */
[----:B------:R1:W-:Y:S01]  /*195f0*/  STL.64 [R1+0xd0], R4 ;  /* 0x0000d00401007387 */ /* 0x0003e20000100a00 */
[----:B------:R-:W-:Y:S02]  /*19600*/  STL.64 [R1+0xd8], R6 ;  /* 0x0000d80601007387 */ /* 0x000fe40000100a00 */
[----:B------:R-:W-:Y:S04]  /*19610*/  LDS R6, [R2+0xe400] ;  /* 0x00e4000002067984 */ /* 0x000fe80000000800 */
[----:B------:R-:W-:Y:S04]  /*19620*/  LDS R7, [R0+0xe400] ;  /* 0x00e4000000077984 */ /* 0x000fe80000000800 */
[----:B-1----:R-:W-:-:S02]  /*19630*/  IMAD.MOV.U32 R5, RZ, RZ, R10 ;  /* 0x000000ffff057224 */ /* 0x002fc400078e000a */
[----:B------:R-:W-:Y:S02]  /*19640*/  IMAD.MOV.U32 R4, RZ, RZ, R11 ;  /* 0x000000ffff047224 */ /* 0x000fe400078e000b */
[----:B------:R-:W2:Y:S02]  /*19650*/  LDL.LU.64 R10, [R1+0x1cc8] ;  /* 0x001cc800010a7983 */ /* 0x000ea40000300a00 */
[C---:B--2---:R-:W-:Y:S02]  /*19660*/  HMMA.1688.F32.TF32 R8, R16.reuse, R10, R20 ;  /* 0x0000000a1008723c */ /* 0x044fe40000081014 */
[----:B------:R-:W2:Y:S01]  /*19670*/  LDL.LU.64 R22, [R1+0x1cc0] ;  /* 0x001cc00001167983 */ /* 0x000ea20000300a00 */
[----:B------:R-:W2:Y:S11]  /*19680*/  LDL.LU.64 R20, [R1+0x1cb8] ;  /* 0x001cb80001147983 */ /* 0x000eb60000300a00 */
[----:B------:R-:W-:Y:S09]  /*19690*/  @!UPT UIADD3 URZ, URZ, URZ, URZ ;  /* 0x0000003f3f3ff290 */ /* 0x000ff2000fffe03f */
[----:B------:R-:W-:Y:S01]  /*196a0*/  STL.64 [R1+0xc0], R8 ;  /* 0x0000c00801007387 */ /* 0x000fe20000100a00 */
[----:B------:R1:W-:Y:S03]  /*196b0*/  STL.64 [R1+0xc8], R10 ;  /* 0x0000c80a01007387 */ /* 0x0003e60000100a00 */
[----:B-1----:R-:W2:Y:S02]  /*196c0*/  LDL.LU.64 R10, [R1+0x1cb0] ;  /* 0x001cb000010a7983 */ /* 0x002ea40000300a00 */
[C---:B--2---:R-:W-:Y:S01]  /*196d0*/  HMMA.1688.F32.TF32 R20, R16.reuse, R10, R20 ;  /* 0x0000000a1014723c */ /* 0x044fe20000081014 */
[----:B------:R-:W-:Y:S02]  /*196e0*/  IMAD.MOV.U32 R28, RZ, RZ, R10 ;  /* 0x000000ffff1c7224 */ /* 0x000fe400078e000a */
[----:B------:R-:W-:Y:S11]  /*196f0*/  IMAD.MOV.U32 R3, RZ, RZ, R11 ;  /* 0x000000ffff037224 */ /* 0x000ff600078e000b */
[----:B------:R-:W-:Y:S09]  /*19700*/  @!UPT UIADD3 URZ, URZ, URZ, URZ ;  /* 0x0000003f3f3ff290 */ /* 0x000ff2000fffe03f */
[----:B------:R-:W-:Y:S01]  /*19710*/  STL.64 [R1+0xb0], R20 ;  /* 0x0000b01401007387 */ /* 0x000fe20000100a00 */
[----:B------:R1:W-:Y:S03]  /*19720*/  STL.64 [R1+0xb8], R22 ;  /* 0x0000b81601007387 */ /* 0x0003e60000100a00 */
[----:B-1----:R-:W4:Y:S01]  /*19730*/  LDL.LU.64 R22, [R1+0x1ca8] ;  /* 0x001ca80001167983 */ /* 0x002f220000300a00 */
[----:B------:R-:W2:Y:S02]  /*19740*/  LDL.LU R20, [R1+0x1ca0] ;  /* 0x001ca00001147983 */ /* 0x000ea40000300800 */
[----:B------:R-:W3:Y:S02]  /*19750*/  LDL.LU.64 R10, [R1+0x1c98] ;  /* 0x001c9800010a7983 */ /* 0x000ee40000300a00 */
[----:B------:R-:W3:Y:S01]  /*19760*/  LDL.LU.64 R8, [R1+0x1c90] ;  /* 0x001c900001087983 */ /* 0x000ee20000300a00 */
[C---:B----4-:R-:W-:Y:S08]  /*19770*/  HMMA.1688.F32.TF32 R12, R16.reuse, R22, R12 ;  /* 0x00000016100c723c */ /* 0x050ff0000008100c */
[----:B---3--:R-:W-:Y:S01]  /*19780*/  HMMA.1688.F32.TF32 R8, R16, R26, R8 ;  /* 0x0000001a1008723c */ /* 0x008fe20000081008 */
[----:B------:R-:W-:Y:S01]  /*19790*/  STL.64 [R1+0x1c68], R22 ;  /* 0x001c681601007387 */ /* 0x000fe20000100a00 */
[----:B--2---:R-:W-:Y:S03]  /*197a0*/  STL [R1+0x1c60], R20 ;  /* 0x001c601401007387 */ /* 0x004fe60000100800 */
[----:B------:R-:W-:Y:S04]  /*197b0*/  LDS R18, [R2+0xe700] ;  /* 0x00e7000002127984 */ /* 0x000fe80000000800 */
[----:B------:R-:W-:Y:S04]  /*197c0*/  LDS R19, [R0+0xe700] ;  /* 0x00e7000000137984 */ /* 0x000fe80000000800 */
[----:B------:R-:W-:Y:S04]  /*197d0*/  LDS R16, [R2+0xc700] ;  /* 0x00c7000002107984 */ /* 0x000fe80000000800 */
[----:B------:R-:W-:Y:S04]  /*197e0*/  LDS R17, [R0+0xc700] ;  /* 0x00c7000000117984 */ /* 0x000fe80000000800 */
[----:B------:R-:W-:Y:S01]  /*197f0*/  STL.64 [R1+0xa0], R12 ;  /* 0x0000a00c01007387 */ /* 0x000fe20000100a00 */
[----:B------:R-:W-:Y:S02]  /*19800*/  STL.64 [R1+0xa8], R14 ;  /* 0x0000a80e01007387 */ /* 0x000fe40000100a00 */
[----:B------:R-:W-:Y:S02]  /*19810*/  STL.64 [R1+0x1c08], R26 ;  /* 0x001c081a01007387 */ /* 0x000fe40000100a00 */
[----:B------:R1:W-:Y:S01]  /*19820*/  STL.64 [R1+0x1c00], R24 ;  /* 0x001c001801007387 */ /* 0x0003e20000100a00 */
[----:B------:R-:W-:Y:S01]  /*19830*/  STL.64 [R1+0x30], R8 ;  /* 0x0000300801007387 */ /* 0x000fe20000100a00 */
[----:B------:R-:W-:Y:S02]  /*19840*/  STL.64 [R1+0x38], R10 ;  /* 0x0000380a01007387 */ /* 0x000fe40000100a00 */
[----:B------:R-:W-:Y:S04]  /*19850*/  LDS R10, [R2+0xe500] ;  /* 0x00e50000020a7984 */ /* 0x000fe80000000800 */
[----:B------:R-:W2:Y:S01]  /*19860*/  LDS R11, [R0+0xe500] ;  /* 0x00e50000000b7984 */ /* 0x000ea20000000800 */
[----:B------:R-:W-:Y:S04]  /*19870*/  LDS R8, [R2+0xc500] ;  /* 0x00c5000002087984 */ /* 0x000fe80000000800 */
[----:B------:R-:W3:Y:S04]  /*19880*/  LDS R9, [R0+0xc500] ;  /* 0x00c5000000097984 */ /* 0x000ee80000000800 */
[----:B------:R-:W-:Y:S04]  /*19890*/  LDS R14, [R2+0xe600] ;  /* 0x00e60000020e7984 */ /* 0x000fe80000000800 */
[----:B------:R-:W4:Y:S04]  /*198a0*/  LDS R15, [R0+0xe600] ;  /* 0x00e60000000f7984 */ /* 0x000f280000000800 */
[----:B------:R-:W-:Y:S04]  /*198b0*/  LDS R12, [R2+0xc600] ;  /* 0x00c60000020c7984 */ /* 0x000fe80000000800 */
[----:B-1----:R-:W2:Y:S01]  /*198c0*/  LDL.LU R24, [R1+0x310] ;  /* 0x0003100001187983 */ /* 0x002ea20000300800 */
[----:B------:R-:W2:Y:S02]  /*198d0*/  LDL.LU R25, [R1+0x314] ;  /* 0x0003140001197983 */ /* 0x000ea40000300800 */
[----:B------:R-:W2:Y:S02]  /*198e0*/  LDL.LU R26, [R1+0x318] ;  /* 0x00031800011a7983 */ /* 0x000ea40000300800 */
[----:B------:R-:W2:Y:S01]  /*198f0*/  LDL.LU R27, [R1+0x31c] ;  /* 0x00031c00011b7983 */ /* 0x000ea20000300800 */
[----:B------:R-:W1:Y:S04]  /*19900*/  LDS R13, [R0+0xc600] ;  /* 0x00c60000000d7984 */ /* 0x000e680000000800 */
[----:B--2---:R-:W-:Y:S01]  /*19910*/  STL.64 [R1+0x1c18], R26 ;  /* 0x001c181a01007387 */ /* 0x004fe20000100a00 */
[----:B------:R2:W-:Y:S03]  /*19920*/  STL.64 [R1+0x1c10], R24 ;  /* 0x001c101801007387 */ /* 0x0005e60000100a00 */
[----:B--2---:R-:W2:Y:S01]  /*19930*/  LDL.LU R24, [R1+0x380] ;  /* 0x0003800001187983 */ /* 0x004ea20000300800 */
[----:B------:R-:W2:Y:S02]  /*19940*/  LDL.LU R25, [R1+0x384] ;  /* 0x0003840001197983 */ /* 0x000ea40000300800 */
[----:B------:R-:W2:Y:S02]  /*19950*/  LDL.LU R26, [R1+0x388] ;  /* 0x00038800011a7983 */ /* 0x000ea40000300800 */
[----:B------:R-:W2:Y:S02]  /*19960*/  LDL.LU R27, [R1+0x38c] ;  /* 0x00038c00011b7983 */ /* 0x000ea40000300800 */
[----:B--2---:R2:W-:Y:S01]  /*19970*/  STL.64 [R1+0x1c28], R26 ;  /* 0x001c281a01007387 */ /* 0x0045e20000100a00 */
[----:B------:R-:W-:Y:S03]  /*19980*/  STL.64 [R1+0x1c20], R24 ;  /* 0x001c201801007387 */ /* 0x000fe60000100a00 */
[----:B--2---:R-:W2:Y:S04]  /*19990*/  LDL.LU.64 R26, [R1+0x58] ;  /* 0x00005800011a7983 */ /* 0x004ea80000300a00 */
[----:B--2---:R-:W-:Y:S01]  /*199a0*/  STL.64 [R1+0x1c40], R26 ;  /* 0x001c401a01007387 */ /* 0x004fe20000100a00 */
[----:B------:R-:W2:Y:S02]  /*199b0*/  LDL.LU R20, [R1+0x410] ;  /* 0x0004100001147983 */ /* 0x000ea40000300800 */
[----:B------:R-:W2:Y:S02]  /*199c0*/  LDL.LU R21, [R1+0x414] ;  /* 0x0004140001157983 */ /* 0x000ea40000300800 */
[----:B------:R-:W2:Y:S01]  /*199d0*/  LDL.LU R22, [R1+0x418] ;  /* 0x0004180001167983 */ /* 0x000ea20000300800 */
[----:B------:R-:W2:Y:S04]  /*199e0*/  LDL.LU R23, [R1+0x41c] ;  /* 0x00041c0001177983 */ /* 0x000ea80000300800 */
[----:B--2---:R2:W-:Y:S01]  /*199f0*/  STL.64 [R1+0x1c78], R22 ;  /* 0x001c781601007387 */ /* 0x0045e20000100a00 */
[----:B------:R-:W-:Y:S03]  /*19a00*/  STL.64 [R1+0x1c70], R20 ;  /* 0x001c701401007387 */ /* 0x000fe60000100a00 */
[----:B--2---:R-:W2:Y:S01]  /*19a10*/  LDL.64 R22, [R1+0x88] ;  /* 0x0000880001167983 */ /* 0x004ea20000100a00 */
[----:B------:R-:W-:-:S02]  /*19a20*/  IMAD.MOV.U32 R26, RZ, RZ, R5 ;  /* 0x000000ffff1a7224 */ /* 0x000fc400078e0005 */
[----:B------:R-:W-:Y:S02]  /*19a30*/  IMAD.MOV.U32 R27, RZ, RZ, R4 ;  /* 0x000000ffff1b7224 */ /* 0x000fe400078e0004 */
[----:B------:R-:W-:Y:S01]  /*19a40*/  LDS R5, [R0+0xc400] ;  /* 0x00c4000000057984 */ /* 0x000fe20000000800 */
[----:B------:R-:W1:Y:S04]  /*19a50*/  LDS R4, [R2+0xc400] ;  /* 0x00c4000002047984 */ /* 0x000e680000000800 */
[----:B--2---:R-:W-:Y:S01]  /*19a60*/  STL.64 [R1+0x1c88], R22 ;  /* 0x001c881601007387 */ /* 0x004fe20000100a00 */
[----:B------:R2:W-:Y:S03]  /*19a70*/  STL.64 [R1+0x1c58], R26 ;  /* 0x001c581a01007387 */ /* 0x0005e60000100a00 */
[----:B--2---:R-:W2:Y:S04]  /*19a80*/  LDL.64 R26, [R1+0x78] ;  /* 0x00007800011a7983 */ /* 0x004ea80000100a00 */
[----:B--2---:R2:W-:Y:S01]  /*19a90*/  STL.64 [R1+0x1c80], R26 ;  /* 0x001c801a01007387 */ /* 0x0045e20000100a00 */
[----:B------:R-:W4:Y:S02]  /*19aa0*/  LDL.LU R24, [R1+0x490] ;  /* 0x0004900001187983 */ /* 0x000f240000300800 */
[----:B------:R-:W4:Y:S01]  /*19ab0*/  LDL.LU R25, [R1+0x494] ;  /* 0x0004940001197983 */ /* 0x000f220000300800 */
[----:B--2---:R-:W2:Y:S01]  /*19ac0*/  LDL.LU R26, [R1+0x498] ;  /* 0x00049800011a7983 */ /* 0x004ea20000300800 */
[----:B------:R-:W2:Y:S02]  /*19ad0*/  LDL.LU R27, [R1+0x49c] ;  /* 0x00049c00011b7983 */ /* 0x000ea40000300800 */
[----:B------:R-:W2:Y:S02]  /*19ae0*/  LDL.64 R22, [R1+0x98] ;  /* 0x0000980001167983 */ /* 0x000ea40000100a00 */
[----:B------:R-:W-:Y:S01]  /*19af0*/  STL.64 [R1+0x1c38], R10 ;  /* 0x001c380a01007387 */ /* 0x000fe20000100a00 */
[----:B---3--:R3:W-:Y:S04]  /*19b00*/  STL.64 [R1+0x1c30], R8 ;  /* 0x001c300801007387 */ /* 0x0087e80000100a00 */
[----:B---3--:R-:W3:Y:S01]  /*19b10*/  LDL.LU R8, [R1+0x3e0] ;  /* 0x0003e00001087983 */ /* 0x008ee20000300800 */
[----:B------:R-:W3:Y:S02]  /*19b20*/  LDL.LU R9, [R1+0x3e4] ;  /* 0x0003e40001097983 */ /* 0x000ee40000300800 */
[----:B------:R-:W2:Y:S02]  /*19b30*/  LDL.LU R10, [R1+0x3e8] ;  /* 0x0003e800010a7983 */ /* 0x000ea40000300800 */
[----:B------:R-:W2:Y:S02]  /*19b40*/  LDL.LU R11, [R1+0x3ec] ;  /* 0x0003ec00010b7983 */ /* 0x000ea40000300800 */
[----:B--2---:R-:W-:Y:S01]  /*19b50*/  STL.64 [R1+0x1c50], R10 ;  /* 0x001c500a01007387 */ /* 0x004fe20000100a00 */
[----:B---3--:R2:W-:Y:S03]  /*19b60*/  STL.64 [R1+0x1c48], R8 ;  /* 0x001c480801007387 */ /* 0x0085e60000100a00 */
[----:B--2---:R-:W2:Y:S01]  /*19b70*/  LDL.LU R8, [R1+0x400] ;  /* 0x0004000001087983 */ /* 0x004ea20000300800 */
[----:B------:R-:W2:Y:S02]  /*19b80*/  LDL.LU R9, [R1+0x404] ;  /* 0x0004040001097983 */ /* 0x000ea40000300800 */
[----:B------:R-:W2:Y:S02]  /*19b90*/  LDL.LU R10, [R1+0x408] ;  /* 0x00040800010a7983 */ /* 0x000ea40000300800 */
[----:B------:R-:W2:Y:S01]  /*19ba0*/  LDL.LU R11, [R1+0x40c] ;  /* 0x00040c00010b7983 */ /* 0x000ea20000300800 */
[----:B----4-:R-:W-:Y:S01]  /*19bb0*/  STL.64 [R1+0x1b68], R14 ;  /* 0x001b680e01007387 */ /* 0x010fe20000100a00 */
[----:B-1----:R1:W-:Y:S03]  /*19bc0*/  STL.64 [R1+0x1b60], R12 ;  /* 0x001b600c01007387 */ /* 0x0023e60000100a00 */
[----:B-1----:R-:W3:Y:S01]  /*19bd0*/  LDL.LU R12, [R1+0x500] ;  /* 0x00050000010c7983 */ /* 0x002ee20000300800 */
[----:B------:R-:W3:Y:S02]  /*19be0*/  LDL.LU R13, [R1+0x504] ;  /* 0x00050400010d7983 */ /* 0x000ee40000300800 */
[----:B------:R-:W3:Y:S02]  /*19bf0*/  LDL.LU R14, [R1+0x508] ;  /* 0x00050800010e7983 */ /* 0x000ee40000300800 */
[----:B------:R-:W3:Y:S01]  /*19c00*/  LDL.LU R15, [R1+0x50c] ;  /* 0x00050c00010f7983 */ /* 0x000ee20000300800 */
[----:B------:R-:W-:Y:S01]  /*19c10*/  STL.64 [R1+0x1ac8], R18 ;  /* 0x001ac81201007387 */ /* 0x000fe20000100a00 */
[----:B------:R-:W-:Y:S01]  /*19c20*/  STL.64 [R1+0x1ac0], R16 ;  /* 0x001ac01001007387 */ /* 0x000fe20000100a00 */
[C---:B---3--:R-:W-:Y:S11]  /*19c30*/  HMMA.1688.F32.TF32 R12, R4.reuse, R22, R12 ;  /* 0x00000016040c723c */ /* 0x048ff6000008100c */
[----:B------:R-:W-:Y:S11]  /*19c40*/  @!UPT UIADD3 URZ, URZ, URZ, URZ ;  /* 0x0000003f3f3ff290 */ /* 0x000ff6000fffe03f */
[----:B------:R-:W-:Y:S01]  /*19c50*/  @!UPT UIADD3 URZ, URZ, URZ, URZ ;  /* 0x0000003f3f3ff290 */ /* 0x000fe2000fffe03f */
[----:B------:R-:W-:Y:S01]  /*19c60*/  STL.64 [R1+0x160], R12 ;  /* 0x0001600c01007387 */ /* 0x000fe20000100a00 */
[----:B------:R1:W-:Y:S02]  /*19c70*/  STL.64 [R1+0x168], R14 ;  /* 0x0001680e01007387 */ /* 0x0003e40000100a00 */
[----:B-1----:R-:W-:Y:S02]  /*19c80*/  IMAD.MOV.U32 R15, RZ, RZ, R22 ;  /* 0x000000ffff0f7224 */ /* 0x002fe400078e0016 */
[----:B------:R-:W-:Y:S02]  /*19c90*/  IMAD.MOV.U32 R14, RZ, RZ, R23 ;  /* 0x000000ffff0e7224 */ /* 0x000fe400078e0017 */
[----:B------:R-:W3:Y:S01]  /*19ca0*/  LDL.LU.64 R22, [R1+0x1c88] ;  /* 0x001c880001167983 */ /* 0x000ee20000300a00 */
[----:B------:R-:W-:Y:S01]  /*19cb0*/  IMAD.MOV.U32 R19, RZ, RZ, R3 ;  /* 0x000000ffff137224 */ /* 0x000fe200078e0003 */
[----:B---3--:R-:W-:Y:S01]  /*19cc0*/  HMMA.1688.F32.TF32 R24, R4, R22, R24 ;  /* 0x000000160418723c */ /* 0x008fe20000081018 */
[----:B------:R-:W-:-:S02]  /*19cd0*/  IMAD.MOV.U32 R3, RZ, RZ, R22 ;  /* 0x000000ffff037224 */ /* 0x000fc400078e0016 */
[----:B------:R-:W-:Y:S11]  /*19ce0*/  IMAD.MOV.U32 R29, RZ, RZ, R23 ;  /* 0x000000ffff1d7224 */ /* 0x000ff600078e0017 */
[----:B------:R-:W-:Y:S09]  /*19cf0*/  @!UPT UIADD3 URZ, URZ, URZ, URZ ;  /* 0x0000003f3f3ff290 */ /* 0x000ff2000fffe03f */
[----:B------:R-:W-:Y:S01]  /*19d00*/  STL.64 [R1+0x1b0], R24 ;  /* 0x0001b01801007387 */ /* 0x000fe20000100a00 */
[----:B------:R1:W-:Y:S03]  /*19d10*/  STL.64 [R1+0x1b8], R26 ;  /* 0x0001b81a01007387 */ /* 0x0003e60000100a00 */
[----:B-1----:R-:W3:Y:S01]  /*19d20*/  LDL.LU.64 R26, [R1+0x1c80] ;  /* 0x001c8000011a7983 */ /* 0x002ee20000300a00 */
[----:B------:R-:W3:Y:S02]  /*19d30*/  LDL.LU.64 R22, [R1+0x1c78] ;  /* 0x001c780001167983 */ /* 0x000ee40000300a00 */
[----:B------:R-:W3:Y:S02]  /*19d40*/  LDL.LU.64 R20, [R1+0x1c70] ;  /* 0x001c700001147983 */ /* 0x000ee40000300a00 */
[----:B------:R-:W-:Y:S01]  /*19d50*/  IMAD.MOV.U32 R18, RZ, RZ, R28 ;  /* 0x000000ffff127224 */ /* 0x000fe200078e001c */
[C---:B---3--:R-:W-:Y:S01]  /*19d60*/  HMMA.1688.F32.TF32 R20, R4.reuse, R26, R20 ;  /* 0x0000001a0414723c */ /* 0x048fe20000081014 */
[----:B------:R-:W-:Y:S11]  /*19d70*/  IMAD.MOV.U32 R28, RZ, RZ, R27 ;  /* 0x000000ffff1c7224 */ /* 0x000ff600078e001b */
[----:B------:R-:W-:Y:S11]  /*19d80*/  @!UPT UIADD3 URZ, URZ, URZ, URZ ;  /* 0x0000003f3f3ff290 */ /* 0x000ff6000fffe03f */
[----:B------:R1:W-:Y:S01]  /*19d90*/  STL.64 [R1+0x3a0], R20 ;  /* 0x0003a01401007387 */ /* 0x0003e20000100a00 */
[----:B------:R3:W-:Y:S02]  /*19da0*/  STL.64 [R1+0x3a8], R22 ;  /* 0x0003a81601007387 */ /* 0x0007e40000100a00 */
[----:B-1----:R-:W-:Y:S01]  /*19db0*/  IMAD.MOV.U32 R21, RZ, RZ, R26 ;  /* 0x000000ffff157224 */ /* 0x002fe200078e001a */
[----:B---3--:R-:W3:Y:S01]  /*19dc0*/  LDL.LU.64 R22, [R1+0x1c68] ;  /* 0x001c680001167983 */ /* 0x008ee20000300a00 */
[----:B------:R-:W4:Y:S02]  /*19dd0*/  LDL.LU R20, [R1+0x1c60] ;  /* 0x001c600001147983 */ /* 0x000f240000300800 */
[----:B------:R-:W2:Y:S02]  /*19de0*/  LDL.LU.64 R26, [R1+0x1c58] ;  /* 0x001c5800011a7983 */ /* 0x000ea40000300a00 */
[C---:B--2---:R-:W-:Y:S01]  /*19df0*/  HMMA.1688.F32.TF32 R24, R4.reuse, R26, R8 ;  /* 0x0000001a0418723c */ /* 0x044fe20000081008 */
[----:B------:R-:W2:Y:S01]  /*19e00*/  LDL.LU.64 R10, [R1+0x1c50] ;  /* 0x001c5000010a7983 */ /* 0x000ea20000300a00 */
[----:B------:R-:W2:Y:S11]  /*19e10*/  LDL.LU.64 R8, [R1+0x1c48] ;  /* 0x001c480001087983 */ /* 0x000eb60000300a00 */
[----:B------:R-:W-:Y:S10]  /*19e20*/  @!UPT UIADD3 URZ, URZ, URZ, URZ ;  /* 0x0000003f3f3ff290 */ /* 0x000ff4000fffe03f */
        /* <DEDUP_REMOVED lines=9> */
[----:B-1----:R-:W2:Y:S01]  /*19ec0*/  LDL.LU.64 R10, [R1+0x1c38] ;  /* 0x001c3800010a7983 */ /* 0x002ea20000300a00 */
[----:B------:R-:W2:Y:S02]  /*19ed0*/  LDL.LU.64 R8, [R1+0x1c30] ;  /* 0x001c300001087983 */ /* 0x000ea40000300a00 */
[----:B------:R-:W2:Y:S02]  /*19ee0*/  LDL.LU.64 R26, [R1+0x1c28] ;  /* 0x001c2800011a7983 */ /* 0x000ea40000300a00 */
[----:B------:R-:W2:Y:S02]  /*19ef0*/  LDL.LU.64 R24, [R1+0x1c20] ;  /* 0x001c200001187983 */ /* 0x000ea40000300a00 */
[C---:B--2---:R-:W-:Y:S11]  /*19f00*/  HMMA.1688.F32.TF32 R24, R4.reuse, R18, R24 ;  /* 0x000000120418723c */ /* 0x044ff60000081018 */
[----:B------:R-:W-:Y:S11]  /*19f10*/  @!UPT UIADD3 URZ, URZ, URZ, URZ ;  /* 0x0000003f3f3ff290 */ /* 0x000ff6000fffe03f */
[----:B------:R-:W-:Y:S01]  /*19f20*/  @!UPT UIADD3 URZ, URZ, URZ, URZ ;  /* 0x0000003f3f3ff290 */ /* 0x000fe2000fffe03f */
[----:B------:R-:W-:Y:S01]  /*19f30*/  STL.64 [R1+0x420], R24 ;  /* 0x0004201801007387 */ /* 0x000fe20000100a00 */
[----:B------:R1:W-:Y:S03]  /*19f40*/  STL.64 [R1+0x428], R26 ;  /* 0x0004281a01007387 */ /* 0x0003e60000100a00 */
[----:B-1----:R-:W3:Y:S01]  /*19f50*/  LDL.LU.64 R26, [R1+0x1c18] ;  /* 0x001c1800011a7983 */ /* 0x002ee20000300a00 */
[----:B------:R-:W3:Y:S02]  /*19f60*/  LDL.LU.64 R24, [R1+0x1c10] ;  /* 0x001c100001187983 */ /* 0x000ee40000300a00 */
[----:B------:R1:W-:Y:S02]  /*19f70*/  STL.64 [R1+0x1b80], R18 ;  /* 0x001b801201007387 */ /* 0x0003e40000100a00 */
[----:B------:R-:W2:Y:S01]  /*19f80*/  LDL.LU R16, [R1+0x2f0] ;  /* 0x0002f00001107983 */ /* 0x000ea20000300800 */
[----:B------:R-:W2:Y:S04]  /*19f90*/  LDL.LU R17, [R1+0x2f4] ;  /* 0x0002f40001117983 */ /* 0x000ea80000300800 */
[----:B-1----:R-:W2:Y:S01]  /*19fa0*/  LDL.LU R18, [R1+0x2f8] ;  /* 0x0002f80001127983 */ /* 0x002ea20000300800 */
[----:B------:R-:W2:Y:S01]  /*19fb0*/  LDL.LU R19, [R1+0x2fc] ;  /* 0x0002fc0001137983 */ /* 0x000ea20000300800 */
[C---:B---3--:R-:W-:Y:S11]  /*19fc0*/  HMMA.1688.F32.TF32 R24, R4.reuse, R22, R24 ;  /* 0x000000160418723c */ /* 0x048ff60000081018 */
[----:B------:R-:W-:Y:S11]  /*19fd0*/  @!UPT UIADD3 URZ, URZ, URZ, URZ ;  /* 0x0000003f3f3ff290 */ /* 0x000ff6000fffe03f */
[----:B------:R-:W-:Y:S01]  /*19fe0*/  @!UPT UIADD3 URZ, URZ, URZ, URZ ;  /* 0x0000003f3f3ff290 */ /* 0x000fe2000fffe03f */
[----:B------:R-:W-:Y:S01]  /*19ff0*/  STL.64 [R1+0x410], R24 ;  /* 0x0004101801007387 */ /* 0x000fe20000100a00 */
[----:B------:R1:W-:Y:S03]  /*1a000*/  STL.64 [R1+0x418], R26 ;  /* 0x0004181a01007387 */ /* 0x0003e60000100a00 */
[----:B-1----:R-:W2:Y:S01]  /*1a010*/  LDL.LU.64 R26, [R1+0x1c08] ;  /* 0x001c0800011a7983 */ /* 0x002ea20000300a00 */
[----:B------:R-:W3:Y:S02]  /*1a020*/  LDL.LU.64 R24, [R1+0x1c00] ;  /* 0x001c000001187983 */ /* 0x000ee40000300a00 */
[----:B------:R1:W-:Y:S02]  /*1a030*/  STL.64 [R1+0x1b88], R22 ;  /* 0x001b881601007387 */ /* 0x0003e40000100a00 */
[----:B-1----:R-:W3:Y:S01]  /*1a040*/  LDL.LU.64 R22, [R1+0x68] ;  /* 0x0000680001167983 */ /* 0x002ee20000300a00 */
[----:B--2---:R-:W-:Y:S03]  /*1a050*/  HMMA.1688.F32.TF32 R4, R4, R26, R16 ;  /* 0x0000001a0404723c */ /* 0x004fe60000081010 */
[----:B---3--:R1:W-:Y:S11]  /*1a060*/  STL.64 [R1+0x1ba0], R22 ;  /* 0x001ba01601007387 */ /* 0x0083f60000100a00 */
[----:B------:R-:W-:Y:S09]  /*1a070*/  @!UPT UIADD3 URZ, URZ, URZ, URZ ;  /* 0x0000003f3f3ff290 */ /* 0x000ff2000fffe03f */
[----:B------:R-:W-:Y:S01]  /*1a080*/  STL.64 [R1+0x3e0], R4 ;  /* 0x0003e00401007387 */ /* 0x000fe20000100a00 */
[----:B------:R-:W-:Y:S02]  /*1a090*/  STL.64 [R1+0x3e8], R6 ;  /* 0x0003e80601007387 */ /* 0x000fe40000100a00 */
[----:B------:R-:W2:Y:S02]  /*1a0a0*/  LDL.LU R16, [R1+0x440] ;  /* 0x0004400001107983 */ /* 0x000ea40000300800 */
[----:B------:R-:W2:Y:S01]  /*1a0b0*/  LDL.LU R17, [R1+0x444] ;  /* 0x0004440001117983 */ /* 0x000ea20000300800 */
[----:B------:R-:W3:Y:S01]  /*1a0c0*/  LDL.LU R18, [R1+0x448] ;  /* 0x0004480001127983 */ /* 0x000ee20000300800 */
[----:B------:R-:W3:Y:S02]  /*1a0d0*/  LDL.LU R19, [R1+0x44c] ;  /* 0x00044c0001137983 */ /* 0x000ee40000300800 */
[----:B-1----:R-:W-:Y:S02]  /*1a0e0*/  IMAD.MOV.U32 R22, RZ, RZ, R21 ;  /* 0x000000ffff167224 */ /* 0x002fe400078e0015 */
[----:B------:R-:W-:Y:S01]  /*1a0f0*/  IMAD.MOV.U32 R23, RZ, RZ, R28 ;  /* 0x000000ffff177224 */ /* 0x000fe200078e001c */
[----:B------:R-:W4:Y:S01]  /*1a100*/  LDL.LU R21, [R1+0x1bf8] ;  /* 0x001bf80001157983 */ /* 0x000f220000300800 */
[----:B------:R-:W4:Y:S03]  /*1a110*/  LDL.LU R28, [R1+0x1bf4] ;  /* 0x001bf400011c7983 */ /* 0x000f260000300800 */
[----:B------:R-:W-:Y:S04]  /*1a120*/  STL.64 [R1+0x1bb8], R22 ;  /* 0x001bb81601007387 */ /* 0x000fe80000100a00 */
[----:B---3--:R-:W-:Y:S01]  /*1a130*/  STL.64 [R1+0x1b98], R18 ;  /* 0x001b981201007387 */ /* 0x008fe20000100a00 */
[----:B--2---:R1:W-:Y:S03]  /*1a140*/  STL.64 [R1+0x1b90], R16 ;  /* 0x001b901001007387 */ /* 0x0043e60000100a00 */
[----:B-1----:R-:W2:Y:S01]  /*1a150*/  LDL.LU R16, [R1+0x460] ;  /* 0x0004600001107983 */ /* 0x002ea20000300800 */
[----:B------:R-:W2:Y:S02]  /*1a160*/  LDL.LU R17, [R1+0x464] ;  /* 0x0004640001117983 */ /* 0x000ea40000300800 */
[----:B------:R-:W3:Y:S02]  /*1a170*/  LDL.LU R18, [R1+0x468] ;  /* 0x0004680001127983 */ /* 0x000ee40000300800 */
[----:B------:R-:W3:Y:S02]  /*1a180*/  LDL.LU R19, [R1+0x46c] ;  /* 0x00046c0001137983 */ /* 0x000ee40000300800 */
[----:B------:R-:W-:-:S02]  /*1a190*/  IMAD.MOV.U32 R22, RZ, RZ, R3 ;  /* 0x000000ffff167224 */ /* 0x000fc400078e0003 */
        /* <DEDUP_REMOVED lines=14> */
[----:B------:R-:W3:Y:S02]  /*1a280*/  LDL.LU R18, [R1+0x4d8] ;  /* 0x0004d80001127983 */ /* 0x000ee40000300800 */
[----:B------:R-:W3:Y:S02]  /*1a290*/  LDL.LU R19, [R1+0x4dc] ;  /* 0x0004dc0001137983 */ /* 0x000ee40000300800 */
[----:B----4-:R-:W-:-:S02]  /*1a2a0*/  IMAD.MOV.U32 R6, RZ, RZ, R21 ;  /* 0x000000ffff067224 */ /* 0x010fc400078e0015 */
[----:B------:R-:W-:Y:S02]  /*1a2b0*/  IMAD.MOV.U32 R7, RZ, RZ, R20 ;  /* 0x000000ffff077224 */ /* 0x000fe400078e0014 */
[----:B------:R-:W-:Y:S02]  /*1a2c0*/  IMAD.MOV.U32 R4, RZ, RZ, R3 ;  /* 0x000000ffff047224 */ /* 0x000fe400078e0003 */
[----:B------:R-:W-:Y:S01]  /*1a2d0*/  IMAD.MOV.U32 R5, RZ, RZ, R28 ;  /* 0x000000ffff057224 */ /* 0x000fe200078e001c */
[----:B---3--:R-:W-:Y:S01]  /*1a2e0*/  STL.64 [R1+0x1be0], R18 ;  /* 0x001be01201007387 */ /* 0x008fe20000100a00 */
[----:B--2---:R1:W-:Y:S03]  /*1a2f0*/  STL.64 [R1+0x1bd8], R16 ;  /* 0x001bd81001007387 */ /* 0x0043e60000100a00 */
[----:B-1----:R-:W2:Y:S01]  /*1a300*/  LDL.LU R16, [R1+0x510] ;  /* 0x0005100001107983 */ /* 0x002ea20000300800 */
[----:B------:R-:W2:Y:S02]  /*1a310*/  LDL.LU R17, [R1+0x514] ;  /* 0x0005140001117983 */ /* 0x000ea40000300800 */
[----:B------:R-:W2:Y:S02]  /*1a320*/  LDL.LU R18, [R1+0x518] ;  /* 0x0005180001127983 */ /* 0x000ea40000300800 */
[----:B------:R-:W2:Y:S01]  /*1a330*/  LDL.LU R19, [R1+0x51c] ;  /* 0x00051c0001137983 */ /* 0x000ea20000300800 */
[----:B------:R-:W-:Y:S01]  /*1a340*/  STL.64 [R1+0x1b78], R26 ;  /* 0x001b781a01007387 */ /* 0x000fe20000100a00 */
[----:B------:R-:W-:Y:S02]  /*1a350*/  STL.64 [R1+0x1b70], R24 ;  /* 0x001b701801007387 */ /* 0x000fe40000100a00 */
[----:B------:R-:W3:Y:S02]  /*1a360*/  LDL.LU R3, [R1+0x1be8] ;  /* 0x001be80001037983 */ /* 0x000ee40000300800 */
[----:B------:R-:W-:Y:S01]  /*1a370*/  STL.64 [R1+0x1a38], R6 ;  /* 0x001a380601007387 */ /* 0x000fe20000100a00 */
[----:B------:R1:W-:Y:S04]  /*1a380*/  STL.64 [R1+0x1a30], R4 ;  /* 0x001a300401007387 */ /* 0x0003e80000100a00 */
[----:B-1----:R-:W4:Y:S01]  /*1a390*/  LDL.LU R4, [R1+0x3b0] ;  /* 0x0003b00001047983 */ /* 0x002f220000300800 */
[----:B------:R-:W4:Y:S02]  /*1a3a0*/  LDL.LU R5, [R1+0x3b4] ;  /* 0x0003b40001057983 */ /* 0x000f240000300800 */
[----:B------:R-:W3:Y:S02]  /*1a3b0*/  LDL.LU R6, [R1+0x3b8] ;  /* 0x0003b80001067983 */ /* 0x000ee40000300800 */
[----:B------:R-:W3:Y:S02]  /*1a3c0*/  LDL.LU R7, [R1+0x3bc] ;  /* 0x0003bc0001077983 */ /* 0x000ee40000300800 */
[----:B------:R-:W-:-:S02]  /*1a3d0*/  IMAD.MOV.U32 R22, RZ, RZ, R15 ;  /* 0x000000ffff167224 */ /* 0x000fc400078e000f */
[----:B------:R-:W-:Y:S01]  /*1a3e0*/  IMAD.MOV.U32 R23, RZ, RZ, R14 ;  /* 0x000000ffff177224 */ /* 0x000fe200078e000e */
[----:B------:R-:W4:Y:S01]  /*1a3f0*/  LDL.LU R24, [R1+0x290] ;  /* 0x0002900001187983 */ /* 0x000f220000300800 */
[----:B------:R-:W4:Y:S02]  /*1a400*/  LDL.LU R25, [R1+0x294] ;  /* 0x0002940001197983 */ /* 0x000f240000300800 */
[----:B------:R-:W4:Y:S02]  /*1a410*/  LDL.LU R26, [R1+0x298] ;  /* 0x00029800011a7983 */ /* 0x000f240000300800 */
[----:B------:R-:W4:Y:S01]  /*1a420*/  LDL.LU R27, [R1+0x29c] ;  /* 0x00029c00011b7983 */ /* 0x000f220000300800 */
[----:B--2---:R-:W-:Y:S01]  /*1a430*/  HMMA.1688.F32.TF32 R20, R8, R22, R16 ;  /* 0x000000160814723c */ /* 0x004fe20000081010 */
[----:B---3--:R1:W-:Y:S01]  /*1a440*/  STL.64 [R1+0x1a48], R6 ;  /* 0x001a480601007387 */ /* 0x0083e20000100a00 */
[----:B----4-:R-:W-:Y:S02]  /*1a450*/  STL.64 [R1+0x1a40], R4 ;  /* 0x001a400401007387 */ /* 0x010fe40000100a00 */
[----:B-1----:R-:W-:-:S02]  /*1a460*/  IMAD.MOV.U32 R7, RZ, RZ, R12 ;  /* 0x000000ffff077224 */ /* 0x002fc400078e000c */
[----:B------:R-:W-:Y:S01]  /*1a470*/  IMAD.MOV.U32 R6, RZ, RZ, R13 ;  /* 0x000000ffff067224 */ /* 0x000fe200078e000d */
[----:B------:R-:W2:Y:S01]  /*1a480*/  LDL.LU R12, [R1+0x280] ;  /* 0x00028000010c7983 */ /* 0x000ea20000300800 */
[----:B------:R-:W2:Y:S02]  /*1a490*/  LDL.LU R13, [R1+0x284] ;  /* 0x00028400010d7983 */ /* 0x000ea40000300800 */
[----:B------:R-:W2:Y:S02]  /*1a4a0*/  LDL.LU R14, [R1+0x288] ;  /* 0x00028800010e7983 */ /* 0x000ea40000300800 */
[----:B------:R-:W3:Y:S01]  /*1a4b0*/  LDL.LU.64 R18, [R1+0x1be0] ;  /* 0x001be00001127983 */ /* 0x000ee20000300a00 */
[----:B------:R-:W3:Y:S10]  /*1a4c0*/  LDL.LU.64 R16, [R1+0x1bd8] ;  /* 0x001bd80001107983 */ /* 0x000ef40000300a00 */
[----:B------:R-:W-:Y:S02]  /*1a4d0*/  STL.64 [R1+0x400], R20 ;  /* 0x0004001401007387 */ /* 0x000fe40000100a00 */
[----:B------:R1:W-:Y:S02]  /*1a4e0*/  STL.64 [R1+0x408], R22 ;  /* 0x0004081601007387 */ /* 0x0003e40000100a00 */
        /* <DEDUP_REMOVED lines=15> */
[----:B---3--:R-:W-:Y:S11]  /*1a5e0*/  HMMA.1688.F32.TF32 R16, R8, R22, R16 ;  /* 0x000000160810723c */ /* 0x008ff60000081010 */
[----:B------:R-:W-:Y:S11]  /*1a5f0*/  @!UPT UIADD3 URZ, URZ, URZ, URZ ;  /* 0x0000003f3f3ff290 */ /* 0x000ff6000fffe03f */
[----:B------:R-:W-:Y:S01]  /*1a600*/  @!UPT UIADD3 URZ, URZ, URZ, URZ ;  /* 0x0000003f3f3ff290 */ /* 0x000fe2000fffe03f */
[----:B------:R-:W-:Y:S01]  /*1a610*/  STL.64 [R1+0x540], R16 ;  /* 0x0005401001007387 */ /* 0x000fe20000100a00 */
[----:B------:R1:W-:Y:S03]  /*1a620*/  STL.64 [R1+0x548], R18 ;  /* 0x0005481201007387 */ /* 0x0003e60000100a00 */
[----:B-1----:R-:W3:Y:S01]  /*1a630*/  LDL.LU.64 R18, [R1+0x1b98] ;  /* 0x001b980001127983 */ /* 0x002ee20000300a00 */
[----:B------:R-:W3:Y:S02]  /*1a640*/  LDL.LU.64 R16, [R1+0x1b90] ;  /* 0x001b900001107983 */ /* 0x000ee40000300a00 */
[----:B------:R-:W-:Y:S02]  /*1a650*/  IMAD.MOV.U32 R15, RZ, RZ, R3 ;  /* 0x000000ffff0f7224 */ /* 0x000fe400078e0003 */
[----:B------:R-:W-:Y:S02]  /*1a660*/  IMAD.MOV.U32 R28, RZ, RZ, R22 ;  /* 0x000000ffff1c7224 */ /* 0x000fe400078e0016 */
[----:B------:R-:W-:-:S02]  /*1a670*/  IMAD.MOV.U32 R3, RZ, RZ, R23 ;  /* 0x000000ffff037224 */ /* 0x000fc400078e0017 */
[----:B------:R-:W4:Y:S01]  /*1a680*/  LDL.LU.64 R22, [R1+0x1b88] ;  /* 0x001b880001167983 */ /* 0x000f220000300a00 */
[C---:B---3--:R-:W-:Y:S11]  /*1a690*/  HMMA.1688.F32.TF32 R16, R8.reuse, R6, R16 ;  /* 0x000000060810723c */ /* 0x048ff60000081010 */
[----:B------:R-:W-:Y:S11]  /*1a6a0*/  @!UPT UIADD3 URZ, URZ, URZ, URZ ;  /* 0x0000003f3f3ff290 */ /* 0x000ff6000fffe03f */
[----:B------:R-:W-:Y:S01]  /*1a6b0*/  @!UPT UIADD3 URZ, URZ, URZ, URZ ;  /* 0x0000003f3f3ff290 */ /* 0x000fe2000fffe03f */
[----:B------:R-:W-:Y:S01]  /*1a6c0*/  STL.64 [R1+0x530], R16 ;  /* 0x0005301001007387 */ /* 0x000fe20000100a00 */
[----:B------:R1:W-:Y:S03]  /*1a6d0*/  STL.64 [R1+0x538], R18 ;  /* 0x0005381201007387 */ /* 0x0003e60000100a00 */
[----:B-1----:R-:W3:Y:S01]  /*1a6e0*/  LDL.LU.64 R18, [R1+0x1b80] ;  /* 0x001b800001127983 */ /* 0x002ee20000300a00 */
[----:B------:R1:W-:Y:S02]  /*1a6f0*/  STL.64 [R1+0x1b50], R6 ;  /* 0x001b500601007387 */ /* 0x0003e40000100a00 */
[----:B------:R-:W3:Y:S02]  /*1a700*/  LDL.LU R4, [R1+0x430] ;  /* 0x0004300001047983 */ /* 0x000ee40000300800 */
[----:B------:R-:W3:Y:S01]  /*1a710*/  LDL.LU R5, [R1+0x434] ;  /* 0x0004340001057983 */ /* 0x000ee20000300800 */
[----:B-1----:R-:W3:Y:S01]  /*1a720*/  LDL.LU R6, [R1+0x438] ;  /* 0x0004380001067983 */ /* 0x002ee20000300800 */
[----:B------:R-:W3:Y:S02]  /*1a730*/  LDL.LU R7, [R1+0x43c] ;  /* 0x00043c0001077983 */ /* 0x000ee40000300800 */
[----:B------:R-:W2:Y:S01]  /*1a740*/  LDL.LU R16, [R1+0x560] ;  /* 0x0005600001107983 */ /* 0x000ea20000300800 */
[C---:B---3--:R-:W-:Y:S11]  /*1a750*/  HMMA.1688.F32.TF32 R4, R8.reuse, R18, R4 ;  /* 0x000000120804723c */ /* 0x048ff60000081004 */
[----:B------:R-:W-:Y:S11]  /*1a760*/  @!UPT UIADD3 URZ, URZ, URZ, URZ ;  /* 0x0000003f3f3ff290 */ /* 0x000ff6000fffe03f */
[----:B------:R-:W-:Y:S01]  /*1a770*/  @!UPT UIADD3 URZ, URZ, URZ, URZ ;  /* 0x0000003f3f3ff290 */ /* 0x000fe2000fffe03f */
[----:B------:R1:W-:Y:S01]  /*1a780*/  STL.64 [R1+0x520], R4 ;  /* 0x0005200401007387 */ /* 0x0003e20000100a00 */
[----:B------:R3:W-:Y:S02]  /*1a790*/  STL.64 [R1+0x528], R6 ;  /* 0x0005280601007387 */ /* 0x0007e40000100a00 */
[----:B------:R-:W2:Y:S02]  /*1a7a0*/  LDL.LU R17, [R1+0x564] ;  /* 0x0005640001117983 */ /* 0x000ea40000300800 */
[----:B------:R-:W2:Y:S01]  /*1a7b0*/  LDL.LU R18, [R1+0x568] ;  /* 0x0005680001127983 */ /* 0x000ea20000300800 */
[----:B------:R-:W2:Y:S04]  /*1a7c0*/  LDL.LU R19, [R1+0x56c] ;  /* 0x00056c0001137983 */ /* 0x000ea80000300800 */
[----:B-1----:R-:W2:Y:S01]  /*1a7d0*/  LDL.LU R4, [R1+0x640] ;  /* 0x0006400001047983 */ /* 0x002ea20000300800 */
[----:B------:R-:W2:Y:S02]  /*1a7e0*/  LDL.LU R5, [R1+0x644] ;  /* 0x0006440001057983 */ /* 0x000ea40000300800 */
[----:B---3--:R-:W3:Y:S02]  /*1a7f0*/  LDL.LU R6, [R1+0x648] ;  /* 0x0006480001067983 */ /* 0x008ee40000300800 */
[----:B------:R-:W3:Y:S01]  /*1a800*/  LDL.LU R7, [R1+0x64c] ;  /* 0x00064c0001077983 */ /* 0x000ee20000300800 */
[C---:B----4-:R-:W-:Y:S01]  /*1a810*/  HMMA.1688.F32.TF32 R24, R8.reuse, R22, R24 ;  /* 0x000000160818723c */ /* 0x050fe20000081018 */
[----:B--2---:R1:W-:Y:S01]  /*1a820*/  STL.64 [R1+0x1b38], R18 ;  /* 0x001b381201007387 */ /* 0x0043e20000100a00 */
[----:B------:R-:W-:Y:S03]  /*1a830*/  STL.64 [R1+0x1b30], R16 ;  /* 0x001b301001007387 */ /* 0x000fe60000100a00 */
[----:B-1----:R-:W2:Y:S04]  /*1a840*/  LDL.LU.64 R18, [R1+0x88] ;  /* 0x0000880001127983 */ /* 0x002ea80000300a00 */
[----:B--2---:R1:W-:Y:S04]  /*1a850*/  STL.64 [R1+0x1b48], R18 ;  /* 0x001b481201007387 */ /* 0x0043e80000100a00 */
[----:B-1----:R-:W3:Y:S10]  /*1a860*/  LDL.LU.64 R18, [R1+0x98] ;  /* 0x0000980001127983 */ /* 0x002ef40000300a00 */
[----:B------:R-:W-:Y:S02]  /*1a870*/  STL.64 [R1+0x510], R24 ;  /* 0x0005101801007387 */ /* 0x000fe40000100a00 */
[----:B------:R1:W-:Y:S02]  /*1a880*/  STL.64 [R1+0x518], R26 ;  /* 0x0005181a01007387 */ /* 0x0003e40000100a00 */
[----:B-1----:R-:W2:Y:S01]  /*1a890*/  LDL.LU.64 R26, [R1+0x1b78] ;  /* 0x001b7800011a7983 */ /* 0x002ea20000300a00 */
[----:B------:R-:W4:Y:S02]  /*1a8a0*/  LDL.LU.64 R24, [R1+0x1b70] ;  /* 0x001b700001187983 */ /* 0x000f240000300a00 */
[----:B------:R1:W-:Y:S02]  /*1a8b0*/  STL.64 [R1+0x1b28], R22 ;  /* 0x001b281601007387 */ /* 0x0003e40000100a00 */
[----:B-1----:R-:W3:Y:S01]  /*1a8c0*/  LDL.LU.64 R22, [R1+0x78] ;  /* 0x0000780001167983 */ /* 0x002ee20000300a00 */
[----:B--2---:R-:W-:Y:S03]  /*1a8d0*/  HMMA.1688.F32.TF32 R8, R8, R26, R12 ;  /* 0x0000001a0808723c */ /* 0x004fe6000008100c */
[----:B---3--:R1:W-:Y:S01]  /*1a8e0*/  STL.64 [R1+0x1b40], R22 ;  /* 0x001b401601007387 */ /* 0x0083e20000100a00 */
[----:B------:R-:W2:Y:S02]  /*1a8f0*/  LDL.LU R20, [R1+0x5f0] ;  /* 0x0005f00001147983 */ /* 0x000ea40000300800 */
[----:B------:R-:W2:Y:S01]  /*1a900*/  LDL.LU R21, [R1+0x5f4] ;  /* 0x0005f40001157983 */ /* 0x000ea20000300800 */
[----:B-1----:R-:W2:Y:S01]  /*1a910*/  LDL.LU R22, [R1+0x5f8] ;  /* 0x0005f80001167983 */ /* 0x002ea20000300800 */
[----:B------:R-:W2:Y:S02]  /*1a920*/  LDL.LU R23, [R1+0x5fc] ;  /* 0x0005fc0001177983 */ /* 0x000ea40000300800 */
[----:B------:R-:W3:Y:S02]  /*1a930*/  LDL.LU.64 R14, [R1+0x1b68] ;  /* 0x001b6800010e7983 */ /* 0x000ee40000300a00 */
[----:B------:R-:W3:Y:S01]  /*1a940*/  LDL.LU.64 R12, [R1+0x1b60] ;  /* 0x001b6000010c7983 */ /* 0x000ee20000300a00 */
[----:B------:R-:W-:Y:S01]  /*1a950*/  STL.64 [R1+0x1ad8], R26 ;  /* 0x001ad81a01007387 */ /* 0x000fe20000100a00 */
[----:B----4-:R1:W-:Y:S09]  /*1a960*/  STL.64 [R1+0x1ad0], R24 ;  /* 0x001ad01801007387 */ /* 0x0103f20000100a00 */
[----:B------:R4:W-:Y:S02]  /*1a970*/  STL.64 [R1+0x4d0], R8 ;  /* 0x0004d00801007387 */ /* 0x0009e40000100a00 */
[----:B------:R4:W-:Y:S01]  /*1a980*/  STL.64 [R1+0x4d8], R10 ;  /* 0x0004d80a01007387 */ /* 0x0009e20000100a00 */
[----:B-1----:R-:W2:Y:S01]  /*1a990*/  LDL.LU R24, [R1+0x4b0] ;  /* 0x0004b00001187983 */ /* 0x002ea20000300800 */
[----:B------:R-:W2:Y:S02]  /*1a9a0*/  LDL.LU R25, [R1+0x4b4] ;  /* 0x0004b40001197983 */ /* 0x000ea40000300800 */
[----:B------:R-:W2:Y:S02]  /*1a9b0*/  LDL.LU R26, [R1+0x4b8] ;  /* 0x0004b800011a7983 */ /* 0x000ea40000300800 */
[----:B------:R-:W2:Y:S01]  /*1a9c0*/  LDL.LU R27, [R1+0x4bc] ;  /* 0x0004bc00011b7983 */ /* 0x000ea20000300800 */
[----:B----4-:R-:W4:Y:S01]  /*1a9d0*/  LDL.LU R8, [R1+0x220] ;  /* 0x0002200001087983 */ /* 0x010f220000300800 */
[----:B------:R-:W4:Y:S02]  /*1a9e0*/  LDL.LU R9, [R1+0x224] ;  /* 0x0002240001097983 */ /* 0x000f240000300800 */
[----:B------:R-:W2:Y:S02]  /*1a9f0*/  LDL.LU R10, [R1+0x228] ;  /* 0x00022800010a7983 */ /* 0x000ea40000300800 */
[----:B------:R-:W-:-:S02]  /*1aa00*/  IMAD.MOV.U32 R11, RZ, RZ, R29 ;  /* 0x000000ffff0b7224 */ /* 0x000fc400078e001d */
[----:B------:R-:W3:Y:S04]  /*1aa10*/  LDL.LU R29, [R1+0x1b5c] ;  /* 0x001b5c00011d7983 */ /* 0x000ee80000300800 */
[----:B--2---:R-:W-:Y:S01]  /*1aa20*/  STL.64 [R1+0x1a58], R10 ;  /* 0x001a580a01007387 */ /* 0x004fe20000100a00 */
[----:B----4-:R1:W-:Y:S03]  /*1aa30*/  STL.64 [R1+0x1a50], R8 ;  /* 0x001a500801007387 */ /* 0x0103e60000100a00 */
[----:B-1----:R-:W2:Y:S01]  /*1aa40*/  LDL.LU R8, [R1+0x4e0] ;  /* 0x0004e00001087983 */ /* 0x002ea20000300800 */
[----:B------:R-:W2:Y:S02]  /*1aa50*/  LDL.LU R9, [R1+0x4e4] ;  /* 0x0004e40001097983 */ /* 0x000ea40000300800 */
[----:B------:R-:W4:Y:S02]  /*1aa60*/  LDL.LU R10, [R1+0x4e8] ;  /* 0x0004e800010a7983 */ /* 0x000f240000300800 */
[----:B------:R-:W4:Y:S01]  /*1aa70*/  LDL.LU R11, [R1+0x4ec] ;  /* 0x0004ec00010b7983 */ /* 0x000f220000300800 */
[----:B---3--:R-:W-:Y:S01]  /*1aa80*/  HMMA.1688.F32.TF32 R4, R12, R18, R4 ;  /* 0x000000120c04723c */ /* 0x008fe20000081004 */
[----:B----4-:R1:W-:Y:S01]  /*1aa90*/  STL.64 [R1+0x1a68], R10 ;  /* 0x001a680a01007387 */ /* 0x0103e20000100a00 */
[----:B--2---:R-:W-:Y:S02]  /*1aaa0*/  STL.64 [R1+0x1a60], R8 ;  /* 0x001a600801007387 */ /* 0x004fe40000100a00 */
[----:B-1----:R-:W-:-:S02]  /*1aab0*/  IMAD.MOV.U32 R10, RZ, RZ, R28 ;  /* 0x000000ffff0a7224 */ /* 0x002fc400078e001c */
[----:B------:R-:W2:Y:S11]  /*1aac0*/  LDL.LU R28, [R1+0x1b58] ;  /* 0x001b5800011c7983 */ /* 0x000eb60000300800 */
[----:B------:R-:W-:Y:S06]  /*1aad0*/  @!UPT UIADD3 URZ, URZ, URZ, URZ ;  /* 0x0000003f3f3ff290 */ /* 0x000fec000fffe03f */
[----:B------:R1:W-:Y:S02]  /*1aae0*/  STL.64 [R1+0x500], R4 ;  /* 0x0005000401007387 */ /* 0x0003e40000100a00 */
[----:B------:R-:W-:Y:S02]  /*1aaf0*/  IMAD.MOV.U32 R11, RZ, RZ, R3 ;  /* 0x000000ffff0b7224 */ /* 0x000fe400078e0003 */
[----:B------:R3:W-:Y:S02]  /*1ab00*/  STL.64 [R1+0x508], R6 ;  /* 0x0005080601007387 */ /* 0x0007e40000100a00 */
[----:B------:R-:W-:Y:S02]  /*1ab10*/  IMAD.MOV.U32 R3, RZ, RZ, R19 ;  /* 0x000000ffff037224 */ /* 0x000fe400078e0013 */
[----:B-1----:R-:W-:Y:S01]  /*1ab20*/  IMAD.MOV.U32 R4, RZ, RZ, R18 ;  /* 0x000000ffff047224 */ /* 0x002fe200078e0012 */
[----:B---3--:R-:W3:Y:S01]  /*1ab30*/  LDL.LU.64 R6, [R1+0x1b50] ;  /* 0x001b500001067983 */ /* 0x008ee20000300a00 */
[----:B------:R-:W4:Y:S02]  /*1ab40*/  LDL.LU.64 R18, [R1+0x1b48] ;  /* 0x001b480001127983 */ /* 0x000f240000300a00 */
[----:B----4-:R-:W-:Y:S01]  /*1ab50*/  HMMA.1688.F32.TF32 R20, R12, R18, R20 ;  /* 0x000000120c14723c */ /* 0x010fe20000081014 */
[----:B------:R-:W-:-:S02]  /*1ab60*/  IMAD.MOV.U32 R8, RZ, RZ, R18 ;  /* 0x000000ffff087224 */ /* 0x000fc400078e0012 */
[----:B------:R-:W-:Y:S11]  /*1ab70*/  IMAD.MOV.U32 R5, RZ, RZ, R19 ;  /* 0x000000ffff057224 */ /* 0x000ff600078e0013 */
[----:B------:R-:W-:Y:S09]  /*1ab80*/  @!UPT UIADD3 URZ, URZ, URZ, URZ ;  /* 0x0000003f3f3ff290 */ /* 0x000ff2000fffe03f */
[----:B------:R-:W-:Y:S01]  /*1ab90*/  STL.64 [R1+0x550], R20 ;  /* 0x0005501401007387 */ /* 0x000fe20000100a00 */
[----:B------:R1:W-:Y:S01]  /*1aba0*/  STL.64 [R1+0x558], R22 ;  /* 0x0005581601007387 */ /* 0x0003e20000100a00 */
[C---:B------:R-:W-:Y:S01]  /*1abb0*/  HMMA.1688.F32.TF32 R24, R12.reuse, R10, R24 ;  /* 0x0000000a0c18723c */ /* 0x040fe20000081018 */
[----:B------:R-:W-:Y:S01]  /*1abc0*/  LDS R20, [R2+0x10200] ;  /* 0x0102000002147984 */ /* 0x000fe20000000800 */
[----:B-1----:R-:W4:Y:S03]  /*1abd0*/  LDL.LU.64 R22, [R1+0x1b40] ;  /* 0x001b400001167983 */ /* 0x002f260000300a00 */
[----:B------:R-:W4:Y:S02]  /*1abe0*/  LDL.LU.64 R18, [R1+0x1b38] ;  /* 0x001b380001127983 */ /* 0x000f240000300a00 */
[----:B------:R-:W4:Y:S02]  /*1abf0*/  LDL.LU.64 R16, [R1+0x1b30] ;  /* 0x001b300001107983 */ /* 0x000f240000300a00 */
[----:B----4-:R-:W-:Y:S01]  /*1ac00*/  HMMA.1688.F32.TF32 R16, R12, R22, R16 ;  /* 0x000000160c10723c */ /* 0x010fe20000081010 */
[----:B------:R-:W-:Y:S11]  /*1ac10*/  IMAD.MOV.U32 R9, RZ, RZ, R23 ;  /* 0x000000ffff097224 */ /* 0x000ff600078e0017 */
[----:B------:R-:W-:Y:S11]  /*1ac20*/  @!UPT UIADD3 URZ, URZ, URZ, URZ ;  /* 0x0000003f3f3ff290 */ /* 0x000ff6000fffe03f */
[----:B------:R1:W-:Y:S01]  /*1ac30*/  STL.64 [R1+0x5c0], R16 ;  /* 0x0005c01001007387 */ /* 0x0003e20000100a00 */
[----:B------:R-:W-:Y:S02]  /*1ac40*/  STL.64 [R1+0x5c8], R18 ;  /* 0x0005c81201007387 */ /* 0x000fe40000100a00 */
[----:B-1----:R-:W-:Y:S02]  /*1ac50*/  IMAD.MOV.U32 R16, RZ, RZ, R22 ;  /* 0x000000ffff107224 */ /* 0x002fe400078e0016 */
[----:B------:R-:W4:Y:S01]  /*1ac60*/  LDL.LU.64 R22, [R1+0x1b28] ;  /* 0x001b280001167983 */ /* 0x000f220000300a00 */
[----:B------:R1:W-:Y:S02]  /*1ac70*/  STL.64 [R1+0x1a78], R10 ;  /* 0x001a780a01007387 */ /* 0x0003e40000100a00 */
[----:B------:R-:W-:Y:S02]  /*1ac80*/  STL.64 [R1+0x600], R24 ;  /* 0x0006001801007387 */ /* 0x000fe40000100a00 */
[----:B------:R-:W-:Y:S02]  /*1ac90*/  STL.64 [R1+0x608], R26 ;  /* 0x0006081a01007387 */ /* 0x000fe40000100a00 */
[----:B-1----:R-:W-:-:S02]  /*1aca0*/  IMAD.MOV.U32 R10, RZ, RZ, R16 ;  /* 0x000000ffff0a7224 */ /* 0x002fc400078e0010 */
[----:B------:R-:W-:-:S05]  /*1acb0*/  IMAD.MOV.U32 R11, RZ, RZ, R9 ;  /* 0x000000ffff0b7224 */ /* 0x000fca00078e0009 */
[----:B------:R-:W-:Y:S01]  /*1acc0*/  STL.64 [R1+0x1a90], R10 ;  /* 0x001a900a01007387 */ /* 0x000fe20000100a00 */
[----:B------:R-:W2:Y:S02]  /*1acd0*/  LDL.LU R16, [R1+0x230] ;  /* 0x0002300001107983 */ /* 0x000ea40000300800 */
[----:B------:R-:W2:Y:S02]  /*1ace0*/  LDL.LU R17, [R1+0x234] ;  /* 0x0002340001117983 */ /* 0x000ea40000300800 */
[----:B------:R-:W2:Y:S01]  /*1acf0*/  LDL.LU R18, [R1+0x238] ;  /* 0x0002380001127983 */ /* 0x000ea20000300800 */
[----:B------:R-:W2:Y:S04]  /*1ad00*/  LDL.LU R19, [R1+0x23c] ;  /* 0x00023c0001137983 */ /* 0x000ea80000300800 */
[----:B--2---:R1:W-:Y:S01]  /*1ad10*/  STL.64 [R1+0x1ae8], R18 ;  /* 0x001ae81201007387 */ /* 0x0043e20000100a00 */
[----:B------:R2:W-:Y:S03]  /*1ad20*/  STL.64 [R1+0x1ae0], R16 ;  /* 0x001ae01001007387 */ /* 0x0005e60000100a00 */
[----:B-1----:R-:W2:Y:S01]  /*1ad30*/  LDL.LU.64 R18, [R1+0x48] ;  /* 0x0000480001127983 */ /* 0x002ea20000300a00 */
[----:B------:R-:W-:-:S02]  /*1ad40*/  IMAD.MOV.U32 R25, RZ, RZ, R28 ;  /* 0x000000ffff197224 */ /* 0x000fc400078e001c */
[----:B------:R-:W-:Y:S01]  /*1ad50*/  IMAD.MOV.U32 R26, RZ, RZ, R29 ;  /* 0x000000ffff1a7224 */ /* 0x000fe200078e001d */
[----:B--2---:R1:W-:Y:S01]  /*1ad60*/  STL.64 [R1+0x1b10], R18 ;  /* 0x001b101201007387 */ /* 0x0043e20000100a00 */
[----:B------:R-:W3:Y:S02]  /*1ad70*/  LDL.LU R16, [R1+0x470] ;  /* 0x0004700001107983 */ /* 0x000ee40000300800 */
[----:B------:R-:W3:Y:S01]  /*1ad80*/  LDL.LU R17, [R1+0x474] ;  /* 0x0004740001117983 */ /* 0x000ee20000300800 */
[----:B-1----:R-:W3:Y:S01]  /*1ad90*/  LDL.LU R18, [R1+0x478] ;  /* 0x0004780001127983 */ /* 0x002ee20000300800 */
[----:B------:R-:W3:Y:S02]  /*1ada0*/  LDL.LU R19, [R1+0x47c] ;  /* 0x00047c0001137983 */ /* 0x000ee40000300800 */
[----:B------:R-:W2:Y:S02]  /*1adb0*/  LDL.LU R24, [R1+0x270] ;  /* 0x0002700001187983 */ /* 0x000ea40000300800 */
[----:B------:R-:W2:Y:S01]  /*1adc0*/  LDL.LU R28, [R1+0x1b24] ;  /* 0x001b2400011c7983 */ /* 0x000ea20000300800 */
[----:B------:R-:W2:Y:S01]  /*1add0*/  LDL.LU R29, [R1+0x1b20] ;  /* 0x001b2000011d7983 */ /* 0x000ea20000300800 */
[----:B------:R-:W2:Y:S02]  /*1ade0*/  LDL.LU R27, [R1+0x27c] ;  /* 0x00027c00011b7983 */ /* 0x000ea40000300800 */
[----:B------:R-:W-:-:S02]  /*1adf0*/  IMAD.MOV.U32 R10, RZ, RZ, R8 ;  /* 0x000000ffff0a7224 */ /* 0x000fc400078e0008 */
[----:B------:R-:W-:Y:S01]  /*1ae00*/  IMAD.MOV.U32 R11, RZ, RZ, R5 ;  /* 0x000000ffff0b7224 */ /* 0x000fe200078e0005 */
[----:B---3--:R-:W-:Y:S01]  /*1ae10*/  HMMA.1688.F32.TF32 R16, R12, R6, R16 ;  /* 0x000000060c10723c */ /* 0x008fe20000081010 */
[----:B--2---:R1:W-:Y:S01]  /*1ae20*/  STL.64 [R1+0x1af8], R26 ;  /* 0x001af81a01007387 */ /* 0x0043e20000100a00 */
[----:B------:R2:W-:Y:S02]  /*1ae30*/  STL.64 [R1+0x1af0], R24 ;  /* 0x001af01801007387 */ /* 0x0005e40000100a00 */
[----:B-1----:R-:W-:Y:S01]  /*1ae40*/  IMAD.MOV.U32 R26, RZ, RZ, R28 ;  /* 0x000000ffff1a7224 */ /* 0x002fe200078e001c */
[----:B--2---:R-:W2:Y:S01]  /*1ae50*/  LDL.LU R24, [R1+0x3d0] ;  /* 0x0003d00001187983 */ /* 0x004ea20000300800 */
[----:B------:R-:W2:Y:S02]  /*1ae60*/  LDL.LU R25, [R1+0x3d4] ;  /* 0x0003d40001197983 */ /* 0x000ea40000300800 */
[----:B------:R-:W3:Y:S02]  /*1ae70*/  LDL.LU R28, [R1+0x1b1c] ;  /* 0x001b1c00011c7983 */ /* 0x000ee40000300800 */
[----:B------:R-:W-:-:S02]  /*1ae80*/  IMAD.MOV.U32 R27, RZ, RZ, R29 ;  /* 0x000000ffff1b7224 */ /* 0x000fc400078e001d */
[----:B------:R-:W2:Y:S01]  /*1ae90*/  LDL.LU R29, [R1+0x1b18] ;  /* 0x001b1800011d7983 */ /* 0x000ea20000300800 */
[----:B------:R1:W-:Y:S02]  /*1aea0*/  STL.64 [R1+0x1aa8], R10 ;  /* 0x001aa80a01007387 */ /* 0x0003e40000100a00 */
[----:B------:R-:W2:Y:S08]  /*1aeb0*/  LDL.LU R21, [R1+0x6ac] ;  /* 0x0006ac0001157983 */ /* 0x000eb00000300800 */
[----:B------:R-:W-:Y:S01]  /*1aec0*/  STL.64 [R1+0x5f0], R16 ;  /* 0x0005f01001007387 */ /* 0x000fe20000100a00 */
[----:B------:R4:W-:Y:S01]  /*1aed0*/  STL.64 [R1+0x5f8], R18 ;  /* 0x0005f81201007387 */ /* 0x0009e20000100a00 */
[----:B-1----:R-:W-:-:S03]  /*1aee0*/  IMAD.MOV.U32 R10, RZ, RZ, R4 ;  /* 0x000000ffff0a7224 */ /* 0x002fc600078e0004 */
[----:B----4-:R-:W4:Y:S01]  /*1aef0*/  LDL.LU.64 R18, [R1+0x1b10] ;  /* 0x001b100001127983 */ /* 0x010f220000300a00 */
[----:B------:R1:W-:Y:S02]  /*1af00*/  STL.64 [R1+0x1a70], R6 ;  /* 0x001a700601007387 */ /* 0x0003e40000100a00 */
[----:B------:R-:W2:Y:S02]  /*1af10*/  LDL.LU R4, [R1+0x4f0] ;  /* 0x0004f00001047983 */ /* 0x000ea40000300800 */
[----:B------:R-:W2:Y:S01]  /*1af20*/  LDL.LU R5, [R1+0x4f4] ;  /* 0x0004f40001057983 */ /* 0x000ea20000300800 */
[----:B-1----:R-:W2:Y:S01]  /*1af30*/  LDL.LU R6, [R1+0x4f8] ;  /* 0x0004f80001067983 */ /* 0x002ea20000300800 */
[----:B---3--:R-:W-:-:S03]  /*1af40*/  IMAD.MOV.U32 R7, RZ, RZ, R28 ;  /* 0x000000ffff077224 */ /* 0x008fc600078e001c */
[----:B------:R-:W3:Y:S04]  /*1af50*/  LDL.LU R28, [R1+0x1b0c] ;  /* 0x001b0c00011c7983 */ /* 0x000ee80000300800 */
[----:B--2---:R-:W-:Y:S01]  /*1af60*/  STL.64 [R1+0x1a88], R6 ;  /* 0x001a880601007387 */ /* 0x004fe20000100a00 */
[----:B------:R1:W-:Y:S02]  /*1af70*/  STL.64 [R1+0x1a80], R4 ;  /* 0x001a800401007387 */ /* 0x0003e40000100a00 */
[----:B-1----:R-:W-:Y:S02]  /*1af80*/  IMAD.MOV.U32 R4, RZ, RZ, R29 ;  /* 0x000000ffff047224 */ /* 0x002fe400078e001d */
[----:B------:R-:W2:Y:S01]  /*1af90*/  LDL.LU R29, [R1+0x1b08] ;  /* 0x001b0800011d7983 */ /* 0x000ea20000300800 */
[----:B------:R-:W2:Y:S02]  /*1afa0*/  LDL.LU R5, [R1+0x574] ;  /* 0x0005740001057983 */ /* 0x000ea40000300800 */
[----:B------:R-:W2:Y:S02]  /*1afb0*/  LDL.LU R6, [R1+0x578] ;  /* 0x0005780001067983 */ /* 0x000ea40000300800 */
[----:B------:R-:W2:Y:S01]  /*1afc0*/  LDL.LU R7, [R1+0x57c] ;  /* 0x00057c0001077983 */ /* 0x000ea20000300800 */
[----:B----4-:R-:W-:Y:S01]  /*1afd0*/  HMMA.1688.F32.TF32 R24, R12, R18, R24 ;  /* 0x000000120c18723c */ /* 0x010fe20000081018 */
[----:B--2---:R-:W-:Y:S01]  /*1afe0*/  STL.64 [R1+0x1aa0], R6 ;  /* 0x001aa00601007387 */ /* 0x004fe20000100a00 */
[----:B------:R3:W-:Y:S02]  /*1aff0*/  STL.64 [R1+0x1a98], R4 ;  /* 0x001a980401007387 */ /* 0x0007e40000100a00 */
[----:B---3--:R-:W-:-:S02]  /*1b000*/  IMAD.MOV.U32 R4, RZ, RZ, R28 ;  /* 0x000000ffff047224 */ /* 0x008fc400078e001c */
[----:B------:R-:W-:Y:S01]  /*1b010*/  IMAD.MOV.U32 R5, RZ, RZ, R29 ;  /* 0x000000ffff057224 */ /* 0x000fe200078e001d */
[----:B------:R-:W2:Y:S01]  /*1b020*/  LDL.LU R28, [R1+0x1b04] ;  /* 0x001b0400011c7983 */ /* 0x000ea20000300800 */
[----:B------:R-:W3:Y:S02]  /*1b030*/  LDL.LU R29, [R1+0x1b00] ;  /* 0x001b0000011d7983 */ /* 0x000ee40000300800 */
[----:B------:R-:W4:Y:S02]  /*1b040*/  LDL.LU R6, [R1+0x638] ;  /* 0x0006380001067983 */ /* 0x000f240000300800 */
[----:B------:R-:W4:Y:S02]  /*1b050*/  LDL.LU R7, [R1+0x63c] ;  /* 0x00063c0001077983 */ /* 0x000f240000300800 */
[----:B----4-:R-:W-:Y:S01]  /*1b060*/  STL.64 [R1+0x1ab8], R6 ;  /* 0x001ab80601007387 */ /* 0x010fe20000100a00 */
[----:B------:R1:W-:Y:S03]  /*1b070*/  STL.64 [R1+0x1ab0], R4 ;  /* 0x001ab00401007387 */ /* 0x0003e60000100a00 */
[----:B-1----:R-:W4:Y:S01]  /*1b080*/  LDL.LU R4, [R1+0x670] ;  /* 0x0006700001047983 */ /* 0x002f220000300800 */
[----:B------:R-:W4:Y:S04]  /*1b090*/  LDL.LU R5, [R1+0x674] ;  /* 0x0006740001057983 */ /* 0x000f280000300800 */
[----:B------:R-:W-:Y:S02]  /*1b0a0*/  STL.64 [R1+0x5e0], R24 ;  /* 0x0005e01801007387 */ /* 0x000fe40000100a00 */
[----:B------:R1:W-:Y:S02]  /*1b0b0*/  STL.64 [R1+0x5e8], R26 ;  /* 0x0005e81a01007387 */ /* 0x0003e40000100a00 */
[----:B-1----:R-:W2:Y:S01]  /*1b0c0*/  LDL.LU.64 R26, [R1+0x1af8] ;  /* 0x001af800011a7983 */ /* 0x002ea20000300a00 */
[----:B------:R-:W2:Y:S02]  /*1b0d0*/  LDL.LU.64 R24, [R1+0x1af0] ;  /* 0x001af00001187983 */ /* 0x000ea40000300a00 */
[----:B------:R-:W-:-:S02]  /*1b0e0*/  IMAD.MOV.U32 R11, RZ, RZ, R3 ;  /* 0x000000ffff0b7224 */ /* 0x000fc400078e0003 */
[----:B------:R-:W-:Y:S02]  /*1b0f0*/  IMAD.MOV.U32 R8, RZ, RZ, R18 ;  /* 0x000000ffff087224 */ /* 0x000fe400078e0012 */
[----:B------:R-:W-:Y:S02]  /*1b100*/  IMAD.MOV.U32 R3, RZ, RZ, R19 ;  /* 0x000000ffff037224 */ /* 0x000fe400078e0013 */
[----:B------:R-:W3:Y:S01]  /*1b110*/  LDL.LU.64 R18, [R1+0x1ae8] ;  /* 0x001ae80001127983 */ /* 0x000ee20000300a00 */
[----:B------:R-:W3:Y:S01]  /*1b120*/  LDL.LU.64 R16, [R1+0x1ae0] ;  /* 0x001ae00001107983 */ /* 0x000ee20000300a00 */
[C---:B--2---:R-:W-:Y:S11]  /*1b130*/  HMMA.1688.F32.TF32 R24, R12.reuse, R22, R24 ;  /* 0x000000160c18723c */ /* 0x044ff60000081018 */
[----:B------:R-:W-:Y:S11]  /*1b140*/  @!UPT UIADD3 URZ, URZ, URZ, URZ ;  /* 0x0000003f3f3ff290 */ /* 0x000ff6000fffe03f */
[----:B------:R-:W-:Y:S01]  /*1b150*/  @!UPT UIADD3 URZ, URZ, URZ, URZ ;  /* 0x0000003f3f3ff290 */ /* 0x000fe2000fffe03f */
[----:B------:R-:W-:Y:S01]  /*1b160*/  STL.64 [R1+0x5d0], R24 ;  /* 0x0005d01801007387 */ /* 0x000fe20000100a00 */
[----:B------:R1:W-:Y:S03]  /*1b170*/  STL.64 [R1+0x5d8], R26 ;  /* 0x0005d81a01007387 */ /* 0x0003e60000100a00 */
[----:B-1----:R-:W2:Y:S01]  /*1b180*/  LDL.LU.64 R26, [R1+0x1ad8] ;  /* 0x001ad800011a7983 */ /* 0x002ea20000300a00 */
[----:B------:R-:W4:Y:S02]  /*1b190*/  LDL.LU.64 R24, [R1+0x1ad0] ;  /* 0x001ad00001187983 */ /* 0x000f240000300a00 */
[----:B---3--:R-:W-:Y:S02]  /*1b1a0*/  IMAD.MOV.U32 R6, RZ, RZ, R29 ;  /* 0x000000ffff067224 */ /* 0x008fe400078e001d */
[----:B------:R-:W-:Y:S01]  /*1b1b0*/  IMAD.MOV.U32 R7, RZ, RZ, R28 ;  /* 0x000000ffff077224 */ /* 0x000fe200078e001c */
[----:B--2---:R-:W-:Y:S01]  /*1b1c0*/  HMMA.1688.F32.TF32 R12, R12, R26, R16 ;  /* 0x0000001a0c0c723c */ /* 0x004fe20000081010 */
[----:B------:R-:W4:Y:S01]  /*1b1d0*/  LDL.LU.64 R18, [R1+0x1ac8] ;  /* 0x001ac80001127983 */ /* 0x000f220000300a00 */
[----:B------:R-:W4:Y:S11]  /*1b1e0*/  LDL.LU.64 R16, [R1+0x1ac0] ;  /* 0x001ac00001107983 */ /* 0x000f360000300a00 */
[----:B------:R-:W-:Y:S10]  /*1b1f0*/  @!UPT UIADD3 URZ, URZ, URZ, URZ ;  /* 0x0000003f3f3ff290 */ /* 0x000ff4000fffe03f */
[----:B------:R-:W-:Y:S01]  /*1b200*/  STL.64 [R1+0x5b0], R12 ;  /* 0x0005b00c01007387 */ /* 0x000fe20000100a00 */
[----:B------:R1:W-:Y:S02]  /*1b210*/  STL.64 [R1+0x5b8], R14 ;  /* 0x0005b80e01007387 */ /* 0x0003e40000100a00 */
[----:B-1----:R-:W-:Y:S02]  /*1b220*/  IMAD.MOV.U32 R14, RZ, RZ, R8 ;  /* 0x000000ffff0e7224 */ /* 0x002fe400078e0008 */
[C---:B----4-:R-:W-:Y:S01]  /*1b230*/  HMMA.1688.F32.TF32 R8, R16.reuse, R10, R4 ;  /* 0x0000000a1008723c */ /* 0x050fe20000081004 */
[----:B------:R-:W2:Y:S01]  /*1b240*/  LDL.LU.64 R6, [R1+0x1ab8] ;  /* 0x001ab80001067983 */ /* 0x000ea20000300a00 */
[----:B------:R-:W2:Y:S11]  /*1b250*/  LDL.LU.64 R4, [R1+0x1ab0] ;  /* 0x001ab00001047983 */ /* 0x000eb60000300a00 */
[----:B------:R-:W-:Y:S10]  /*1b260*/  @!UPT UIADD3 URZ, URZ, URZ, URZ ;  /* 0x0000003f3f3ff290 */ /* 0x000ff4000fffe03f */
[----:B------:R-:W-:Y:S01]  /*1b270*/  STL.64 [R1+0x5a0], R8 ;  /* 0x0005a00801007387 */ /* 0x000fe20000100a00 */
[----:B------:R1:W-:Y:S03]  /*1b280*/  STL.64 [R1+0x5a8], R10 ;  /* 0x0005a80a01007387 */ /* 0x0003e60000100a00 */
[----:B-1----:R-:W2:Y:S02]  /*1b290*/  LDL.LU.64 R10, [R1+0x1aa8] ;  /* 0x001aa800010a7983 */ /* 0x002ea40000300a00 */
[C---:B--2---:R-:W-:Y:S02]  /*1b2a0*/  HMMA.1688.F32.TF32 R8, R16.reuse, R10, R4 ;  /* 0x0000000a1008723c */ /* 0x044fe40000081004 */
[----:B------:R-:W2:Y:S01]  /*1b2b0*/  LDL.LU.64 R6, [R1+0x1aa0] ;  /* 0x001aa00001067983 */ /* 0x000ea20000300a00 */
[----:B------:R-:W2:Y:S11]  /*1b2c0*/  LDL.LU.64 R4, [R1+0x1a98] ;  /* 0x001a980001047983 */ /* 0x000eb60000300a00 */
[----:B------:R-:W-:Y:S09]  /*1b2d0*/  @!UPT UIADD3 URZ, URZ, URZ, URZ ;  /* 0x0000003f3f3ff290 */ /* 0x000ff2000fffe03f */
        /* <DEDUP_REMOVED lines=11> */
[----:B------:R-:W2:Y:S11]  /*1b390*/  LDL.LU.64 R6, [R1+0x1a70] ;  /* 0x001a700001067983 */ /* 0x000eb60000300a00 */
[----:B------:R-:W-:Y:S10]  /*1b3a0*/  @!UPT UIADD3 URZ, URZ, URZ, URZ ;  /* 0x0000003f3f3ff290 */ /* 0x000ff4000fffe03f */
[----:B------:R-:W-:Y:S01]  /*1b3b0*/  STL.64 [R1+0x580], R8 ;  /* 0x0005800801007387 */ /* 0x000fe20000100a00 */
[----:B------:R1:W-:Y:S03]  /*1b3c0*/  STL.64 [R1+0x588], R10 ;  /* 0x0005880a01007387 */ /* 0x0003e60000100a00 */
[----:B-1----:R-:W2:Y:S01]  /*1b3d0*/  LDL.LU.64 R10, [R1+0x1a68] ;  /* 0x001a6800010a7983 */ /* 0x002ea20000300a00 */
[----:B------:R-:W2:Y:S02]  /*1b3e0*/  LDL.LU.64 R8, [R1+0x1a60] ;  /* 0x001a600001087983 */ /* 0x000ea40000300a00 */
[----:B------:R-:W-:Y:S01]  /*1b3f0*/  IMAD.MOV.U32 R15, RZ, RZ, R3 ;  /* 0x000000ffff0f7224 */ /* 0x000fe200078e0003 */
[C---:B--2---:R-:W-:Y:S01]  /*1b400*/  HMMA.1688.F32.TF32 R4, R16.reuse, R6, R8 ;  /* 0x000000061004723c */ /* 0x044fe20000081008 */
[----:B------:R-:W2:Y:S01]  /*1b410*/  LDL.LU.64 R10, [R1+0x1a58] ;  /* 0x001a5800010a7983 */ /* 0x000ea20000300a00 */
[----:B------:R-:W2:Y:S11]  /*1b420*/  LDL.LU.64 R8, [R1+0x1a50] ;  /* 0x001a500001087983 */ /* 0x000eb60000300a00 */
[----:B------:R-:W-:Y:S10]  /*1b430*/  @!UPT UIADD3 URZ, URZ, URZ, URZ ;  /* 0x0000003f3f3ff290 */ /* 0x000ff4000fffe03f */
[----:B------:R-:W-:Y:S01]  /*1b440*/  STL.64 [R1+0x570], R4 ;  /* 0x0005700401007387 */ /* 0x000fe20000100a00 */
[----:B------:R1:W-:Y:S02]  /*1b450*/  STL [R1+0x578], R6 ;  /* 0x0005780601007387 */ /* 0x0003e40000100800 */
[----:B------:R-:W-:Y:S02]  /*1b460*/  IMAD.MOV.U32 R3, RZ, RZ, R7 ;  /* 0x000000ffff037224 */ /* 0x000fe400078e0007 */
[----:B-1----:R-:W3:Y:S01]  /*1b470*/  LDL.LU.64 R6, [R1+0x1a48] ;  /* 0x001a480001067983 */ /* 0x002ee20000300a00 */
[----:B------:R-:W3:Y:S02]  /*1b480*/  LDL.LU.64 R4, [R1+0x1a40] ;  /* 0x001a400001047983 */ /* 0x000ee40000300a00 */
[----:B------:R-:W-:Y:S01]  /*1b490*/  STL [R1+0x1688], R3 ;  /* 0x0016880301007387 */ /* 0x000fe20000100800 */
[C---:B---3--:R-:W-:Y:S01]  /*1b4a0*/  HMMA.1688.F32.TF32 R12, R16.reuse, R14, R4 ;  /* 0x0000000e100c723c */ /* 0x048fe20000081004 */
[----:B------:R-:W3:Y:S01]  /*1b4b0*/  LDL.LU.64 R6, [R1+0x1a38] ;  /* 0x001a380001067983 */ /* 0x000ee20000300a00 */
[----:B------:R-:W3:Y:S06]  /*1b4c0*/  LDL.LU.64 R4, [R1+0x1a30] ;  /* 0x001a300001047983 */ /* 0x000eec0000300a00 */
[C---:B--2---:R-:W-:Y:S01]  /*1b4d0*/  HMMA.1688.F32.TF32 R8, R16.reuse, R22, R8 ;  /* 0x000000161008723c */ /* 0x044fe20000081008 */
[----:B------:R-:W-:Y:S01]  /*1b4e0*/  LDS R22, [R2+0x12200] ;  /* 0x0122000002167984 */ /* 0x000fe20000000800 */
[----:B------:R-:W-:Y:S11]  /*1b4f0*/  LDS R23, [R0+0x12200] ;  /* 0x0122000000177984 */ /* 0x000ff60000000800 */
[----:B------:R-:W-:Y:S03]  /*1b500*/  @!UPT UIADD3 URZ, URZ, URZ, URZ ;  /* 0x0000003f3f3ff290 */ /* 0x000fe6000fffe03f */
[----:B------:R-:W-:Y:S02]  /*1b510*/  IMAD.MOV.U32 R28, RZ, RZ, R15 ;  /* 0x000000ffff1c7224 */ /* 0x000fe400078e000f */
[----:B------:R-:W-:Y:S01]  /*1b520*/  IMAD.MOV.U32 R29, RZ, RZ, R14 ;  /* 0x000000ffff1d7224 */ /* 0x000fe200078e000e */
[----:B------:R-:W-:Y:S02]  /*1b530*/  STL.64 [R1+0x560], R12 ;  /* 0x0005600c01007387 */ /* 0x000fe40000100a00 */
[----:B------:R-:W-:Y:S02]  /*1b540*/  STL [R1+0x1690], R28 ;  /* 0x0016901c01007387 */ /* 0x000fe40000100800 */
[----:B------:R-:W1:Y:S01]  /*1b550*/  LDS R12, [R2+0x10100] ;  /* 0x01010000020c7984 */ /* 0x000e620000000800 */
[----:B------:R-:W2:Y:S04]  /*1b560*/  LDS R14, [R2+0x12100] ;  /* 0x01210000020e7984 */ /* 0x000ea80000000800 */
[----:B------:R-:W-:Y:S01]  /*1b570*/  STL [R1+0x168c], R29 ;  /* 0x00168c1d01007387 */ /* 0x000fe20000100800 */
[----:B------:R-:W-:Y:S02]  /*1b580*/  STL.64 [R1+0x4f0], R8 ;  /* 0x0004f00801007387 */ /* 0x000fe40000100a00 */
[----:B------:R-:W4:Y:S04]  /*1b590*/  LDS R13, [R0+0x10100] ;  /* 0x01010000000d7984 */ /* 0x000f280000000800 */
[----:B------:R-:W-:Y:S01]  /*1b5a0*/  STL.64 [R1+0x4f8], R10 ;  /* 0x0004f80a01007387 */ /* 0x000fe20000100a00 */
[----:B------:R-:W1:Y:S04]  /*1b5b0*/  LDS R15, [R0+0x12100] ;  /* 0x01210000000f7984 */ /* 0x000e680000000800 */
[----:B------:R-:W1:Y:S01]  /*1b5c0*/  LDSM.16.M88.4 R8, [R21+0x40080] ;  /* 0x040080001508783b */ /* 0x000e620000000200 */
[----:B---3--:R-:W-:Y:S03]  /*1b5d0*/  HMMA.1688.F32.TF32 R4, R16, R26, R4 ;  /* 0x0000001a1004723c */ /* 0x008fe60000081004 */
[----:B------:R-:W-:Y:S04]  /*1b5e0*/  LDS R26, [R2+0x12300] ;  /* 0x01230000021a7984 */ /* 0x000fe80000000800 */
[----:B------:R-:W-:Y:S04]  /*1b5f0*/  LDS R27, [R0+0x12300] ;  /* 0x01230000001b7984 */ /* 0x000fe80000000800 */
[----:B------:R-:W-:Y:S04]  /*1b600*/  LDS R16, [R2+0x10000] ;  /* 0x0100000002107984 */ /* 0x000fe80000000800 */
[----:B------:R-:W-:Y:S04]  /*1b610*/  LDS R18, [R2+0x12000] ;  /* 0x0120000002127984 */ /* 0x000fe80000000800 */
[----:B------:R-:W-:Y:S04]  /*1b620*/  LDS R17, [R0+0x10000] ;  /* 0x0100000000117984 */ /* 0x000fe80000000800 */
[----:B------:R-:W-:Y:S04]  /*1b630*/  LDS R19, [R0+0x12000] ;  /* 0x0120000000137984 */ /* 0x000fe80000000800 */
[----:B------:R-:W-:Y:S01]  /*1b640*/  STL.64 [R1+0x470], R4 ;  /* 0x0004700401007387 */ /* 0x000fe20000100a00 */
[----:B------:R-:W-:Y:S02]  /*1b650*/  STL.64 [R1+0x478], R6 ;  /* 0x0004780601007387 */ /* 0x000fe40000100a00 */
[----:B-1----:R-:W-:Y:S02]  /*1b660*/  STL [R1+0x19a0], R12 ;  /* 0x0019a00c01007387 */ /* 0x002fe40000100800 */
[----:B--2---:R-:W-:Y:S01]  /*1b670*/  STL [R1+0x19a4], R14 ;  /* 0x0019a40e01007387 */ /* 0x004fe20000100800 */
[----:B----4-:R-:W-:Y:S01]  /*1b680*/  STL [R1+0x19a8], R13 ;  /* 0x0019a80d01007387 */ /* 0x010fe20000100800 */
[----:B------:R-:W-:Y:S02]  /*1b690*/  STL [R1+0x19ac], R15 ;  /* 0x0019ac0f01007387 */ /* 0x000fe40000100800 */
[----:B------:R-:W1:Y:S04]  /*1b6a0*/  LDSM.16.M88.4 R12, [R21+0x42080] ;  /* 0x04208000150c783b */ /* 0x000e680000000200 */
[----:B------:R-:W-:Y:S01]  /*1b6b0*/  STL.64 [R1+0x20], R8 ;  /* 0x0000200801007387 */ /* 0x000fe20000100a00 */
[----:B------:R-:W-:Y:S02]  /*1b6c0*/  STL.64 [R1+0x28], R10 ;  /* 0x0000280a01007387 */ /* 0x000fe40000100a00 */
[----:B------:R-:W2:Y:S02]  /*1b6d0*/  LDSM.16.M88.4 R8, [R21+0x46080] ;  /* 0x046080001508783b */ /* 0x000ea40000000200 */
[----:B------:R-:W3:Y:S04]  /*1b6e0*/  LDSM.16.M88.4 R4, [R21+0x44080] ;  /* 0x044080001504783b */ /* 0x000ee80000000200 */
[----:B-1----:R-:W-:Y:S01]  /*1b6f0*/  STL.64 [R1+0x10], R12 ;  /* 0x0000100c01007387 */ /* 0x002fe20000100a00 */
[----:B------:R-:W-:Y:S02]  /*1b700*/  STL.64 [R1+0x18], R14 ;  /* 0x0000180e01007387 */ /* 0x000fe40000100a00 */
[----:B--2---:R-:W-:Y:S02]  /*1b710*/  STL.64 [R1+0x1a00], R10 ;  /* 0x001a000a01007387 */ /* 0x004fe40000100a00 */
[----:B------:R-:W-:Y:S01]  /*1b720*/  LDSM.16.M88.4 R12, [R21+0x4c080] ;  /* 0x04c08000150c783b */ /* 0x000fe20000000200 */
[----:B---3--:R-:W-:Y:S03]  /*1b730*/  STL.64 [R1], R4 ;  /* 0x0000000401007387 */ /* 0x008fe60000100a00 */
[----:B------:R-:W-:Y:S02]  /*1b740*/  STL.64 [R1+0x8], R6 ;  /* 0x0000080601007387 */ /* 0x000fe40000100a00 */
[----:B------:R-:W1:Y:S04]  /*1b750*/  LDSM.16.M88.4 R4, [R21+0x48080] ;  /* 0x048080001504783b */ /* 0x000e680000000200 */
[----:B------:R-:W-:Y:S02]  /*1b760*/  STL.64 [R1+0x19f8], R8 ;  /* 0x0019f80801007387 */ /* 0x000fe40000100a00 */
[----:B------:R-:W2:Y:S04]  /*1b770*/  LDSM.16.M88.4 R8, [R21+0x4a080] ;  /* 0x04a080001508783b */ /* 0x000ea80000000200 */
[----:B-1----:R-:W-:Y:S01]  /*1b780*/  STL [R1+0x1694], R7 ;  /* 0x0016940701007387 */ /* 0x002fe20000100800 */
[----:B------:R-:W-:Y:S02]  /*1b790*/  STL [R1+0x1a28], R6 ;  /* 0x001a280601007387 */ /* 0x000fe40000100800 */
[----:B------:R-:W-:Y:S02]  /*1b7a0*/  STL.64 [R1+0x1a20], R4 ;  /* 0x001a200401007387 */ /* 0x000fe40000100a00 */
[----:B--2---:R1:W-:Y:S01]  /*1b7b0*/  STL.64 [R1+0x80], R8 ;  /* 0x0000800801007387 */ /* 0x0043e20000100a00 */
[----:B------:R-:W-:Y:S04]  /*1b7c0*/  STL.64 [R1+0x88], R10 ;  /* 0x0000880a01007387 */ /* 0x000fe80000100a00 */
[----:B------:R-:W2:Y:S02]  /*1b7d0*/  LDSM.16.M88.4 R4, [R21+0x4e080] ;  /* 0x04e080001504783b */ /* 0x000ea40000000200 */
[----:B------:R-:W3:Y:S02]  /*1b7e0*/  LDS R21, [R0+0x10200] ;  /* 0x0102000000157984 */ /* 0x000ee40000000800 */
[----:B-1----:R-:W4:Y:S02]  /*1b7f0*/  LDL.64 R8, [R1] ;  /* 0x0000000001087983 */ /* 0x002f240000100a00 */
[----:B------:R-:W-:Y:S02]  /*1b800*/  STL.64 [R1+0x70], R12 ;  /* 0x0000700c01007387 */ /* 0x000fe40000100a00 */
[----:B------:R-:W-:Y:S01]  /*1b810*/  STL.64 [R1+0x78], R14 ;  /* 0x0000780e01007387 */ /* 0x000fe20000100a00 */
[----:B----4-:R-:W-:Y:S01]  /*1b820*/  STL.64 [R1+0x1a08], R8 ;  /* 0x001a080801007387 */ /* 0x010fe20000100a00 */
[----:B--2---:R-:W-:Y:S02]  /*1b830*/  STL.64 [R1+0x60], R4 ;  /* 0x0000600401007387 */ /* 0x004fe40000100a00 */
[----:B------:R-:W-:Y:S02]  /*1b840*/  STL.64 [R1+0x68], R6 ;  /* 0x0000680601007387 */ /* 0x000fe40000100a00 */
[----:B------:R-:W-:Y:S01]  /*1b850*/  STL.64 [R1+0x1910], R22 ;  /* 0x0019101601007387 */ /* 0x000fe20000100a00 */
[----:B---3--:R1:W-:Y:S04]  /*1b860*/  STL.64 [R1+0x1908], R20 ;  /* 0x0019081401007387 */ /* 0x0083e80000100a00 */
[----:B-1----:R-:W2:Y:S01]  /*1b870*/  LDL.LU R20, [R1+0x2e0] ;  /* 0x0002e00001147983 */ /* 0x002ea20000300800 */
[----:B------:R-:W2:Y:S02]  /*1b880*/  LDL.LU R21, [R1+0x2e4] ;  /* 0x0002e40001157983 */ /* 0x000ea40000300800 */
[----:B------:R-:W3:Y:S02]  /*1b890*/  LDL.LU R22, [R1+0x2e8] ;  /* 0x0002e80001167983 */ /* 0x000ee40000300800 */
[----:B------:R-:W3:Y:S01]  /*1b8a0*/  LDL.LU R23, [R1+0x2ec] ;  /* 0x0002ec0001177983 */ /* 0x000ee20000300800 */
[----:B------:R-:W4:Y:S01]  /*1b8b0*/  LDL.LU R12, [R1+0x330] ;  /* 0x00033000010c7983 */ /* 0x000f220000300800 */
[----:B------:R-:W4:Y:S02]  /*1b8c0*/  LDL.LU R13, [R1+0x334] ;  /* 0x00033400010d7983 */ /* 0x000f240000300800 */
[----:B------:R-:W4:Y:S02]  /*1b8d0*/  LDL.LU R14, [R1+0x338] ;  /* 0x00033800010e7983 */ /* 0x000f240000300800 */
[----:B------:R-:W4:Y:S01]  /*1b8e0*/  LDL.LU R15, [R1+0x33c] ;  /* 0x00033c00010f7983 */ /* 0x000f220000300800 */
[----:B------:R-:W4:Y:S04]  /*1b8f0*/  LDL.64 R4, [R1+0x20] ;  /* 0x0000200001047983 */ /* 0x000f280000100a00 */
[----:B---3--:R1:W-:Y:S02]  /*1b900*/  STL.64 [R1+0x1a18], R22 ;  /* 0x001a181601007387 */ /* 0x0083e40000100a00 */
[----:B-1----:R-:W-:-:S02]  /*1b910*/  IMAD.MOV.U32 R22, RZ, RZ, R25 ;  /* 0x000000ffff167224 */ /* 0x002fc400078e0019 */
[----:B------:R-:W-:Y:S01]  /*1b920*/  IMAD.MOV.U32 R23, RZ, RZ, R24 ;  /* 0x000000ffff177224 */ /* 0x000fe200078e0018 */
[----:B------:R-:W-:Y:S04]  /*1b930*/  LDS R25, [R0+0x10300] ;  /* 0x0103000000197984 */ /* 0x000fe80000000800 */
[----:B------:R-:W1:Y:S04]  /*1b940*/  LDS R24, [R2+0x10300] ;  /* 0x0103000002187984 */ /* 0x000e680000000800 */
[----:B--2---:R2:W-:Y:S04]  /*1b950*/  STL.64 [R1+0x1a10], R20 ;  /* 0x001a101401007387 */ /* 0x0045e80000100a00 */
[----:B--2---:R-:W2:Y:S01]  /*1b960*/  LDL.LU R20, [R1+0x300] ;  /* 0x0003000001147983 */ /* 0x004ea20000300800 */
[----:B------:R-:W2:Y:S02]  /*1b970*/  LDL.LU R21, [R1+0x304] ;  /* 0x0003040001157983 */ /* 0x000ea40000300800 */
[----:B------:R-:W2:Y:S02]  /*1b980*/  LDL.64 R8, [R1+0x10] ;  /* 0x0000100001087983 */ /* 0x000ea40000100a00 */
[----:B------:R-:W-:Y:S01]  /*1b990*/  STL [R1+0x19b0], R2 ;  /* 0x0019b00201007387 */ /* 0x000fe20000100800 */
[----:B------:R-:W-:Y:S01]  /*1b9a0*/  STL [R1+0x19b4], R0 ;  /* 0x0019b40001007387 */ /* 0x000fe20000100800 */
[----:B------:R-:W-:Y:S03]  /*1b9b0*/  STL.64 [R1+0x1890], R26 ;  /* 0x0018901a01007387 */ /* 0x000fe60000100a00 */
[----:B-1----:R1:W-:Y:S04]  /*1b9c0*/  STL.64 [R1+0x1888], R24 ;  /* 0x0018881801007387 */ /* 0x0023e80000100a00 */
[----:B-1----:R-:W3:Y:S04]  /*1b9d0*/  LDL.64 R24, [R1+0x60] ;  /* 0x0000600001187983 */ /* 0x002ee80000100a00 */
[----:B---3--:R1:W-:Y:S04]  /*1b9e0*/  STL.64 [R1+0x19b8], R24 ;  /* 0x0019b81801007387 */ /* 0x0083e80000100a00 */
[----:B-1----:R-:W3:Y:S04]  /*1b9f0*/  LDL.64 R24, [R1+0x70] ;  /* 0x0000700001187983 */ /* 0x002ee80000100a00 */
[----:B---3--:R1:W-:Y:S04]  /*1ba00*/  STL.64 [R1+0x19c8], R24 ;  /* 0x0019c81801007387 */ /* 0x0083e80000100a00 */
[----:B-1----:R-:W3:Y:S01]  /*1ba10*/  LDL.64 R24, [R1+0x80] ;  /* 0x0000800001187983 */ /* 0x002ee20000100a00 */
[----:B----4-:R-:W-:Y:S03]  /*1ba20*/  HMMA.1688.F32.TF32 R12, R16, R4, R12 ;  /* 0x00000004100c723c */ /* 0x010fe6000008100c */
[----:B---3--:R1:W-:Y:S04]  /*1ba30*/  STL.64 [R1+0x19e0], R24 ;  /* 0x0019e01801007387 */ /* 0x0083e80000100a00 */
[----:B-1----:R-:W3:Y:S01]  /*1ba40*/  LDL.LU R24, [R1+0x2c0] ;  /* 0x0002c00001187983 */ /* 0x002ee20000300800 */
[----:B------:R-:W3:Y:S02]  /*1ba50*/  LDL.LU R25, [R1+0x2c4] ;  /* 0x0002c40001197983 */ /* 0x000ee40000300800 */
[----:B------:R-:W4:Y:S02]  /*1ba60*/  LDL.LU R26, [R1+0x2c8] ;  /* 0x0002c800011a7983 */ /* 0x000f240000300800 */
[----:B------:R-:W4:Y:S02]  /*1ba70*/  LDL.LU R27, [R1+0x2cc] ;  /* 0x0002cc00011b7983 */ /* 0x000f240000300800 */
[----:B------:R-:W-:Y:S01]  /*1ba80*/  IMAD.MOV.U32 R7, RZ, RZ, R5 ;  /* 0x000000ffff077224 */ /* 0x000fe200078e0005 */
[----:B----4-:R-:W-:Y:S01]  /*1ba90*/  STL.64 [R1+0x19f0], R26 ;  /* 0x0019f01a01007387 */ /* 0x010fe20000100a00 */
[----:B---3--:R1:W-:Y:S03]  /*1baa0*/  STL.64 [R1+0x19e8], R24 ;  /* 0x0019e81801007387 */ /* 0x0083e60000100a00 */
[----:B-1----:R-:W3:Y:S01]  /*1bab0*/  LDL.LU R24, [R1+0x2d0] ;  /* 0x0002d00001187983 */ /* 0x002ee20000300800 */
[----:B------:R-:W3:Y:S02]  /*1bac0*/  LDL.LU R25, [R1+0x2d4] ;  /* 0x0002d40001197983 */ /* 0x000ee40000300800 */
[----:B------:R-:W3:Y:S02]  /*1bad0*/  LDL.LU R26, [R1+0x2d8] ;  /* 0x0002d800011a7983 */ /* 0x000ee40000300800 */
[----:B------:R-:W3:Y:S01]  /*1bae0*/  LDL.LU R27, [R1+0x2dc] ;  /* 0x0002dc00011b7983 */ /* 0x000ee20000300800 */
[----:B------:R-:W-:Y:S01]  /*1baf0*/  STL.64 [R1+0x4e0], R12 ;  /* 0x0004e00c01007387 */ /* 0x000fe20000100a00 */
[----:B------:R1:W-:Y:S02]  /*1bb00*/  STL.64 [R1+0x4e8], R14 ;  /* 0x0004e80e01007387 */ /* 0x0003e40000100a00 */
[----:B------:R-:W4:Y:S02]  /*1bb10*/  LDL.LU R6, [R1+0x1a28] ;  /* 0x001a280001067983 */ /* 0x000f240000300800 */
[----:B-1----:R-:W-:-:S02]  /*1bb20*/  IMAD.MOV.U32 R15, RZ, RZ, R4 ;  /* 0x000000ffff0f7224 */ /* 0x002fc400078e0004 */
[----:B------:R-:W3:Y:S03]  /*1bb30*/  LDL.LU.64 R4, [R1+0x1a20] ;  /* 0x001a200001047983 */ /* 0x000ee60000300a00 */
[----:B------:R1:W-:Y:S02]  /*1bb40*/  STL [R1+0x19c0], R15 ;  /* 0x0019c00f01007387 */ /* 0x0003e40000100800 */
[----:B------:R-:W3:Y:S02]  /*1bb50*/  LDL.LU R12, [R1+0x2a0] ;  /* 0x0002a000010c7983 */ /* 0x000ee40000300800 */
[----:B------:R-:W3:Y:S01]  /*1bb60*/  LDL.LU R13, [R1+0x2a4] ;  /* 0x0002a400010d7983 */ /* 0x000ee20000300800 */
[----:B------:R-:W3:Y:S04]  /*1bb70*/  LDL.LU R14, [R1+0x2a8] ;  /* 0x0002a800010e7983 */ /* 0x000ee80000300800 */
[----:B-1----:R-:W3:Y:S01]  /*1bb80*/  LDL.LU R15, [R1+0x2ac] ;  /* 0x0002ac00010f7983 */ /* 0x002ee20000300800 */
[----:B--2---:R-:W-:Y:S01]  /*1bb90*/  HMMA.1688.F32.TF32 R20, R16, R8, R20 ;  /* 0x000000081014723c */ /* 0x004fe20000081014 */
[----:B------:R-:W-:-:S02]  /*1bba0*/  IMAD.MOV.U32 R0, RZ, RZ, R8 ;  /* 0x000000ffff007224 */ /* 0x000fc400078e0008 */
[----:B------:R-:W-:Y:S01]  /*1bbb0*/  IMAD.MOV.U32 R2, RZ, RZ, R9 ;  /* 0x000000ffff027224 */ /* 0x000fe200078e0009 */
[----:B---3--:R-:W-:Y:S01]  /*1bbc0*/  STL.64 [R1+0x19d8], R14 ;  /* 0x0019d80e01007387 */ /* 0x008fe20000100a00 */
[----:B------:R1:W-:Y:S03]  /*1bbd0*/  STL.64 [R1+0x19d0], R12 ;  /* 0x0019d00c01007387 */ /* 0x0003e60000100a00 */
[----:B-1----:R-:W2:Y:S01]  /*1bbe0*/  LDL.LU R12, [R1+0x2b0] ;  /* 0x0002b000010c7983 */ /* 0x002ea20000300800 */
[----:B------:R-:W2:Y:S02]  /*1bbf0*/  LDL.LU R13, [R1+0x2b4] ;  /* 0x0002b400010d7983 */ /* 0x000ea40000300800 */
[----:B------:R-:W2:Y:S02]  /*1bc00*/  LDL.LU R14, [R1+0x2b8] ;  /* 0x0002b800010e7983 */ /* 0x000ea40000300800 */
[----:B------:R-:W2:Y:S10]  /*1bc10*/  LDL.LU R15, [R1+0x2bc] ;  /* 0x0002bc00010f7983 */ /* 0x000eb40000300800 */
[----:B------:R-:W-:Y:S01]  /*1bc20*/  STL.64 [R1+0x4b0], R20 ;  /* 0x0004b01401007387 */ /* 0x000fe20000100a00 */
[----:B------:R1:W-:Y:S03]  /*1bc30*/  STL.64 [R1+0x4b8], R22 ;  /* 0x0004b81601007387 */ /* 0x0003e60000100a00 */
[----:B-1----:R-:W3:Y:S01]  /*1bc40*/  LDL.LU.64 R22, [R1+0x1a18] ;  /* 0x001a180001167983 */ /* 0x002ee20000300a00 */
[----:B------:R-:W3:Y:S02]  /*1bc50*/  LDL.LU.64 R20, [R1+0x1a10] ;  /* 0x001a100001147983 */ /* 0x000ee40000300a00 */
[----:B------:R-:W3:Y:S02]  /*1bc60*/  LDL.LU.64 R8, [R1+0x1a08] ;  /* 0x001a080001087983 */ /* 0x000ee40000300a00 */
[C---:B---3--:R-:W-:Y:S11]  /*1bc70*/  HMMA.1688.F32.TF32 R20, R16.reuse, R8, R20 ;  /* 0x000000081014723c */ /* 0x048ff60000081014 */
[----:B------:R-:W-:Y:S11]  /*1bc80*/  @!UPT UIADD3 URZ, URZ, URZ, URZ ;  /* 0x0000003f3f3ff290 */ /* 0x000ff6000fffe03f */
[----:B------:R-:W-:Y:S01]  /*1bc90*/  @!UPT UIADD3 URZ, URZ, URZ, URZ ;  /* 0x0000003f3f3ff290 */ /* 0x000fe2000fffe03f */
[----:B------:R1:W-:Y:S01]  /*1bca0*/  STL.64 [R1+0x490], R20 ;  /* 0x0004901401007387 */ /* 0x0003e20000100a00 */
[----:B------:R-:W-:Y:S02]  /*1bcb0*/  STL.64 [R1+0x498], R22 ;  /* 0x0004981601007387 */ /* 0x000fe40000100a00 */
[----:B------:R-:W3:Y:S02]  /*1bcc0*/  LDL.LU.64 R10, [R1+0x1a00] ;  /* 0x001a0000010a7983 */ /* 0x000ee40000300a00 */
[----:B-1----:R-:W-:Y:S02]  /*1bcd0*/  IMAD.MOV.U32 R21, RZ, RZ, R8 ;  /* 0x000000ffff157224 */ /* 0x002fe400078e0008 */
[----:B------:R-:W-:Y:S02]  /*1bce0*/  IMAD.MOV.U32 R20, RZ, RZ, R9 ;  /* 0x000000ffff147224 */ /* 0x000fe400078e0009 */
[----:B------:R-:W2:Y:S02]  /*1bcf0*/  LDL.LU.64 R8, [R1+0x19f8] ;  /* 0x0019f80001087983 */ /* 0x000ea40000300a00 */
[C---:B--2---:R-:W-:Y:S11]  /*1bd00*/  HMMA.1688.F32.TF32 R24, R16.reuse, R8, R24 ;  /* 0x000000081018723c */ /* 0x044ff60000081018 */
[----:B------:R-:W-:Y:S11]  /*1bd10*/  @!UPT UIADD3 URZ, URZ, URZ, URZ ;  /* 0x0000003f3f3ff290 */ /* 0x000ff6000fffe03f */
[----:B------:R-:W-:Y:S01]  /*1bd20*/  @!UPT UIADD3 URZ, URZ, URZ, URZ ;  /* 0x0000003f3f3ff290 */ /* 0x000fe2000fffe03f */
[----:B------:R-:W-:Y:S01]  /*1bd30*/  STL.64 [R1+0x460], R24 ;  /* 0x0004601801007387 */ /* 0x000fe20000100a00 */
[----:B------:R1:W-:Y:S03]  /*1bd40*/  STL.64 [R1+0x468], R26 ;  /* 0x0004681a01007387 */ /* 0x0003e60000100a00 */
[----:B-1----:R-:W2:Y:S01]  /*1bd50*/  LDL.LU.64 R26, [R1+0x19f0] ;  /* 0x0019f000011a7983 */ /* 0x002ea20000300a00 */
[----:B------:R-:W2:Y:S02]  /*1bd60*/  LDL.LU.64 R24, [R1+0x19e8] ;  /* 0x0019e80001187983 */ /* 0x000ea40000300a00 */
[----:B---3--:R-:W-:Y:S02]  /*1bd70*/  STL.64 [R1+0x1968], R10 ;  /* 0x0019680a01007387 */ /* 0x008fe40000100a00 */
[----:B------:R1:W-:Y:S02]  /*1bd80*/  STL.64 [R1+0x1960], R8 ;  /* 0x0019600801007387 */ /* 0x0003e40000100a00 */
[----:B-1----:R-:W3:Y:S01]  /*1bd90*/  LDL.LU R8, [R1+0x260] ;  /* 0x0002600001087983 */ /* 0x002ee20000300800 */
[----:B------:R-:W3:Y:S02]  /*1bda0*/  LDL.LU R9, [R1+0x264] ;  /* 0x0002640001097983 */ /* 0x000ee40000300800 */
[----:B------:R-:W3:Y:S02]  /*1bdb0*/  LDL.LU R10, [R1+0x268] ;  /* 0x00026800010a7983 */ /* 0x000ee40000300800 */
[----:B------:R-:W3:Y:S01]  /*1bdc0*/  LDL.LU R11, [R1+0x26c] ;  /* 0x00026c00010b7983 */ /* 0x000ee20000300800 */
[C---:B--2---:R-:W-:Y:S11]  /*1bdd0*/  HMMA.1688.F32.TF32 R24, R16.reuse, R4, R24 ;  /* 0x000000041018723c */ /* 0x044ff60000081018 */
[----:B------:R-:W-:Y:S11]  /*1bde0*/  @!UPT UIADD3 URZ, URZ, URZ, URZ ;  /* 0x0000003f3f3ff290 */ /* 0x000ff6000fffe03f */
[----:B------:R-:W-:Y:S01]  /*1bdf0*/  @!UPT UIADD3 URZ, URZ, URZ, URZ ;  /* 0x0000003f3f3ff290 */ /* 0x000fe2000fffe03f */
[----:B------:R1:W-:Y:S01]  /*1be00*/  STL.64 [R1+0x450], R24 ;  /* 0x0004501801007387 */ /* 0x0003e20000100a00 */
[----:B------:R-:W-:Y:S03]  /*1be10*/  STL.64 [R1+0x458], R26 ;  /* 0x0004581a01007387 */ /* 0x000fe60000100a00 */
[----:B-1----:R-:W2:Y:S01]  /*1be20*/  LDL.LU.64 R24, [R1+0x19e0] ;  /* 0x0019e00001187983 */ /* 0x002ea20000300a00 */
[----:B----4-:R-:W-:Y:S02]  /*1be30*/  STL [R1+0x1958], R6 ;  /* 0x0019580601007387 */ /* 0x010fe40000100800 */
[----:B------:R-:W-:Y:S01]  /*1be40*/  STL.64 [R1+0x1950], R4 ;  /* 0x0019500401007387 */ /* 0x000fe20000100a00 */
        /* <DEDUP_REMOVED lines=9> */
[C---:B--2---:R-:W-:Y:S11]  /*1bee0*/  HMMA.1688.F32.TF32 R12, R16.reuse, R24, R12 ;  /* 0x00000018100c723c */ /* 0x044ff6000008100c */
[----:B------:R-:W-:Y:S11]  /*1bef0*/  @!UPT UIADD3 URZ, URZ, URZ, URZ ;  /* 0x0000003f3f3ff290 */ /* 0x000ff6000fffe03f */
[----:B------:R-:W-:Y:S01]  /*1bf00*/  @!UPT UIADD3 URZ, URZ, URZ, URZ ;  /* 0x0000003f3f3ff290 */ /* 0x000fe2000fffe03f */
[----:B------:R1:W-:Y:S01]  /*1bf10*/  STL.64 [R1+0x430], R12 ;  /* 0x0004300c01007387 */ /* 0x0003e20000100a00 */
[----:B------:R2:W-:Y:S02]  /*1bf20*/  STL.64 [R1+0x438], R14 ;  /* 0x0004380e01007387 */ /* 0x0005e40000100a00 */
[----:B-1----:R-:W-:Y:S01]  /*1bf30*/  IMAD.MOV.U32 R13, RZ, RZ, R24 ;  /* 0x000000ffff0d7224 */ /* 0x002fe200078e0018 */
[----:B--2---:R-:W2:Y:S01]  /*1bf40*/  LDL.LU R15, [R1+0x19c0] ;  /* 0x0019c000010f7983 */ /* 0x004ea20000300800 */
[----:B------:R-:W-:Y:S02]  /*1bf50*/  IMAD.MOV.U32 R14, RZ, RZ, R25 ;  /* 0x000000ffff0e7224 */ /* 0x000fe400078e0019 */
[----:B------:R-:W3:Y:S02]  /*1bf60*/  LDL.LU.64 R24, [R1+0x19b8] ;  /* 0x0019b80001187983 */ /* 0x000ee40000300a00 */
[----:B---3--:R-:W-:Y:S01]  /*1bf70*/  HMMA.1688.F32.TF32 R8, R16, R24, R8 ;  /* 0x000000181008723c */ /* 0x008fe20000081008 */
[----:B------:R-:W-:-:S02]  /*1bf80*/  IMAD.MOV.U32 R12, RZ, RZ, R24 ;  /* 0x000000ffff0c7224 */ /* 0x000fc400078e0018 */
[----:B------:R-:W-:Y:S11]  /*1bf90*/  IMAD.MOV.U32 R29, RZ, RZ, R25 ;  /* 0x000000ffff1d7224 */ /* 0x000ff600078e0019 */
[----:B------:R-:W-:Y:S09]  /*1bfa0*/  @!UPT UIADD3 URZ, URZ, URZ, URZ ;  /* 0x0000003f3f3ff290 */ /* 0x000ff2000fffe03f */
[----:B------:R-:W-:Y:S01]  /*1bfb0*/  STL.64 [R1+0x3d0], R8 ;  /* 0x0003d00801007387 */ /* 0x000fe20000100a00 */
[----:B------:R-:W-:Y:S02]  /*1bfc0*/  STL.64 [R1+0x3d8], R10 ;  /* 0x0003d80a01007387 */ /* 0x000fe40000100a00 */
[----:B------:R-:W3:Y:S02]  /*1bfd0*/  LDL.LU R24, [R1+0x140] ;  /* 0x0001400001187983 */ /* 0x000ee40000300800 */
[----:B------:R-:W3:Y:S01]  /*1bfe0*/  LDL.LU R25, [R1+0x144] ;  /* 0x0001440001197983 */ /* 0x000ee20000300800 */
[----:B------:R-:W4:Y:S01]  /*1bff0*/  LDL.LU R26, [R1+0x148] ;  /* 0x00014800011a7983 */ /* 0x000f220000300800 */
[----:B------:R-:W4:Y:S03]  /*1c000*/  LDL.LU R27, [R1+0x14c] ;  /* 0x00014c00011b7983 */ /* 0x000f260000300800 */
[----:B----4-:R-:W-:Y:S01]  /*1c010*/  STL.64 [R1+0x18c0], R26 ;  /* 0x0018c01a01007387 */ /* 0x010fe20000100a00 */
[----:B---3--:R1:W-:Y:S02]  /*1c020*/  STL.64 [R1+0x18b8], R24 ;  /* 0x0018b81801007387 */ /* 0x0083e40000100a00 */
[----:B-1----:R-:W-:-:S02]  /*1c030*/  IMAD.MOV.U32 R24, RZ, RZ, R21 ;  /* 0x000000ffff187224 */ /* 0x002fc400078e0015 */
[----:B------:R-:W-:-:S05]  /*1c040*/  IMAD.MOV.U32 R25, RZ, RZ, R20 ;  /* 0x000000ffff197224 */ /* 0x000fca00078e0014 */
[----:B------:R1:W-:Y:S01]  /*1c050*/  STL.64 [R1+0x1970], R24 ;  /* 0x0019701801007387 */ /* 0x0003e20000100a00 */
[----:B------:R-:W3:Y:S02]  /*1c060*/  LDL.LU R20, [R1+0x1a0] ;  /* 0x0001a00001147983 */ /* 0x000ee40000300800 */
[----:B------:R-:W3:Y:S02]  /*1c070*/  LDL.LU R21, [R1+0x1a4] ;  /* 0x0001a40001157983 */ /* 0x000ee40000300800 */
[----:B------:R-:W4:Y:S01]  /*1c080*/  LDL.LU R22, [R1+0x1a8] ;  /* 0x0001a80001167983 */ /* 0x000f220000300800 */
[----:B------:R-:W4:Y:S01]  /*1c090*/  LDL.LU R23, [R1+0x1ac] ;  /* 0x0001ac0001177983 */ /* 0x000f220000300800 */
[----:B------:R-:W2:Y:S02]  /*1c0a0*/  LDL.LU R8, [R1+0x210] ;  /* 0x0002100001087983 */ /* 0x000ea40000300800 */
[----:B------:R-:W2:Y:S02]  /*1c0b0*/  LDL.LU R9, [R1+0x214] ;  /* 0x0002140001097983 */ /* 0x000ea40000300800 */
[----:B------:R-:W2:Y:S01]  /*1c0c0*/  LDL.LU R10, [R1+0x218] ;  /* 0x00021800010a7983 */ /* 0x000ea20000300800 */
[----:B------:R-:W2:Y:S01]  /*1c0d0*/  LDL.LU R11, [R1+0x21c] ;  /* 0x00021c00010b7983 */ /* 0x000ea20000300800 */
[----:B-1----:R-:W-:-:S02]  /*1c0e0*/  IMAD.MOV.U32 R24, RZ, RZ, R0 ;  /* 0x000000ffff187224 */ /* 0x002fc400078e0000 */
[----:B------:R-:W-:Y:S01]  /*1c0f0*/  IMAD.MOV.U32 R25, RZ, RZ, R2 ;  /* 0x000000ffff197224 */ /* 0x000fe200078e0002 */
[----:B--2---:R-:W-:Y:S01]  /*1c100*/  STL.64 [R1+0x1980], R10 ;  /* 0x0019800a01007387 */ /* 0x004fe20000100a00 */
[----:B------:R-:W-:Y:S02]  /*1c110*/  STL.64 [R1+0x1978], R8 ;  /* 0x0019780801007387 */ /* 0x000fe40000100a00 */
[----:B------:R-:W2:Y:S02]  /*1c120*/  LDL.LU R0, [R1+0x19b4] ;  /* 0x0019b40001007983 */ /* 0x000ea40000300800 */
[----:B------:R-:W2:Y:S01]  /*1c130*/  LDL.LU R2, [R1+0x19b0] ;  /* 0x0019b00001027983 */ /* 0x000ea20000300800 */
[----:B------:R1:W-:Y:S02]  /*1c140*/  STL.64 [R1+0x1988], R24 ;  /* 0x0019881801007387 */ /* 0x0003e40000100a00 */
[----:B-1----:R-:W-:Y:S02]  /*1c150*/  IMAD.MOV.U32 R24, RZ, RZ, R15 ;  /* 0x000000ffff187224 */ /* 0x002fe400078e000f */
[----:B------:R-:W2:Y:S01]  /*1c160*/  LDL.LU R15, [R1+0x19ac] ;  /* 0x0019ac00010f7983 */ /* 0x000ea20000300800 */
[----:B------:R-:W2:Y:S02]  /*1c170*/  LDL.LU R8, [R1+0x240] ;  /* 0x0002400001087983 */ /* 0x000ea40000300800 */
[----:B------:R-:W2:Y:S02]  /*1c180*/  LDL.LU R9, [R1+0x244] ;  /* 0x0002440001097983 */ /* 0x000ea40000300800 */
[----:B------:R-:W2:Y:S01]  /*1c190*/  LDL.LU R10, [R1+0x248] ;  /* 0x00024800010a7983 */ /* 0x000ea20000300800 */
[----:B------:R-:W2:Y:S01]  /*1c1a0*/  LDL.LU R11, [R1+0x24c] ;  /* 0x00024c00010b7983 */ /* 0x000ea20000300800 */
[----:B------:R-:W-:-:S02]  /*1c1b0*/  IMAD.MOV.U32 R25, RZ, RZ, R7 ;  /* 0x000000ffff197224 */ /* 0x000fc400078e0007 */
[----:B------:R-:W-:Y:S02]  /*1c1c0*/  IMAD.MOV.U32 R16, RZ, RZ, R12 ;  /* 0x000000ffff107224 */ /* 0x000fe400078e000c */
[----:B------:R-:W-:Y:S01]  /*1c1d0*/  IMAD.MOV.U32 R17, RZ, RZ, R29 ;  /* 0x000000ffff117224 */ /* 0x000fe200078e001d */
[----:B--2---:R-:W-:Y:S01]  /*1c1e0*/  STL.64 [R1+0x1998], R10 ;  /* 0x0019980a01007387 */ /* 0x004fe20000100a00 */
[----:B------:R1:W-:Y:S03]  /*1c1f0*/  STL.64 [R1+0x1990], R8 ;  /* 0x0019900801007387 */ /* 0x0003e60000100a00 */
[----:B-1----:R-:W2:Y:S01]  /*1c200*/  LDL.LU R8, [R1+0x250] ;  /* 0x0002500001087983 */ /* 0x002ea20000300800 */
[----:B------:R-:W2:Y:S02]  /*1c210*/  LDL.LU R9, [R1+0x254] ;  /* 0x0002540001097983 */ /* 0x000ea40000300800 */
[----:B------:R-:W2:Y:S02]  /*1c220*/  LDL.LU R10, [R1+0x258] ;  /* 0x00025800010a7983 */ /* 0x000ea40000300800 */
[----:B------:R-:W2:Y:S01]  /*1c230*/  LDL.LU R11, [R1+0x25c] ;  /* 0x00025c00010b7983 */ /* 0x000ea20000300800 */
[----:B------:R-:W2:Y:S01]  /*1c240*/  LDL.LU R4, [R1+0x200] ;  /* 0x0002000001047983 */ /* 0x000ea20000300800 */
[----:B------:R-:W2:Y:S02]  /*1c250*/  LDL.LU R5, [R1+0x204] ;  /* 0x0002040001057983 */ /* 0x000ea40000300800 */
[----:B------:R-:W2:Y:S02]  /*1c260*/  LDL.LU R6, [R1+0x208] ;  /* 0x0002080001067983 */ /* 0x000ea40000300800 */
[----:B------:R-:W2:Y:S01]  /*1c270*/  LDL.LU R7, [R1+0x20c] ;  /* 0x00020c0001077983 */ /* 0x000ea20000300800 */
[----:B----4-:R-:W-:Y:S01]  /*1c280*/  STL.64 [R1+0x1920], R22 ;  /* 0x0019201601007387 */ /* 0x010fe20000100a00 */
[----:B---3--:R1:W-:Y:S02]  /*1c290*/  STL.64 [R1+0x1918], R20 ;  /* 0x0019181401007387 */ /* 0x0083e40000100a00 */
[----:B-1----:R-:W-:-:S02]  /*1c2a0*/  IMAD.MOV.U32 R20, RZ, RZ, R13 ;  /* 0x000000ffff147224 */ /* 0x002fc400078e000d */
[----:B------:R-:W-:Y:S01]  /*1c2b0*/  IMAD.MOV.U32 R21, RZ, RZ, R14 ;  /* 0x000000ffff157224 */ /* 0x000fe200078e000e */
[----:B------:R-:W2:Y:S01]  /*1c2c0*/  LDL.LU R13, [R1+0x19a8] ;  /* 0x0019a800010d7983 */ /* 0x000ea20000300800 */
[----:B------:R-:W2:Y:S03]  /*1c2d0*/  LDL.LU R14, [R1+0x19a4] ;  /* 0x0019a400010e7983 */ /* 0x000ea60000300800 */
[----:B------:R1:W-:Y:S01]  /*1c2e0*/  STL.64 [R1+0x1930], R20 ;  /* 0x0019301401007387 */ /* 0x0003e20000100a00 */
[----:B------:R-:W2:Y:S02]  /*1c2f0*/  LDL.LU R12, [R1+0x19a0] ;  /* 0x0019a000010c7983 */ /* 0x000ea40000300800 */
[----:B-1----:R-:W-:Y:S02]  /*1c300*/  IMAD.MOV.U32 R20, RZ, RZ, R28 ;  /* 0x000000ffff147224 */ /* 0x002fe400078e001c */
[----:B------:R-:W-:-:S05]  /*1c310*/  IMAD.MOV.U32 R21, RZ, RZ, R3 ;  /* 0x000000ffff157224 */ /* 0x000fca00078e0003 */
[----:B------:R-:W-:Y:S01]  /*1c320*/  STL.64 [R1+0x1948], R20 ;  /* 0x0019481401007387 */ /* 0x000fe20000100a00 */
[----:B------:R1:W-:Y:S03]  /*1c330*/  STL.64 [R1+0x1928], R16 ;  /* 0x0019281001007387 */ /* 0x0003e60000100a00 */
[----:B-1----:R-:W3:Y:S01]  /*1c340*/  LDL.LU R16, [R1+0x1c0] ;  /* 0x0001c00001107983 */ /* 0x002ee20000300800 */
[----:B------:R-:W3:Y:S02]  /*1c350*/  LDL.LU R17, [R1+0x1c4] ;  /* 0x0001c40001117983 */ /* 0x000ee40000300800 */
[----:B------:R-:W4:Y:S02]  /*1c360*/  LDL.LU R18, [R1+0x1c8] ;  /* 0x0001c80001127983 */ /* 0x000f240000300800 */
[----:B------:R-:W4:Y:S01]  /*1c370*/  LDL.LU R19, [R1+0x1cc] ;  /* 0x0001cc0001137983 */ /* 0x000f220000300800 */
[----:B------:R-:W3:Y:S01]  /*1c380*/  LDL.LU R20, [R1+0x1f0] ;  /* 0x0001f00001147983 */ /* 0x000ee20000300800 */
[----:B------:R-:W3:Y:S02]  /*1c390*/  LDL.LU R21, [R1+0x1f4] ;  /* 0x0001f40001157983 */ /* 0x000ee40000300800 */
[----:B------:R-:W3:Y:S02]  /*1c3a0*/  LDL.LU R22, [R1+0x1f8] ;  /* 0x0001f80001167983 */ /* 0x000ee40000300800 */
[----:B------:R-:W3:Y:S01]  /*1c3b0*/  LDL.LU R23, [R1+0x1fc] ;  /* 0x0001fc0001177983 */ /* 0x000ee20000300800 */
[C---:B--2---:R-:W-:Y:S01]  /*1c3c0*/  HMMA.1688.F32.TF32 R24, R12.reuse, R24, R8 ;  /* 0x000000180c18723c */ /* 0x044fe20000081008 */
[----:B----4-:R-:W-:Y:S01]  /*1c3d0*/  STL.64 [R1+0x1940], R18 ;  /* 0x0019401201007387 */ /* 0x010fe20000100a00 */
[----:B---3--:R1:W-:Y:S03]  /*1c3e0*/  STL.64 [R1+0x1938], R16 ;  /* 0x0019381001007387 */ /* 0x0083e60000100a00 */
[----:B-1----:R-:W2:Y:S01]  /*1c3f0*/  LDL.LU R16, [R1+0x1e0] ;  /* 0x0001e00001107983 */ /* 0x002ea20000300800 */
[----:B------:R-:W2:Y:S02]  /*1c400*/  LDL.LU R17, [R1+0x1e4] ;  /* 0x0001e40001117983 */ /* 0x000ea40000300800 */
[----:B------:R-:W2:Y:S02]  /*1c410*/  LDL.LU R18, [R1+0x1e8] ;  /* 0x0001e80001127983 */ /* 0x000ea40000300800 */
[----:B------:R-:W2:Y:S01]  /*1c420*/  LDL.LU R19, [R1+0x1ec] ;  /* 0x0001ec0001137983 */ /* 0x000ea20000300800 */
[----:B------:R-:W3:Y:S01]  /*1c430*/  LDL.LU.64 R10, [R1+0x1998] ;  /* 0x00199800010a7983 */ /* 0x000ee20000300a00 */
[----:B------:R-:W3:Y:S11]  /*1c440*/  LDL.LU.64 R8, [R1+0x1990] ;  /* 0x0019900001087983 */ /* 0x000ef60000300a00 */
[----:B------:R1:W-:Y:S02]  /*1c450*/  STL.64 [R1+0x3b0], R24 ;  /* 0x0003b01801007387 */ /* 0x0003e40000100a00 */
[----:B------:R3:W-:Y:S01]  /*1c460*/  STL.64 [R1+0x3b8], R26 ;  /* 0x0003b81a01007387 */ /* 0x0007e20000100a00 */
[----:B-1----:R-:W3:Y:S02]  /*1c470*/  LDL.LU.64 R24, [R1+0x1988] ;  /* 0x0019880001187983 */ /* 0x002ee40000300a00 */
[C---:B---3--:R-:W-:Y:S02]  /*1c480*/  HMMA.1688.F32.TF32 R24, R12.reuse, R24, R8 ;  /* 0x000000180c18723c */ /* 0x048fe40000081008 */
[----:B------:R-:W3:Y:S01]  /*1c490*/  LDL.LU.64 R10, [R1+0x1980] ;  /* 0x00198000010a7983 */ /* 0x000ee20000300a00 */
[----:B------:R-:W3:Y:S11]  /*1c4a0*/  LDL.LU.64 R8, [R1+0x1978] ;  /* 0x0019780001087983 */ /* 0x000ef60000300a00 */
[----:B------:R-:W-:Y:S09]  /*1c4b0*/  @!UPT UIADD3 URZ, URZ, URZ, URZ ;  /* 0x0000003f3f3ff290 */ /* 0x000ff2000fffe03f */
[----:B------:R1:W-:Y:S01]  /*1c4c0*/  STL.64 [R1+0x390], R24 ;  /* 0x0003901801007387 */ /* 0x0003e20000100a00 */
[----:B------:R-:W-:Y:S03]  /*1c4d0*/  STL.64 [R1+0x398], R26 ;  /* 0x0003981a01007387 */ /* 0x000fe60000100a00 */
[----:B-1----:R-:W3:Y:S02]  /*1c4e0*/  LDL.LU.64 R24, [R1+0x1970] ;  /* 0x0019700001187983 */ /* 0x002ee40000300a00 */
[C---:B---3--:R-:W-:Y:S11]  /*1c4f0*/  HMMA.1688.F32.TF32 R8, R12.reuse, R24, R8 ;  /* 0x000000180c08723c */ /* 0x048ff60000081008 */
[----:B------:R-:W-:Y:S11]  /*1c500*/  @!UPT UIADD3 URZ, URZ, URZ, URZ ;  /* 0x0000003f3f3ff290 */ /* 0x000ff6000fffe03f */
[----:B------:R-:W-:Y:S01]  /*1c510*/  @!UPT UIADD3 URZ, URZ, URZ, URZ ;  /* 0x0000003f3f3ff290 */ /* 0x000fe2000fffe03f */
[----:B------:R-:W-:Y:S01]  /*1c520*/  STL.64 [R1+0x380], R8 ;  /* 0x0003800801007387 */ /* 0x000fe20000100a00 */
[----:B------:R1:W-:Y:S03]  /*1c530*/  STL.64 [R1+0x388], R10 ;  /* 0x0003880a01007387 */ /* 0x0003e60000100a00 */
[----:B-1----:R-:W3:Y:S01]  /*1c540*/  LDL.LU.64 R10, [R1+0x1968] ;  /* 0x00196800010a7983 */ /* 0x002ee20000300a00 */
[----:B------:R-:W4:Y:S02]  /*1c550*/  LDL.LU.64 R8, [R1+0x1960] ;  /* 0x0019600001087983 */ /* 0x000f240000300a00 */
[----:B------:R1:W-:Y:S02]  /*1c560*/  STL.64 [R1+0x18d8], R24 ;  /* 0x0018d81801007387 */ /* 0x0003e40000100a00 */
[----:B-1----:R-:W2:Y:S01]  /*1c570*/  LDL.64 R24, [R1+0x10] ;  /* 0x0000100001187983 */ /* 0x002ea20000100a00 */
[C---:B----4-:R-:W-:Y:S03]  /*1c580*/  HMMA.1688.F32.TF32 R4, R12.reuse, R8, R4 ;  /* 0x000000080c04723c */ /* 0x050fe60000081004 */
[----:B--2---:R1:W-:Y:S04]  /*1c590*/  STL.64 [R1+0x18f0], R24 ;  /* 0x0018f01801007387 */ /* 0x0043e80000100a00 */
[----:B-1----:R-:W2:Y:S11]  /*1c5a0*/  LDL.64 R24, [R1+0x20] ;  /* 0x0000200001187983 */ /* 0x002eb60000100a00 */
[----:B------:R-:W-:Y:S05]  /*1c5b0*/  @!UPT UIADD3 URZ, URZ, URZ, URZ ;  /* 0x0000003f3f3ff290 */ /* 0x000fea000fffe03f */
[----:B------:R-:W-:Y:S02]  /*1c5c0*/  STL.64 [R1+0x370], R4 ;  /* 0x0003700401007387 */ /* 0x000fe40000100a00 */
[----:B------:R1:W-:Y:S02]  /*1c5d0*/  STL.64 [R1+0x378], R6 ;  /* 0x0003780601007387 */ /* 0x0003e40000100a00 */
[----:B-1----:R-:W4:Y:S01]  /*1c5e0*/  LDL.LU R6, [R1+0x1958] ;  /* 0x0019580001067983 */ /* 0x002f220000300800 */
[----:B------:R-:W2:Y:S02]  /*1c5f0*/  LDL.LU.64 R4, [R1+0x1950] ;  /* 0x0019500001047983 */ /* 0x000ea40000300a00 */
[----:B---3--:R-:W-:Y:S02]  /*1c600*/  STL.64 [R1+0x18d0], R10 ;  /* 0x0018d00a01007387 */ /* 0x008fe40000100a00 */
[----:B------:R1:W-:Y:S02]  /*1c610*/  STL.64 [R1+0x18c8], R8 ;  /* 0x0018c80801007387 */ /* 0x0003e40000100a00 */
[----:B-1----:R-:W3:Y:S01]  /*1c620*/  LDL.LU R8, [R1+0x170] ;  /* 0x0001700001087983 */ /* 0x002ee20000300800 */
[----:B------:R-:W3:Y:S02]  /*1c630*/  LDL.LU R9, [R1+0x174] ;  /* 0x0001740001097983 */ /* 0x000ee40000300800 */
[----:B------:R-:W2:Y:S02]  /*1c640*/  LDL.LU R10, [R1+0x178] ;  /* 0x00017800010a7983 */ /* 0x000ea40000300800 */
[----:B------:R-:W2:Y:S02]  /*1c650*/  LDL.LU R11, [R1+0x17c] ;  /* 0x00017c00010b7983 */ /* 0x000ea40000300800 */
[----:B--2---:R-:W-:Y:S01]  /*1c660*/  STL.64 [R1+0x18e8], R10 ;  /* 0x0018e80a01007387 */ /* 0x004fe20000100a00 */
[----:B---3--:R1:W-:Y:S03]  /*1c670*/  STL.64 [R1+0x18e0], R8 ;  /* 0x0018e00801007387 */ /* 0x0083e60000100a00 */
[----:B-1----:R-:W2:Y:S01]  /*1c680*/  LDL.LU R8, [R1+0x180] ;  /* 0x0001800001087983 */ /* 0x002ea20000300800 */
[----:B------:R-:W2:Y:S02]  /*1c690*/  LDL.LU R9, [R1+0x184] ;  /* 0x0001840001097983 */ /* 0x000ea40000300800 */
[----:B------:R-:W3:Y:S02]  /*1c6a0*/  LDL.LU R10, [R1+0x188] ;  /* 0x00018800010a7983 */ /* 0x000ee40000300800 */
[----:B------:R-:W3:Y:S01]  /*1c6b0*/  LDL.LU R11, [R1+0x18c] ;  /* 0x00018c00010b7983 */ /* 0x000ee20000300800 */
[C---:B------:R-:W-:Y:S01]  /*1c6c0*/  HMMA.1688.F32.TF32 R20, R12.reuse, R4, R20 ;  /* 0x000000040c14723c */ /* 0x040fe20000081014 */
[----:B---3--:R-:W-:Y:S01]  /*1c6d0*/  STL.64 [R1+0x1900], R10 ;  /* 0x0019000a01007387 */ /* 0x008fe20000100a00 */
[----:B--2---:R1:W-:Y:S03]  /*1c6e0*/  STL.64 [R1+0x18f8], R8 ;  /* 0x0018f80801007387 */ /* 0x0043e60000100a00 */
[----:B-1----:R-:W2:Y:S01]  /*1c6f0*/  LDL.LU R8, [R1+0x190] ;  /* 0x0001900001087983 */ /* 0x002ea20000300800 */
[----:B------:R-:W2:Y:S02]  /*1c700*/  LDL.LU R9, [R1+0x194] ;  /* 0x0001940001097983 */ /* 0x000ea40000300800 */
[----:B------:R-:W2:Y:S02]  /*1c710*/  LDL.LU R10, [R1+0x198] ;  /* 0x00019800010a7983 */ /* 0x000ea40000300800 */
[----:B------:R-:W2:Y:S11]  /*1c720*/  LDL.LU R11, [R1+0x19c] ;  /* 0x00019c00010b7983 */ /* 0x000eb60000300800 */
[----:B------:R-:W-:Y:S02]  /*1c730*/  @!UPT UIADD3 URZ, URZ, URZ, URZ ;  /* 0x0000003f3f3ff290 */ /* 0x000fe4000fffe03f */
[----:B------:R1:W-:Y:S01]  /*1c740*/  STL.64 [R1+0x360], R20 ;  /* 0x0003601401007387 */ /* 0x0003e20000100a00 */
[----:B------:R3:W-:Y:S03]  /*1c750*/  STL.64 [R1+0x368], R22 ;  /* 0x0003681601007387 */ /* 0x0007e60000100a00 */
[----:B-1----:R-:W3:Y:S02]  /*1c760*/  LDL.LU.64 R20, [R1+0x1948] ;  /* 0x0019480001147983 */ /* 0x002ee40000300a00 */
[C---:B---3--:R-:W-:Y:S02]  /*1c770*/  HMMA.1688.F32.TF32 R20, R12.reuse, R20, R16 ;  /* 0x000000140c14723c */ /* 0x048fe40000081010 */
[----:B------:R-:W3:Y:S01]  /*1c780*/  LDL.LU.64 R18, [R1+0x1940] ;  /* 0x0019400001127983 */ /* 0x000ee20000300a00 */
[----:B------:R-:W3:Y:S11]  /*1c790*/  LDL.LU.64 R16, [R1+0x1938] ;  /* 0x0019380001107983 */ /* 0x000ef60000300a00 */
[----:B------:R-:W-:Y:S09]  /*1c7a0*/  @!UPT UIADD3 URZ, URZ, URZ, URZ ;  /* 0x0000003f3f3ff290 */ /* 0x000ff2000fffe03f */
[----:B------:R1:W-:Y:S01]  /*1c7b0*/  STL.64 [R1+0x350], R20 ;  /* 0x0003501401007387 */ /* 0x0003e20000100a00 */
        /* <DEDUP_REMOVED lines=9> */
[----:B---3--:R-:W-:Y:S01]  /*1c850*/  HMMA.1688.F32.TF32 R12, R12, R16, R20 ;  /* 0x000000100c0c723c */ /* 0x008fe20000081014 */
[----:B------:R-:W2:Y:S01]  /*1c860*/  LDL.LU.64 R22, [R1+0x1910] ;  /* 0x0019100001167983 */ /* 0x000ea20000300a00 */
[----:B------:R-:W2:Y:S02]  /*1c870*/  LDL.LU.64 R20, [R1+0x1908] ;  /* 0x0019080001147983 */ /* 0x000ea40000300a00 */
[----:B------:R1:W-:Y:S02]  /*1c880*/  STL.64 [R1+0x1898], R16 ;  /* 0x0018981001007387 */ /* 0x0003e40000100a00 */
[----:B-1----:R-:W3:Y:S11]  /*1c890*/  LDL.LU R16, [R1+0x150] ;  /* 0x0001500001107983 */ /* 0x002ef60000300800 */
[----:B------:R-:W-:Y:S06]  /*1c8a0*/  @!UPT UIADD3 URZ, URZ, URZ, URZ ;  /* 0x0000003f3f3ff290 */ /* 0x000fec000fffe03f */
[----:B------:R1:W-:Y:S01]  /*1c8b0*/  STL.64 [R1+0x330], R12 ;  /* 0x0003300c01007387 */ /* 0x0003e20000100a00 */
[----:B------:R4:W-:Y:S02]  /*1c8c0*/  STL.64 [R1+0x338], R14 ;  /* 0x0003380e01007387 */ /* 0x0009e40000100a00 */
[----:B------:R-:W3:Y:S02]  /*1c8d0*/  LDL.LU R17, [R1+0x154] ;  /* 0x0001540001117983 */ /* 0x000ee40000300800 */
[----:B------:R-:W3:Y:S01]  /*1c8e0*/  LDL.LU R18, [R1+0x158] ;  /* 0x0001580001127983 */ /* 0x000ee20000300800 */
[----:B------:R-:W3:Y:S04]  /*1c8f0*/  LDL.LU R19, [R1+0x15c] ;  /* 0x00015c0001137983 */ /* 0x000ee80000300800 */
[----:B-1----:R-:W3:Y:S01]  /*1c900*/  LDL.LU R12, [R1+0x30] ;  /* 0x00003000010c7983 */ /* 0x002ee20000300800 */
[----:B------:R-:W3:Y:S02]  /*1c910*/  LDL.LU R13, [R1+0x34] ;  /* 0x00003400010d7983 */ /* 0x000ee40000300800 */
[----:B----4-:R-:W4:Y:S02]  /*1c920*/  LDL.LU R14, [R1+0x38] ;  /* 0x00003800010e7983 */ /* 0x010f240000300800 */
[----:B------:R-:W4:Y:S02]  /*1c930*/  LDL.LU R15, [R1+0x3c] ;  /* 0x00003c00010f7983 */ /* 0x000f240000300800 */
[----:B------:R-:W-:-:S02]  /*1c940*/  IMAD.MOV.U32 R7, RZ, RZ, R24 ;  /* 0x000000ffff077224 */ /* 0x000fc400078e0018 */
[----:B------:R-:W-:Y:S01]  /*1c950*/  IMAD.MOV.U32 R3, RZ, RZ, R25 ;  /* 0x000000ffff037224 */ /* 0x000fe200078e0019 */
[C---:B--2---:R-:W-:Y:S01]  /*1c960*/  HMMA.1688.F32.TF32 R8, R20.reuse, R24, R8 ;  /* 0x000000181408723c */ /* 0x044fe20000081008 */
[----:B----4-:R-:W-:Y:S01]  /*1c970*/  STL.64 [R1+0x1810], R14 ;  /* 0x0018100e01007387 */ /* 0x010fe20000100a00 */
[----:B---3--:R1:W-:Y:S03]  /*1c980*/  STL.64 [R1+0x1808], R12 ;  /* 0x0018080c01007387 */ /* 0x0083e60000100a00 */
[----:B-1----:R-:W2:Y:S11]  /*1c990*/  LDL.64 R12, [R1+0x80] ;  /* 0x00008000010c7983 */ /* 0x002eb60000100a00 */
[----:B------:R-:W-:Y:S07]  /*1c9a0*/  @!UPT UIADD3 URZ, URZ, URZ, URZ ;  /* 0x0000003f3f3ff290 */ /* 0x000fee000fffe03f */
[----:B------:R-:W-:Y:S02]  /*1c9b0*/  STL.64 [R1+0x320], R8 ;  /* 0x0003200801007387 */ /* 0x000fe40000100a00 */
[----:B------:R1:W-:Y:S02]  /*1c9c0*/  STL.64 [R1+0x328], R10 ;  /* 0x0003280a01007387 */ /* 0x0003e40000100a00 */
[----:B-1----:R-:W3:Y:S01]  /*1c9d0*/  LDL.LU.64 R10, [R1+0x1900] ;  /* 0x00190000010a7983 */ /* 0x002ee20000300a00 */
[----:B------:R-:W3:Y:S02]  /*1c9e0*/  LDL.LU.64 R8, [R1+0x18f8] ;  /* 0x0018f80001087983 */ /* 0x000ee40000300a00 */
[----:B------:R-:W3:Y:S02]  /*1c9f0*/  LDL.LU.64 R24, [R1+0x18f0] ;  /* 0x0018f00001187983 */ /* 0x000ee40000300a00 */
        /* <DEDUP_REMOVED lines=9> */
[C---:B---3--:R-:W-:Y:S01]  /*1ca90*/  HMMA.1688.F32.TF32 R24, R20.reuse, R24, R8 ;  /* 0x000000181418723c */ /* 0x048fe20000081008 */
[----:B------:R-:W3:Y:S01]  /*1caa0*/  LDL.LU.64 R10, [R1+0x18d0] ;  /* 0x0018d000010a7983 */ /* 0x000ee20000300a00 */
[----:B------:R-:W4:Y:S11]  /*1cab0*/  LDL.LU.64 R8, [R1+0x18c8] ;  /* 0x0018c80001087983 */ /* 0x000f360000300a00 */
[----:B------:R-:W-:Y:S10]  /*1cac0*/  @!UPT UIADD3 URZ, URZ, URZ, URZ ;  /* 0x0000003f3f3ff290 */ /* 0x000ff4000fffe03f */
[----:B------:R-:W-:Y:S01]  /*1cad0*/  STL.64 [R1+0x300], R24 ;  /* 0x0003001801007387 */ /* 0x000fe20000100a00 */
[----:B------:R1:W-:Y:S03]  /*1cae0*/  STL.64 [R1+0x308], R26 ;  /* 0x0003081a01007387 */ /* 0x0003e60000100a00 */
[----:B-1----:R-:W2:Y:S01]  /*1caf0*/  LDL.LU.64 R26, [R1+0x18c0] ;  /* 0x0018c000011a7983 */ /* 0x002ea20000300a00 */
[----:B------:R-:W2:Y:S01]  /*1cb00*/  LDL.LU.64 R24, [R1+0x18b8] ;  /* 0x0018b80001187983 */ /* 0x000ea20000300a00 */
[C---:B----4-:R-:W-:Y:S02]  /*1cb10*/  HMMA.1688.F32.TF32 R16, R20.reuse, R8, R16 ;  /* 0x000000081410723c */ /* 0x050fe40000081010 */
[----:B---3--:R-:W-:Y:S01]  /*1cb20*/  STL.64 [R1+0x1840], R10 ;  /* 0x0018400a01007387 */ /* 0x008fe20000100a00 */
[----:B------:R1:W-:Y:S11]  /*1cb30*/  STL.64 [R1+0x1838], R8 ;  /* 0x0018380801007387 */ /* 0x0003f60000100a00 */
[----:B------:R-:W-:Y:S09]  /*1cb40*/  @!UPT UIADD3 URZ, URZ, URZ, URZ ;  /* 0x0000003f3f3ff290 */ /* 0x000ff2000fffe03f */
[----:B------:R-:W-:Y:S01]  /*1cb50*/  STL.64 [R1+0x2f0], R16 ;  /* 0x0002f01001007387 */ /* 0x000fe20000100a00 */
[----:B------:R2:W-:Y:S02]  /*1cb60*/  STL.64 [R1+0x2f8], R18 ;  /* 0x0002f81201007387 */ /* 0x0005e40000100a00 */
[----:B-1----:R-:W3:Y:S01]  /*1cb70*/  LDL.64 R8, [R1] ;  /* 0x0000000001087983 */ /* 0x002ee20000100a00 */
[----:B--2---:R-:W-:Y:S01]  /*1cb80*/  HMMA.1688.F32.TF32 R16, R20, R4, R24 ;  /* 0x000000041410723c */ /* 0x004fe20000081018 */
[----:B---3--:R1:W-:Y:S02]  /*1cb90*/  STL.64 [R1+0x1858], R8 ;  /* 0x0018580801007387 */ /* 0x0083e40000100a00 */
[----:B-1----:R-:W-:Y:S02]  /*1cba0*/  IMAD.MOV.U32 R8, RZ, RZ, R15 ;  /* 0x000000ffff087224 */ /* 0x002fe400078e000f */
[----:B------:R-:W-:-:S05]  /*1cbb0*/  IMAD.MOV.U32 R9, RZ, RZ, R14 ;  /* 0x000000ffff097224 */ /* 0x000fca00078e000e */
[----:B------:R1:W-:Y:S11]  /*1cbc0*/  STL.64 [R1+0x1870], R8 ;  /* 0x0018700801007387 */ /* 0x0003f60000100a00 */
[----:B------:R-:W-:Y:S02]  /*1cbd0*/  @!UPT UIADD3 URZ, URZ, URZ, URZ ;  /* 0x0000003f3f3ff290 */ /* 0x000fe4000fffe03f */
[----:B------:R-:W-:Y:S02]  /*1cbe0*/  STL.64 [R1+0x2e0], R16 ;  /* 0x0002e01001007387 */ /* 0x000fe40000100a00 */
[----:B------:R-:W-:Y:S02]  /*1cbf0*/  STL.64 [R1+0x2e8], R18 ;  /* 0x0002e81201007387 */ /* 0x000fe40000100a00 */
[----:B-1----:R-:W-:Y:S02]  /*1cc00*/  IMAD.MOV.U32 R8, RZ, RZ, R7 ;  /* 0x000000ffff087224 */ /* 0x002fe400078e0007 */
[----:B------:R-:W-:-:S05]  /*1cc10*/  IMAD.MOV.U32 R9, RZ, RZ, R3 ;  /* 0x000000ffff097224 */ /* 0x000fca00078e0003 */
[----:B------:R-:W-:Y:S01]  /*1cc20*/  STL.64 [R1+0x18a0], R8 ;  /* 0x0018a00801007387 */ /* 0x000fe20000100a00 */
[----:B------:R-:W2:Y:S02]  /*1cc30*/  LDL.LU R24, [R1+0x110] ;  /* 0x0001100001187983 */ /* 0x000ea40000300800 */
[----:B------:R-:W2:Y:S02]  /*1cc40*/  LDL.LU R25, [R1+0x114] ;  /* 0x0001140001197983 */ /* 0x000ea40000300800 */
[----:B------:R-:W3:Y:S01]  /*1cc50*/  LDL.LU R26, [R1+0x118] ;  /* 0x00011800011a7983 */ /* 0x000ee20000300800 */
[----:B------:R-:W3:Y:S04]  /*1cc60*/  LDL.LU R27, [R1+0x11c] ;  /* 0x00011c00011b7983 */ /* 0x000ee80000300800 */
[----:B---3--:R-:W-:Y:S01]  /*1cc70*/  STL.64 [R1+0x18b0], R26 ;  /* 0x0018b01a01007387 */ /* 0x008fe20000100a00 */
[----:B--2---:R1:W-:Y:S03]  /*1cc80*/  STL.64 [R1+0x18a8], R24 ;  /* 0x0018a81801007387 */ /* 0x0043e60000100a00 */
[----:B-1----:R-:W2:Y:S01]  /*1cc90*/  LDL.LU R24, [R1+0x130] ;  /* 0x0001300001187983 */ /* 0x002ea20000300800 */
[----:B------:R-:W2:Y:S02]  /*1cca0*/  LDL.LU R25, [R1+0x134] ;  /* 0x0001340001197983 */ /* 0x000ea40000300800 */
[----:B------:R-:W2:Y:S02]  /*1ccb0*/  LDL.LU R26, [R1+0x138] ;  /* 0x00013800011a7983 */ /* 0x000ea40000300800 */
[----:B------:R-:W2:Y:S01]  /*1ccc0*/  LDL.LU R27, [R1+0x13c] ;  /* 0x00013c00011b7983 */ /* 0x000ea20000300800 */
[----:B------:R-:W3:Y:S01]  /*1ccd0*/  LDL.LU R8, [R1+0x120] ;  /* 0x0001200001087983 */ /* 0x000ee20000300800 */
[----:B------:R-:W3:Y:S02]  /*1cce0*/  LDL.LU R9, [R1+0x124] ;  /* 0x0001240001097983 */ /* 0x000ee40000300800 */
[----:B------:R-:W3:Y:S02]  /*1ccf0*/  LDL.LU R10, [R1+0x128] ;  /* 0x00012800010a7983 */ /* 0x000ee40000300800 */
[----:B------:R-:W3:Y:S01]  /*1cd00*/  LDL.LU R11, [R1+0x12c] ;  /* 0x00012c00010b7983 */ /* 0x000ee20000300800 */
[----:B------:R-:W3:Y:S01]  /*1cd10*/  LDL.64 R16, [R1+0x70] ;  /* 0x0000700001107983 */ /* 0x000ee20000100a00 */
[----:B------:R-:W-:Y:S02]  /*1cd20*/  STL [R1+0x1850], R6 ;  /* 0x0018500601007387 */ /* 0x000fe40000100800 */
[----:B------:R1:W-:Y:S02]  /*1cd30*/  STL.64 [R1+0x1848], R4 ;  /* 0x0018480401007387 */ /* 0x0003e40000100a00 */
[----:B-1----:R-:W4:Y:S01]  /*1cd40*/  LDL.LU R4, [R1+0xe0] ;  /* 0x0000e00001047983 */ /* 0x002f220000300800 */
[----:B------:R-:W4:Y:S02]  /*1cd50*/  LDL.LU R5, [R1+0xe4] ;  /* 0x0000e40001057983 */ /* 0x000f240000300800 */
[----:B------:R-:W2:Y:S02]  /*1cd60*/  LDL.LU R6, [R1+0xe8] ;  /* 0x0000e80001067983 */ /* 0x000ea40000300800 */
[----:B------:R-:W2:Y:S02]  /*1cd70*/  LDL.LU R7, [R1+0xec] ;  /* 0x0000ec0001077983 */ /* 0x000ea40000300800 */
[----:B--2---:R-:W-:Y:S01]  /*1cd80*/  STL.64 [R1+0x1868], R6 ;  /* 0x0018680601007387 */ /* 0x004fe20000100a00 */
[----:B----4-:R1:W-:Y:S03]  /*1cd90*/  STL.64 [R1+0x1860], R4 ;  /* 0x0018600401007387 */ /* 0x0103e60000100a00 */
[----:B-1----:R-:W2:Y:S01]  /*1cda0*/  LDL.LU R4, [R1+0xf0] ;  /* 0x0000f00001047983 */ /* 0x002ea20000300800 */
[----:B------:R-:W2:Y:S02]  /*1cdb0*/  LDL.LU R5, [R1+0xf4] ;  /* 0x0000f40001057983 */ /* 0x000ea40000300800 */
[----:B------:R-:W4:Y:S02]  /*1cdc0*/  LDL.LU R6, [R1+0xf8] ;  /* 0x0000f80001067983 */ /* 0x000f240000300800 */
[----:B------:R-:W4:Y:S01]  /*1cdd0*/  LDL.LU R7, [R1+0xfc] ;  /* 0x0000fc0001077983 */ /* 0x000f220000300800 */
[C---:B------:R-:W-:Y:S08]  /*1cde0*/  HMMA.1688.F32.TF32 R24, R20.reuse, R12, R24 ;  /* 0x0000000c1418723c */ /* 0x040ff00000081018 */
[----:B---3--:R-:W-:Y:S01]  /*1cdf0*/  HMMA.1688.F32.TF32 R8, R20, R16, R8 ;  /* 0x000000101408723c */ /* 0x008fe20000081008 */
[----:B----4-:R-:W-:Y:S01]  /*1ce00*/  STL.64 [R1+0x1880], R6 ;  /* 0x0018800601007387 */ /* 0x010fe20000100a00 */
[----:B--2---:R1:W-:Y:S03]  /*1ce10*/  STL.64 [R1+0x1878], R4 ;  /* 0x0018780401007387 */ /* 0x0043e60000100a00 */
[----:B-1----:R-:W2:Y:S01]  /*1ce20*/  LDL.LU R4, [R1+0x100] ;  /* 0x0001000001047983 */ /* 0x002ea20000300800 */
[----:B------:R-:W2:Y:S02]  /*1ce30*/  LDL.LU R5, [R1+0x104] ;  /* 0x0001040001057983 */ /* 0x000ea40000300800 */
[----:B------:R-:W2:Y:S02]  /*1ce40*/  LDL.LU R6, [R1+0x108] ;  /* 0x0001080001067983 */ /* 0x000ea40000300800 */
[----:B------:R-:W2:Y:S05]  /*1ce50*/  LDL.LU R7, [R1+0x10c] ;  /* 0x00010c0001077983 */ /* 0x000eaa0000300800 */
[----:B------:R-:W-:Y:S01]  /*1ce60*/  STL.64 [R1+0x2d0], R24 ;  /* 0x0002d01801007387 */ /* 0x000fe20000100a00 */
[----:B------:R1:W-:Y:S03]  /*1ce70*/  STL.64 [R1+0x2d8], R26 ;  /* 0x0002d81a01007387 */ /* 0x0003e60000100a00 */
[----:B-1----:R-:W3:Y:S01]  /*1ce80*/  LDL.LU.64 R26, [R1+0x18b0] ;  /* 0x0018b000011a7983 */ /* 0x002ee20000300a00 */
[----:B------:R-:W3:Y:S02]  /*1ce90*/  LDL.LU.64 R24, [R1+0x18a8] ;  /* 0x0018a80001187983 */ /* 0x000ee40000300a00 */
[----:B------:R1:W-:Y:S02]  /*1cea0*/  STL.64 [R1+0x1820], R12 ;  /* 0x0018200c01007387 */ /* 0x0003e40000100a00 */
[----:B-1----:R-:W4:Y:S01]  /*1ceb0*/  LDL.LU R12, [R1+0xc0] ;  /* 0x0000c000010c7983 */ /* 0x002f220000300800 */
[----:B------:R-:W4:Y:S02]  /*1cec0*/  LDL.LU R13, [R1+0xc4] ;  /* 0x0000c400010d7983 */ /* 0x000f240000300800 */
[----:B------:R-:W2:Y:S02]  /*1ced0*/  LDL.LU R14, [R1+0xc8] ;  /* 0x0000c800010e7983 */ /* 0x000ea40000300800 */
[----:B------:R-:W2:Y:S02]  /*1cee0*/  LDL.LU R15, [R1+0xcc] ;  /* 0x0000cc00010f7983 */ /* 0x000ea40000300800 */
[----:B------:R-:W-:Y:S01]  /*1cef0*/  IMAD.MOV.U32 R3, RZ, RZ, R17 ;  /* 0x000000ffff037224 */ /* 0x000fe200078e0011 */
[----:B--2---:R-:W-:Y:S01]  /*1cf00*/  STL.64 [R1+0x1830], R14 ;  /* 0x0018300e01007387 */ /* 0x004fe20000100a00 */
[----:B----4-:R1:W-:Y:S03]  /*1cf10*/  STL.64 [R1+0x1828], R12 ;  /* 0x0018280c01007387 */ /* 0x0103e60000100a00 */
[----:B-1----:R-:W2:Y:S01]  /*1cf20*/  LDL.LU R12, [R1+0xd0] ;  /* 0x0000d000010c7983 */ /* 0x002ea20000300800 */
[----:B------:R-:W2:Y:S02]  /*1cf30*/  LDL.LU R13, [R1+0xd4] ;  /* 0x0000d400010d7983 */ /* 0x000ea40000300800 */
[----:B------:R-:W2:Y:S02]  /*1cf40*/  LDL.LU R14, [R1+0xd8] ;  /* 0x0000d800010e7983 */ /* 0x000ea40000300800 */
[----:B------:R-:W2:Y:S01]  /*1cf50*/  LDL.LU R15, [R1+0xdc] ;  /* 0x0000dc00010f7983 */ /* 0x000ea20000300800 */
[----:B------:R1:W-:Y:S01]  /*1cf60*/  STL.64 [R1+0x2c0], R8 ;  /* 0x0002c00801007387 */ /* 0x0003e20000100a00 */
[----:B------:R4:W-:Y:S03]  /*1cf70*/  STL.64 [R1+0x2c8], R10 ;  /* 0x0002c80a01007387 */ /* 0x0009e60000100a00 */
[----:B-1----:R-:W2:Y:S01]  /*1cf80*/  LDL.LU.64 R8, [R1+0x18a0] ;  /* 0x0018a00001087983 */ /* 0x002ea20000300a00 */
[----:B----4-:R-:W-:-:S02]  /*1cf90*/  IMAD.MOV.U32 R10, RZ, RZ, R16 ;  /* 0x000000ffff0a7224 */ /* 0x010fc400078e0010 */
[----:B------:R-:W3:Y:S02]  /*1cfa0*/  LDL.LU.64 R16, [R1+0x1898] ;  /* 0x0018980001107983 */ /* 0x000ee40000300a00 */
[----:B---3--:R-:W-:Y:S01]  /*1cfb0*/  HMMA.1688.F32.TF32 R20, R20, R16, R24 ;  /* 0x000000101414723c */ /* 0x008fe20000081018 */
[----:B------:R-:W2:Y:S01]  /*1cfc0*/  LDL.LU.64 R26, [R1+0x1890] ;  /* 0x00189000011a7983 */ /* 0x000ea20000300a00 */
[----:B------:R-:W2:Y:S02]  /*1cfd0*/  LDL.LU.64 R24, [R1+0x1888] ;  /* 0x0018880001187983 */ /* 0x000ea40000300a00 */
[----:B------:R1:W-:Y:S02]  /*1cfe0*/  STL.64 [R1+0x1818], R16 ;  /* 0x0018181001007387 */ /* 0x0003e40000100a00 */
[----:B-1----:R-:W3:Y:S11]  /*1cff0*/  LDL.LU R16, [R1+0xb0] ;  /* 0x0000b00001107983 */ /* 0x002ef60000300800 */
[----:B------:R-:W-:Y:S06]  /*1d000*/  @!UPT UIADD3 URZ, URZ, URZ, URZ ;  /* 0x0000003f3f3ff290 */ /* 0x000fec000fffe03f */
[----:B------:R1:W-:Y:S02]  /*1d010*/  STL.64 [R1+0x2b0], R20 ;  /* 0x0002b01401007387 */ /* 0x0003e40000100a00 */
[----:B-1----:R-:W-:Y:S02]  /*1d020*/  IMAD.MOV.U32 R20, RZ, RZ, R10 ;  /* 0x000000ffff147224 */ /* 0x002fe400078e000a */
[----:B------:R-:W-:Y:S01]  /*1d030*/  STL.64 [R1+0x2b8], R22 ;  /* 0x0002b81601007387 */ /* 0x000fe20000100a00 */
[----:B------:R-:W3:Y:S02]  /*1d040*/  LDL.LU R17, [R1+0xb4] ;  /* 0x0000b40001117983 */ /* 0x000ee40000300800 */
[----:B------:R-:W3:Y:S02]  /*1d050*/  LDL.LU R18, [R1+0xb8] ;  /* 0x0000b80001127983 */ /* 0x000ee40000300800 */
[----:B------:R-:W3:Y:S01]  /*1d060*/  LDL.LU R19, [R1+0xbc] ;  /* 0x0000bc0001137983 */ /* 0x000ee20000300800 */
[C---:B--2---:R-:W-:Y:S01]  /*1d070*/  HMMA.1688.F32.TF32 R8, R24.reuse, R8, R4 ;  /* 0x000000081808723c */ /* 0x044fe20000081004 */
[----:B------:R-:W2:Y:S01]  /*1d080*/  LDL.LU.64 R6, [R1+0x1880] ;  /* 0x0018800001067983 */ /* 0x000ea20000300a00 */
[----:B------:R-:W2:Y:S11]  /*1d090*/  LDL.LU.64 R4, [R1+0x1878] ;  /* 0x0018780001047983 */ /* 0x000eb60000300a00 */
[----:B------:R-:W-:Y:S10]  /*1d0a0*/  @!UPT UIADD3 URZ, URZ, URZ, URZ ;  /* 0x0000003f3f3ff290 */ /* 0x000ff4000fffe03f */
[----:B------:R1:W-:Y:S01]  /*1d0b0*/  STL.64 [R1+0x2a0], R8 ;  /* 0x0002a00801007387 */ /* 0x0003e20000100a00 */
[----:B------:R2:W-:Y:S03]  /*1d0c0*/  STL.64 [R1+0x2a8], R10 ;  /* 0x0002a80a01007387 */ /* 0x0005e60000100a00 */
[----:B-1----:R-:W2:Y:S02]  /*1d0d0*/  LDL.LU.64 R8, [R1+0x1870] ;  /* 0x0018700001087983 */ /* 0x002ea40000300a00 */
[C---:B--2---:R-:W-:Y:S02]  /*1d0e0*/  HMMA.1688.F32.TF32 R8, R24.reuse, R8, R4 ;  /* 0x000000081808723c */ /* 0x044fe40000081004 */
[----:B------:R-:W2:Y:S01]  /*1d0f0*/  LDL.LU.64 R6, [R1+0x1868] ;  /* 0x0018680001067983 */ /* 0x000ea20000300a00 */
[----:B------:R-:W2:Y:S11]  /*1d100*/  LDL.LU.64 R4, [R1+0x1860] ;  /* 0x0018600001047983 */ /* 0x000eb60000300a00 */
[----:B------:R-:W-:Y:S09]  /*1d110*/  @!UPT UIADD3 URZ, URZ, URZ, URZ ;  /* 0x0000003f3f3ff290 */ /* 0x000ff2000fffe03f */
[----:B------:R1:W-:Y:S01]  /*1d120*/  STL.64 [R1+0x290], R8 ;  /* 0x0002900801007387 */ /* 0x0003e20000100a00 */
[----:B------:R-:W-:Y:S03]  /*1d130*/  STL.64 [R1+0x298], R10 ;  /* 0x0002980a01007387 */ /* 0x000fe60000100a00 */
[----:B-1----:R-:W2:Y:S01]  /*1d140*/  LDL.LU.64 R8, [R1+0x1858] ;  /* 0x0018580001087983 */ /* 0x002ea20000300a00 */
[----:B------:R-:W-:Y:S01]  /*1d150*/  IMAD.MOV.U32 R21, RZ, RZ, R3 ;  /* 0x000000ffff157224 */ /* 0x000fe200078e0003 */
[C---:B--2---:R-:W-:Y:S01]  /*1d160*/  HMMA.1688.F32.TF32 R4, R24.reuse, R8, R4 ;  /* 0x000000081804723c */ /* 0x044fe20000081004 */
[----:B------:R-:W-:Y:S11]  /*1d170*/  IMAD.MOV.U32 R3, RZ, RZ, R9 ;  /* 0x000000ffff037224 */ /* 0x000ff600078e0009 */
[----:B------:R-:W-:Y:S11]  /*1d180*/  @!UPT UIADD3 URZ, URZ, URZ, URZ ;  /* 0x0000003f3f3ff290 */ /* 0x000ff6000fffe03f */
[----:B------:R-:W-:Y:S01]  /*1d190*/  STL.64 [R1+0x280], R4 ;  /* 0x0002800401007387 */ /* 0x000fe20000100a00 */
[----:B------:R1:W-:Y:S03]  /*1d1a0*/  STL.64 [R1+0x288], R6 ;  /* 0x0002880601007387 */ /* 0x0003e60000100a00 */
[----:B-1----:R-:W2:Y:S01]  /*1d1b0*/  LDL.LU R6, [R1+0x1850] ;  /* 0x0018500001067983 */ /* 0x002ea20000300800 */
[----:B------:R-:W4:Y:S02]  /*1d1c0*/  LDL.LU.64 R4, [R1+0x1848] ;  /* 0x0018480001047983 */ /* 0x000f240000300a00 */
[----:B------:R-:W-:Y:S02]  /*1d1d0*/  IMAD.MOV.U32 R7, RZ, RZ, R8 ;  /* 0x000000ffff077224 */ /* 0x000fe400078e0008 */
[----:B------:R-:W2:Y:S01]  /*1d1e0*/  LDL.LU.64 R10, [R1+0x1840] ;  /* 0x00184000010a7983 */ /* 0x000ea20000300a00 */
[----:B------:R-:W2:Y:S02]  /*1d1f0*/  LDL.LU.64 R8, [R1+0x1838] ;  /* 0x0018380001087983 */ /* 0x000ea40000300a00 */
[C---:B--2---:R-:W-:Y:S11]  /*1d200*/  HMMA.1688.F32.TF32 R12, R24.reuse, R8, R12 ;  /* 0x00000008180c723c */ /* 0x044ff6000008100c */
[----:B------:R-:W-:Y:S11]  /*1d210*/  @!UPT UIADD3 URZ, URZ, URZ, URZ ;  /* 0x0000003f3f3ff290 */ /* 0x000ff6000fffe03f */
[----:B------:R-:W-:Y:S01]  /*1d220*/  @!UPT UIADD3 URZ, URZ, URZ, URZ ;  /* 0x0000003f3f3ff290 */ /* 0x000fe2000fffe03f */
[----:B------:R-:W-:Y:S01]  /*1d230*/  STL.64 [R1+0x270], R12 ;  /* 0x0002700c01007387 */ /* 0x000fe20000100a00 */
[----:B------:R1:W-:Y:S03]  /*1d240*/  STL.64 [R1+0x278], R14 ;  /* 0x0002780e01007387 */ /* 0x0003e60000100a00 */
[----:B-1----:R-:W4:Y:S01]  /*1d250*/  LDL.LU.64 R14, [R1+0x1830] ;  /* 0x00183000010e7983 */ /* 0x002f220000300a00 */
[----:B------:R-:W4:Y:S02]  /*1d260*/  LDL.LU.64 R12, [R1+0x1828] ;  /* 0x00182800010c7983 */ /* 0x000f240000300a00 */
[----:B------:R-:W-:Y:S02]  /*1d270*/  STL.64 [R1+0x17c8], R10 ;  /* 0x0017c80a01007387 */ /* 0x000fe40000100a00 */
[----:B------:R1:W-:Y:S02]  /*1d280*/  STL.64 [R1+0x17c0], R8 ;  /* 0x0017c00801007387 */ /* 0x0003e40000100a00 */
[----:B-1----:R-:W2:Y:S01]  /*1d290*/  LDL.LU R8, [R1+0xa0] ;  /* 0x0000a00001087983 */ /* 0x002ea20000300800 */
[----:B------:R-:W2:Y:S02]  /*1d2a0*/  LDL.LU R9, [R1+0xa4] ;  /* 0x0000a40001097983 */ /* 0x000ea40000300800 */
[----:B------:R-:W2:Y:S02]  /*1d2b0*/  LDL.LU R10, [R1+0xa8] ;  /* 0x0000a800010a7983 */ /* 0x000ea40000300800 */
[----:B------:R-:W2:Y:S01]  /*1d2c0*/  LDL.LU R11, [R1+0xac] ;  /* 0x0000ac00010b7983 */ /* 0x000ea20000300800 */
[C---:B----4-:R-:W-:Y:S11]  /*1d2d0*/  HMMA.1688.F32.TF32 R12, R24.reuse, R4, R12 ;  /* 0x00000004180c723c */ /* 0x050ff6000008100c */
[----:B------:R-:W-:Y:S11]  /*1d2e0*/  @!UPT UIADD3 URZ, URZ, URZ, URZ ;  /* 0x0000003f3f3ff290 */ /* 0x000ff6000fffe03f */
[----:B------:R-:W-:Y:S01]  /*1d2f0*/  @!UPT UIADD3 URZ, URZ, URZ, URZ ;  /* 0x0000003f3f3ff290 */ /* 0x000fe2000fffe03f */
[----:B------:R1:W-:Y:S01]  /*1d300*/  STL.64 [R1+0x260], R12 ;  /* 0x0002600c01007387 */ /* 0x0003e20000100a00 */
[----:B------:R-:W-:Y:S03]  /*1d310*/  STL.64 [R1+0x268], R14 ;  /* 0x0002680e01007387 */ /* 0x000fe60000100a00 */
[----:B-1----:R-:W3:Y:S01]  /*1d320*/  LDL.LU.64 R12, [R1+0x1820] ;  /* 0x00182000010c7983 */ /* 0x002ee20000300a00 */
[----:B------:R-:W-:Y:S02]  /*1d330*/  STL [R1+0x17e8], R6 ;  /* 0x0017e80601007387 */ /* 0x000fe40000100800 */
[----:B------:R1:W-:Y:S01]  /*1d340*/  STL.64 [R1+0x17e0], R4 ;  /* 0x0017e00401007387 */ /* 0x0003e20000100a00 */
[C---:B---3--:R-:W-:Y:S01]  /*1d350*/  HMMA.1688.F32.TF32 R16, R24.reuse, R12, R16 ;  /* 0x0000000c1810723c */ /* 0x048fe20000081010 */
[----:B-1----:R-:W-:Y:S02]  /*1d360*/  IMAD.MOV.U32 R5, RZ, RZ, R12 ;  /* 0x000000ffff057224 */ /* 0x002fe400078e000c */
[----:B------:R-:W-:Y:S11]  /*1d370*/  IMAD.MOV.U32 R4, RZ, RZ, R13 ;  /* 0x000000ffff047224 */ /* 0x000ff600078e000d */
[----:B------:R-:W-:Y:S09]  /*1d380*/  @!UPT UIADD3 URZ, URZ, URZ, URZ ;  /* 0x0000003f3f3ff290 */ /* 0x000ff2000fffe03f */
[----:B------:R1:W-:Y:S01]  /*1d390*/  STL.64 [R1+0x250], R16 ;  /* 0x0002501001007387 */ /* 0x0003e20000100a00 */
[----:B------:R-:W-:Y:S01]  /*1d3a0*/  STL.64 [R1+0x258], R18 ;  /* 0x0002581201007387 */ /* 0x000fe20000100a00 */
[C---:B--2---:R-:W-:Y:S01]  /*1d3b0*/  HMMA.1688.F32.TF32 R20, R24.reuse, R20, R8 ;  /* 0x000000141814723c */ /* 0x044fe20000081008 */
[----:B------:R-:W-:Y:S01]  /*1d3c0*/  LDS R18, [R2+0x12500] ;  /* 0x0125000002127984 */ /* 0x000fe20000000800 */
[----:B------:R-:W2:Y:S04]  /*1d3d0*/  LDS R19, [R0+0x12500] ;  /* 0x0125000000137984 */ /* 0x000ea80000000800 */
[----:B-1----:R-:W3:Y:S01]  /*1d3e0*/  LDL.LU.64 R16, [R1+0x1818] ;  /* 0x0018180001107983 */ /* 0x002ee20000300a00 */
[----:B------:R-:W3:Y:S02]  /*1d3f0*/  LDL.LU.64 R14, [R1+0x1810] ;  /* 0x00181000010e7983 */ /* 0x000ee40000300a00 */
[----:B------:R-:W3:Y:S11]  /*1d400*/  LDL.LU.64 R12, [R1+0x1808] ;  /* 0x00180800010c7983 */ /* 0x000ef60000300a00 */
[----:B------:R-:W-:Y:S03]  /*1d410*/  @!UPT UIADD3 URZ, URZ, URZ, URZ ;  /* 0x0000003f3f3ff290 */ /* 0x000fe6000fffe03f */
[----:B------:R-:W-:Y:S01]  /*1d420*/  STL.64 [R1+0x150], R20 ;  /* 0x0001501401007387 */ /* 0x000fe20000100a00 */
[----:B------:R-:W-:Y:S02]  /*1d430*/  STL.64 [R1+0x158], R22 ;  /* 0x0001581601007387 */ /* 0x000fe40000100a00 */
[----:B------:R-:W-:Y:S04]  /*1d440*/  LDS R22, [R2+0x12600] ;  /* 0x0126000002167984 */ /* 0x000fe80000000800 */
[----:B------:R-:W-:Y:S01]  /*1d450*/  LDS R23, [R0+0x12600] ;  /* 0x0126000000177984 */ /* 0x000fe20000000800 */
[----:B------:R-:W-:Y:S04]  /*1d460*/  LDS R20, [R2+0x10600] ;  /* 0x0106000002147984 */ /* 0x000fe80000000800 */
[----:B------:R-:W-:Y:S01]  /*1d470*/  LDS R21, [R0+0x10600] ;  /* 0x0106000000157984 */ /* 0x000fe20000000800 */
[----:B---3--:R-:W-:Y:S03]  /*1d480*/  HMMA.1688.F32.TF32 R8, R24, R16, R12 ;  /* 0x000000101808723c */ /* 0x008fe6000008100c */
[----:B------:R-:W-:Y:S04]  /*1d490*/  LDS R16, [R2+0x10500] ;  /* 0x0105000002107984 */ /* 0x000fe80000000800 */
[----:B------:R-:W1:Y:S04]  /*1d4a0*/  LDS R17, [R0+0x10500] ;  /* 0x0105000000117984 */ /* 0x000e680000000800 */
[----:B------:R-:W-:Y:S04]  /*1d4b0*/  LDS R26, [R2+0x12700] ;  /* 0x01270000021a7984 */ /* 0x000fe80000000800 */
[----:B------:R-:W3:Y:S04]  /*1d4c0*/  LDS R27, [R0+0x12700] ;  /* 0x01270000001b7984 */ /* 0x000ee80000000800 */
[----:B------:R-:W-:Y:S04]  /*1d4d0*/  LDS R24, [R2+0x10700] ;  /* 0x0107000002187984 */ /* 0x000fe80000000800 */
[----:B------:R-:W4:Y:S04]  /*1d4e0*/  LDS R25, [R0+0x10700] ;  /* 0x0107000000197984 */ /* 0x000f280000000800 */
[----:B------:R-:W-:Y:S04]  /*1d4f0*/  LDS R12, [R2+0x10400] ;  /* 0x01040000020c7984 */ /* 0x000fe80000000800 */
[----:B------:R-:W-:Y:S04]  /*1d500*/  LDS R14, [R2+0x12400] ;  /* 0x01240000020e7984 */ /* 0x000fe80000000800 */
[----:B------:R-:W-:Y:S04]  /*1d510*/  LDS R13, [R0+0x10400] ;  /* 0x01040000000d7984 */ /* 0x000fe80000000800 */
[----:B------:R-:W3:Y:S04]  /*1d520*/  LDS R15, [R0+0x12400] ;  /* 0x01240000000f7984 */ /* 0x000ee80000000800 */
[----:B------:R-:W-:Y:S01]  /*1d530*/  STL.64 [R1+0x30], R8 ;  /* 0x0000300801007387 */ /* 0x000fe20000100a00 */
[----:B------:R-:W-:Y:S02]  /*1d540*/  STL.64 [R1+0x38], R10 ;  /* 0x0000380a01007387 */ /* 0x000fe40000100a00 */
[----:B--2---:R-:W-:Y:S01]  /*1d550*/  STL.64 [R1+0x1780], R18 ;  /* 0x0017801201007387 */ /* 0x004fe20000100a00 */
[----:B-1----:R1:W-:Y:S04]  /*1d560*/  STL.64 [R1+0x1778], R16 ;  /* 0x0017781001007387 */ /* 0x0023e80000100a00 */
[----:B-1----:R-:W2:Y:S04]  /*1d570*/  LDL.64 R16, [R1+0x70] ;  /* 0x0000700001107983 */ /* 0x002ea80000100a00 */
[----:B--2---:R1:W-:Y:S02]  /*1d580*/  STL.64 [R1+0x1790], R16 ;  /* 0x0017901001007387 */ /* 0x0043e40000100a00 */
[----:B-1----:R-:W-:-:S02]  /*1d590*/  IMAD.MOV.U32 R16, RZ, RZ, R5 ;  /* 0x000000ffff107224 */ /* 0x002fc400078e0005 */
[----:B------:R-:W-:-:S05]  /*1d5a0*/  IMAD.MOV.U32 R17, RZ, RZ, R4 ;  /* 0x000000ffff117224 */ /* 0x000fca00078e0004 */
[----:B------:R1:W-:Y:S04]  /*1d5b0*/  STL.64 [R1+0x17a8], R16 ;  /* 0x0017a81001007387 */ /* 0x0003e80000100a00 */
[----:B-1----:R-:W2:Y:S01]  /*1d5c0*/  LDL.LU R16, [R1+0x3f0] ;  /* 0x0003f00001107983 */ /* 0x002ea20000300800 */
[----:B------:R-:W2:Y:S02]  /*1d5d0*/  LDL.LU R17, [R1+0x3f4] ;  /* 0x0003f40001117983 */ /* 0x000ea40000300800 */
[----:B------:R-:W2:Y:S02]  /*1d5e0*/  LDL.LU R18, [R1+0x3f8] ;  /* 0x0003f80001127983 */ /* 0x000ea40000300800 */
[----:B------:R-:W2:Y:S02]  /*1d5f0*/  LDL.LU R19, [R1+0x3fc] ;  /* 0x0003fc0001137983 */ /* 0x000ea40000300800 */
[----:B--2---:R-:W-:Y:S01]  /*1d600*/  STL.64 [R1+0x17b8], R18 ;  /* 0x0017b81201007387 */ /* 0x004fe20000100a00 */
[----:B------:R1:W-:Y:S03]  /*1d610*/  STL.64 [R1+0x17b0], R16 ;  /* 0x0017b01001007387 */ /* 0x0003e60000100a00 */
[----:B-1----:R-:W2:Y:S01]  /*1d620*/  LDL.LU R16, [R1+0x3c0] ;  /* 0x0003c00001107983 */ /* 0x002ea20000300800 */
[----:B------:R-:W2:Y:S02]  /*1d630*/  LDL.LU R17, [R1+0x3c4] ;  /* 0x0003c40001117983 */ /* 0x000ea40000300800 */
[----:B------:R-:W2:Y:S02]  /*1d640*/  LDL.LU R18, [R1+0x3c8] ;  /* 0x0003c80001127983 */ /* 0x000ea40000300800 */
[----:B------:R-:W2:Y:S02]  /*1d650*/  LDL.LU R19, [R1+0x3cc] ;  /* 0x0003cc0001137983 */ /* 0x000ea40000300800 */
[----:B------:R-:W-:-:S02]  /*1d660*/  IMAD.MOV.U32 R8, RZ, RZ, R7 ;  /* 0x000000ffff087224 */ /* 0x000fc400078e0007 */
[----:B------:R-:W-:Y:S01]  /*1d670*/  IMAD.MOV.U32 R9, RZ, RZ, R3 ;  /* 0x000000ffff097224 */ /* 0x000fe200078e0003 */
[----:B--2---:R-:W-:Y:S01]  /*1d680*/  STL.64 [R1+0x17d8], R18 ;  /* 0x0017d81201007387 */ /* 0x004fe20000100a00 */
[----:B------:R-:W-:Y:S03]  /*1d690*/  STL.64 [R1+0x17d0], R16 ;  /* 0x0017d01001007387 */ /* 0x000fe60000100a00 */
[----:B------:R1:W-:Y:S02]  /*1d6a0*/  STL.64 [R1+0x17f0], R8 ;  /* 0x0017f00801007387 */ /* 0x0003e40000100a00 */
[----:B-1----:R-:W2:Y:S01]  /*1d6b0*/  LDL.LU R8, [R1+0x1b0] ;  /* 0x0001b00001087983 */ /* 0x002ea20000300800 */
[----:B------:R-:W2:Y:S02]  /*1d6c0*/  LDL.LU R9, [R1+0x1b4] ;  /* 0x0001b40001097983 */ /* 0x000ea40000300800 */
[----:B------:R-:W2:Y:S02]  /*1d6d0*/  LDL.LU R10, [R1+0x1b8] ;  /* 0x0001b800010a7983 */ /* 0x000ea40000300800 */
[----:B------:R-:W2:Y:S02]  /*1d6e0*/  LDL.LU R11, [R1+0x1bc] ;  /* 0x0001bc00010b7983 */ /* 0x000ea40000300800 */
[----:B--2---:R-:W-:Y:S01]  /*1d6f0*/  STL.64 [R1+0x1800], R10 ;  /* 0x0018000a01007387 */ /* 0x004fe20000100a00 */
[----:B------:R1:W-:Y:S02]  /*1d700*/  STL.64 [R1+0x17f8], R8 ;  /* 0x0017f80801007387 */ /* 0x0003e40000100a00 */
[----:B------:R-:W2:Y:S01]  /*1d710*/  LDL.64 R4, [R1+0x10] ;  /* 0x0000100001047983 */ /* 0x000ea20000100a00 */
[----:B-1----:R-:W2:Y:S01]  /*1d720*/  LDL.64 R8, [R1+0x20] ;  /* 0x0000200001087983 */ /* 0x002ea20000100a00 */
[----:B------:R-:W2:Y:S02]  /*1d730*/  LDL.LU R16, [R1+0x3a0] ;  /* 0x0003a00001107983 */ /* 0x000ea40000300800 */
[----:B------:R-:W2:Y:S02]  /*1d740*/  LDL.LU R17, [R1+0x3a4] ;  /* 0x0003a40001117983 */ /* 0x000ea40000300800 */
[----:B------:R-:W2:Y:S01]  /*1d750*/  LDL.LU R18, [R1+0x3a8] ;  /* 0x0003a80001127983 */ /* 0x000ea20000300800 */
[----:B------:R-:W2:Y:S01]  /*1d760*/  LDL.LU R19, [R1+0x3ac] ;  /* 0x0003ac0001137983 */ /* 0x000ea20000300800 */
[----:B------:R-:W-:Y:S02]  /*1d770*/  STL.64 [R1+0x16e0], R22 ;  /* 0x0016e01601007387 */ /* 0x000fe40000100a00 */
[----:B------:R1:W-:Y:S02]  /*1d780*/  STL.64 [R1+0x16d8], R20 ;  /* 0x0016d81401007387 */ /* 0x0003e40000100a00 */
[----:B-1----:R-:W2:Y:S04]  /*1d790*/  LDL.LU.64 R20, [R1+0x60] ;  /* 0x0000600001147983 */ /* 0x002ea80000300a00 */
[----:B--2---:R1:W-:Y:S04]  /*1d7a0*/  STL.64 [R1+0x1788], R20 ;  /* 0x0017881401007387 */ /* 0x0043e80000100a00 */
        /* <DEDUP_REMOVED lines=9> */
[----:B------:R-:W2:Y:S01]  /*1d840*/  LDL.LU R23, [R1+0x42c] ;  /* 0x00042c0001177983 */ /* 0x000ea20000300800 */
[----:B---3--:R-:W-:Y:S01]  /*1d850*/  STL.64 [R1+0x1660], R26 ;  /* 0x0016601a01007387 */ /* 0x008fe20000100a00 */
[----:B----4-:R1:W-:Y:S03]  /*1d860*/  STL.64 [R1+0x1658], R24 ;  /* 0x0016581801007387 */ /* 0x0103e60000100a00 */
[----:B-1----:R-:W3:Y:S01]  /*1d870*/  LDL.LU R24, [R1+0x160] ;  /* 0x0001600001187983 */ /* 0x002ee20000300800 */
[----:B------:R-:W3:Y:S02]  /*1d880*/  LDL.LU R25, [R1+0x164] ;  /* 0x0001640001197983 */ /* 0x000ee40000300800 */
[----:B------:R-:W3:Y:S02]  /*1d890*/  LDL.LU R26, [R1+0x168] ;  /* 0x00016800011a7983 */ /* 0x000ee40000300800 */
[----:B------:R-:W3:Y:S02]  /*1d8a0*/  LDL.LU R27, [R1+0x16c] ;  /* 0x00016c00011b7983 */ /* 0x000ee40000300800 */
[----:B------:R-:W-:Y:S01]  /*1d8b0*/  IMAD.MOV.U32 R3, RZ, RZ, R9 ;  /* 0x000000ffff037224 */ /* 0x000fe200078e0009 */
[C---:B---3--:R-:W-:Y:S11]  /*1d8c0*/  HMMA.1688.F32.TF32 R24, R12.reuse, R8, R24 ;  /* 0x000000080c18723c */ /* 0x048ff60000081018 */
[----:B------:R-:W-:Y:S11]  /*1d8d0*/  @!UPT UIADD3 URZ, URZ, URZ, URZ ;  /* 0x0000003f3f3ff290 */ /* 0x000ff6000fffe03f */
[----:B------:R-:W-:Y:S01]  /*1d8e0*/  @!UPT UIADD3 URZ, URZ, URZ, URZ ;  /* 0x0000003f3f3ff290 */ /* 0x000fe2000fffe03f */
[----:B------:R1:W-:Y:S01]  /*1d8f0*/  STL.64 [R1+0x240], R24 ;  /* 0x0002401801007387 */ /* 0x0003e20000100a00 */
[----:B------:R-:W-:Y:S02]  /*1d900*/  STL.64 [R1+0x248], R26 ;  /* 0x0002481a01007387 */ /* 0x000fe40000100a00 */
[----:B------:R-:W3:Y:S02]  /*1d910*/  LDL.LU.64 R10, [R1+0x1800] ;  /* 0x00180000010a7983 */ /* 0x000ee40000300a00 */
[----:B-1----:R-:W-:Y:S02]  /*1d920*/  IMAD.MOV.U32 R24, RZ, RZ, R8 ;  /* 0x000000ffff187224 */ /* 0x002fe400078e0008 */
[----:B------:R-:W3:Y:S02]  /*1d930*/  LDL.LU.64 R8, [R1+0x17f8] ;  /* 0x0017f80001087983 */ /* 0x000ee40000300a00 */
[C---:B---3--:R-:W-:Y:S11]  /*1d940*/  HMMA.1688.F32.TF32 R8, R12.reuse, R4, R8 ;  /* 0x000000040c08723c */ /* 0x048ff60000081008 */
[----:B------:R-:W-:Y:S11]  /*1d950*/  @!UPT UIADD3 URZ, URZ, URZ, URZ ;  /* 0x0000003f3f3ff290 */ /* 0x000ff6000fffe03f */
[----:B------:R-:W-:Y:S01]  /*1d960*/  @!UPT UIADD3 URZ, URZ, URZ, URZ ;  /* 0x0000003f3f3ff290 */ /* 0x000fe2000fffe03f */
[----:B------:R1:W-:Y:S01]  /*1d970*/  STL.64 [R1+0x230], R8 ;  /* 0x0002300801007387 */ /* 0x0003e20000100a00 */
[----:B------:R3:W-:Y:S03]  /*1d980*/  STL.64 [R1+0x238], R10 ;  /* 0x0002380a01007387 */ /* 0x0007e60000100a00 */
[----:B-1----:R-:W3:Y:S01]  /*1d990*/  LDL.LU.64 R8, [R1+0x17f0] ;  /* 0x0017f00001087983 */ /* 0x002ee20000300a00 */
[----:B------:R-:W-:Y:S02]  /*1d9a0*/  IMAD.MOV.U32 R25, RZ, RZ, R4 ;  /* 0x000000ffff197224 */ /* 0x000fe400078e0004 */
[----:B------:R-:W-:Y:S02]  /*1d9b0*/  IMAD.MOV.U32 R7, RZ, RZ, R5 ;  /* 0x000000ffff077224 */ /* 0x000fe400078e0005 */
[----:B------:R-:W4:Y:S01]  /*1d9c0*/  LDL.LU R6, [R1+0x17e8] ;  /* 0x0017e80001067983 */ /* 0x000f220000300800 */
[----:B------:R-:W2:Y:S01]  /*1d9d0*/  LDL.LU.64 R4, [R1+0x17e0] ;  /* 0x0017e00001047983 */ /* 0x000ea20000300a00 */
[C---:B---3--:R-:W-:Y:S03]  /*1d9e0*/  HMMA.1688.F32.TF32 R8, R12.reuse, R8, R16 ;  /* 0x000000080c08723c */ /* 0x048fe60000081010 */
[----:B------:R-:W3:Y:S01]  /*1d9f0*/  LDL.LU.64 R18, [R1+0x17d8] ;  /* 0x0017d80001127983 */ /* 0x000ee20000300a00 */
[----:B------:R-:W3:Y:S11]  /*1da00*/  LDL.LU.64 R16, [R1+0x17d0] ;  /* 0x0017d00001107983 */ /* 0x000ef60000300a00 */
[----:B------:R-:W-:Y:S08]  /*1da10*/  @!UPT UIADD3 URZ, URZ, URZ, URZ ;  /* 0x0000003f3f3ff290 */ /* 0x000ff0000fffe03f */
[----:B------:R-:W-:Y:S01]  /*1da20*/  STL.64 [R1+0x220], R8 ;  /* 0x0002200801007387 */ /* 0x000fe20000100a00 */
[----:B------:R1:W-:Y:S03]  /*1da30*/  STL.64 [R1+0x228], R10 ;  /* 0x0002280a01007387 */ /* 0x0003e60000100a00 */
[----:B-1----:R-:W2:Y:S01]  /*1da40*/  LDL.LU.64 R10, [R1+0x17c8] ;  /* 0x0017c800010a7983 */ /* 0x002ea20000300a00 */
[----:B------:R-:W3:Y:S02]  /*1da50*/  LDL.LU.64 R8, [R1+0x17c0] ;  /* 0x0017c00001087983 */ /* 0x000ee40000300a00 */
[C---:B---3--:R-:W-:Y:S11]  /*1da60*/  HMMA.1688.F32.TF32 R16, R12.reuse, R8, R16 ;  /* 0x000000080c10723c */ /* 0x048ff60000081010 */
[----:B------:R-:W-:Y:S11]  /*1da70*/  @!UPT UIADD3 URZ, URZ, URZ, URZ ;  /* 0x0000003f3f3ff290 */ /* 0x000ff6000fffe03f */
[----:B------:R-:W-:Y:S01]  /*1da80*/  @!UPT UIADD3 URZ, URZ, URZ, URZ ;  /* 0x0000003f3f3ff290 */ /* 0x000fe2000fffe03f */
[----:B------:R-:W-:Y:S01]  /*1da90*/  STL.64 [R1+0x210], R16 ;  /* 0x0002101001007387 */ /* 0x000fe20000100a00 */
[----:B------:R1:W-:Y:S03]  /*1daa0*/  STL.64 [R1+0x218], R18 ;  /* 0x0002181201007387 */ /* 0x0003e60000100a00 */
[----:B-1----:R-:W3:Y:S01]  /*1dab0*/  LDL.LU.64 R18, [R1+0x17b8] ;  /* 0x0017b80001127983 */ /* 0x002ee20000300a00 */
[----:B------:R-:W3:Y:S02]  /*1dac0*/  LDL.LU.64 R16, [R1+0x17b0] ;  /* 0x0017b00001107983 */ /* 0x000ee40000300a00 */
[----:B--2---:R-:W-:Y:S02]  /*1dad0*/  STL.64 [R1+0x1738], R10 ;  /* 0x0017380a01007387 */ /* 0x004fe40000100a00 */
[----:B------:R1:W-:Y:S02]  /*1dae0*/  STL.64 [R1+0x1730], R8 ;  /* 0x0017300801007387 */ /* 0x0003e40000100a00 */
[----:B-1----:R-:W2:Y:S01]  /*1daf0*/  LDL.LU R8, [R1+0x3e0] ;  /* 0x0003e00001087983 */ /* 0x002ea20000300800 */
[----:B------:R-:W2:Y:S02]  /*1db00*/  LDL.LU R9, [R1+0x3e4] ;  /* 0x0003e40001097983 */ /* 0x000ea40000300800 */
[----:B------:R-:W2:Y:S02]  /*1db10*/  LDL.LU R10, [R1+0x3e8] ;  /* 0x0003e800010a7983 */ /* 0x000ea40000300800 */
[----:B------:R-:W2:Y:S01]  /*1db20*/  LDL.LU R11, [R1+0x3ec] ;  /* 0x0003ec00010b7983 */ /* 0x000ea20000300800 */
[C---:B---3--:R-:W-:Y:S11]  /*1db30*/  HMMA.1688.F32.TF32 R16, R12.reuse, R4, R16 ;  /* 0x000000040c10723c */ /* 0x048ff60000081010 */
[----:B------:R-:W-:Y:S11]  /*1db40*/  @!UPT UIADD3 URZ, URZ, URZ, URZ ;  /* 0x0000003f3f3ff290 */ /* 0x000ff6000fffe03f */
[----:B------:R-:W-:Y:S01]  /*1db50*/  @!UPT UIADD3 URZ, URZ, URZ, URZ ;  /* 0x0000003f3f3ff290 */ /* 0x000fe2000fffe03f */
[----:B------:R1:W-:Y:S01]  /*1db60*/  STL.64 [R1+0x200], R16 ;  /* 0x0002001001007387 */ /* 0x0003e20000100a00 */
[----:B------:R3:W-:Y:S03]  /*1db70*/  STL.64 [R1+0x208], R18 ;  /* 0x0002081201007387 */ /* 0x0007e60000100a00 */
[----:B-1----:R-:W3:Y:S01]  /*1db80*/  LDL.LU.64 R16, [R1+0x17a8] ;  /* 0x0017a80001107983 */ /* 0x002ee20000300a00 */
[----:B----4-:R-:W-:Y:S02]  /*1db90*/  STL [R1+0x1728], R6 ;  /* 0x0017280601007387 */ /* 0x010fe40000100800 */
[----:B------:R-:W-:Y:S01]  /*1dba0*/  STL.64 [R1+0x1720], R4 ;  /* 0x0017200401007387 */ /* 0x000fe20000100a00 */
[C---:B---3--:R-:W-:Y:S01]  /*1dbb0*/  HMMA.1688.F32.TF32 R16, R12.reuse, R16, R20 ;  /* 0x000000100c10723c */ /* 0x048fe20000081014 */
[----:B------:R-:W3:Y:S01]  /*1dbc0*/  LDL.LU.64 R22, [R1+0x17a0] ;  /* 0x0017a00001167983 */ /* 0x000ee20000300a00 */
[----:B------:R-:W3:Y:S11]  /*1dbd0*/  LDL.LU.64 R20, [R1+0x1798] ;  /* 0x0017980001147983 */ /* 0x000ef60000300a00 */
[----:B------:R-:W-:Y:S10]  /*1dbe0*/  @!UPT UIADD3 URZ, URZ, URZ, URZ ;  /* 0x0000003f3f3ff290 */ /* 0x000ff4000fffe03f */
[----:B------:R1:W-:Y:S01]  /*1dbf0*/  STL.64 [R1+0x1f0], R16 ;  /* 0x0001f01001007387 */ /* 0x0003e20000100a00 */
[----:B------:R-:W-:Y:S03]  /*1dc00*/  STL.64 [R1+0x1f8], R18 ;  /* 0x0001f81201007387 */ /* 0x000fe60000100a00 */
[----:B-1----:R-:W3:Y:S02]  /*1dc10*/  LDL.LU.64 R16, [R1+0x1790] ;  /* 0x0017900001107983 */ /* 0x002ee40000300a00 */
[C---:B---3--:R-:W-:Y:S11]  /*1dc20*/  HMMA.1688.F32.TF32 R20, R12.reuse, R16, R20 ;  /* 0x000000100c14723c */ /* 0x048ff60000081014 */
[----:B------:R-:W-:Y:S11]  /*1dc30*/  @!UPT UIADD3 URZ, URZ, URZ, URZ ;  /* 0x0000003f3f3ff290 */ /* 0x000ff6000fffe03f */
[----:B------:R-:W-:Y:S01]  /*1dc40*/  @!UPT UIADD3 URZ, URZ, URZ, URZ ;  /* 0x0000003f3f3ff290 */ /* 0x000fe2000fffe03f */
[----:B------:R1:W-:Y:S01]  /*1dc50*/  STL.64 [R1+0x1e0], R20 ;  /* 0x0001e01401007387 */ /* 0x0003e20000100a00 */
[----:B------:R-:W-:Y:S03]  /*1dc60*/  STL.64 [R1+0x1e8], R22 ;  /* 0x0001e81601007387 */ /* 0x000fe60000100a00 */
[----:B-1----:R-:W2:Y:S01]  /*1dc70*/  LDL.LU.64 R20, [R1+0x1788] ;  /* 0x0017880001147983 */ /* 0x002ea20000300a00 */
[----:B------:R-:W-:Y:S02]  /*1dc80*/  IMAD.MOV.U32 R5, RZ, RZ, R16 ;  /* 0x000000ffff057224 */ /* 0x000fe400078e0010 */
[----:B------:R-:W-:Y:S02]  /*1dc90*/  IMAD.MOV.U32 R4, RZ, RZ, R17 ;  /* 0x000000ffff047224 */ /* 0x000fe400078e0011 */
[----:B------:R-:W3:Y:S01]  /*1dca0*/  LDL.LU.64 R18, [R1+0x1780] ;  /* 0x0017800001127983 */ /* 0x000ee20000300a00 */
[----:B------:R-:W3:Y:S01]  /*1dcb0*/  LDL.LU.64 R16, [R1+0x1778] ;  /* 0x0017780001107983 */ /* 0x000ee20000300a00 */
[----:B--2---:R-:W-:Y:S01]  /*1dcc0*/  HMMA.1688.F32.TF32 R12, R12, R20, R8 ;  /* 0x000000140c0c723c */ /* 0x004fe20000081008 */
[----:B------:R-:W-:-:S06]  /*1dcd0*/  IMAD.MOV.U32 R6, RZ, RZ, R21 ;  /* 0x000000ffff067224 */ /* 0x000fcc00078e0015 */
[----:B------:R-:W-:Y:S11]  /*1dce0*/  IMAD.MOV.U32 R8, RZ, RZ, R20 ;  /* 0x000000ffff087224 */ /* 0x000ff600078e0014 */
[----:B------:R-:W-:Y:S05]  /*1dcf0*/  @!UPT UIADD3 URZ, URZ, URZ, URZ ;  /* 0x0000003f3f3ff290 */ /* 0x000fea000fffe03f */
[----:B------:R1:W-:Y:S01]  /*1dd00*/  STL.64 [R1+0x1d0], R12 ;  /* 0x0001d00c01007387 */ /* 0x0003e20000100a00 */
[----:B------:R-:W-:Y:S02]  /*1dd10*/  STL.64 [R1+0x1d8], R14 ;  /* 0x0001d80e01007387 */ /* 0x000fe40000100a00 */
[----:B-1----:R-:W-:Y:S02]  /*1dd20*/  IMAD.MOV.U32 R12, RZ, RZ, R8 ;  /* 0x000000ffff0c7224 */ /* 0x002fe400078e0008 */
[----:B------:R-:W-:-:S05]  /*1dd30*/  IMAD.MOV.U32 R13, RZ, RZ, R6 ;  /* 0x000000ffff0d7224 */ /* 0x000fca00078e0006 */
[----:B------:R1:W-:Y:S01]  /*1dd40*/  STL.64 [R1+0x16e8], R12 ;  /* 0x0016e80c01007387 */ /* 0x0003e20000100a00 */
[----:B------:R-:W2:Y:S02]  /*1dd50*/  LDL.LU R20, [R1+0x4d0] ;  /* 0x0004d00001147983 */ /* 0x000ea40000300800 */
[----:B------:R-:W2:Y:S02]  /*1dd60*/  LDL.LU R21, [R1+0x4d4] ;  /* 0x0004d40001157983 */ /* 0x000ea40000300800 */
[----:B------:R-:W4:Y:S01]  /*1dd70*/  LDL.LU R22, [R1+0x4d8] ;  /* 0x0004d80001167983 */ /* 0x000f220000300800 */
[----:B------:R-:W4:Y:S04]  /*1dd80*/  LDL.LU R23, [R1+0x4dc] ;  /* 0x0004dc0001177983 */ /* 0x000f280000300800 */
[----:B----4-:R-:W-:Y:S01]  /*1dd90*/  STL.64 [R1+0x16f8], R22 ;  /* 0x0016f81601007387 */ /* 0x010fe20000100a00 */
[----:B--2---:R-:W-:Y:S02]  /*1dda0*/  STL.64 [R1+0x16f0], R20 ;  /* 0x0016f01401007387 */ /* 0x004fe40000100a00 */
[----:B------:R-:W2:Y:S02]  /*1ddb0*/  LDL.LU R8, [R1+0x4a0] ;  /* 0x0004a00001087983 */ /* 0x000ea40000300800 */
[----:B------:R-:W2:Y:S01]  /*1ddc0*/  LDL.LU R9, [R1+0x4a4] ;  /* 0x0004a40001097983 */ /* 0x000ea20000300800 */
[----:B------:R-:W4:Y:S01]  /*1ddd0*/  LDL.LU R10, [R1+0x4a8] ;  /* 0x0004a800010a7983 */ /* 0x000f220000300800 */
[----:B------:R-:W4:Y:S02]  /*1dde0*/  LDL.LU R11, [R1+0x4ac] ;  /* 0x0004ac00010b7983 */ /* 0x000f240000300800 */
[----:B-1----:R-:W-:-:S02]  /*1ddf0*/  IMAD.MOV.U32 R13, RZ, RZ, R4 ;  /* 0x000000ffff0d7224 */ /* 0x002fc400078e0004 */
[----:B------:R-:W-:Y:S01]  /*1de00*/  IMAD.MOV.U32 R12, RZ, RZ, R5 ;  /* 0x000000ffff0c7224 */ /* 0x000fe200078e0005 */
[----:B----4-:R-:W-:Y:S01]  /*1de10*/  STL.64 [R1+0x1748], R10 ;  /* 0x0017480a01007387 */ /* 0x010fe20000100a00 */
[----:B--2---:R1:W-:Y:S02]  /*1de20*/  STL.64 [R1+0x1740], R8 ;  /* 0x0017400801007387 */ /* 0x0043e40000100a00 */
[----:B-1----:R-:W-:Y:S02]  /*1de30*/  IMAD.MOV.U32 R8, RZ, RZ, R25 ;  /* 0x000000ffff087224 */ /* 0x002fe400078e0019 */
[----:B------:R-:W-:-:S05]  /*1de40*/  IMAD.MOV.U32 R9, RZ, RZ, R7 ;  /* 0x000000ffff097224 */ /* 0x000fca00078e0007 */
[----:B------:R-:W-:Y:S01]  /*1de50*/  STL.64 [R1+0x1760], R8 ;  /* 0x0017600801007387 */ /* 0x000fe20000100a00 */
[----:B------:R-:W2:Y:S02]  /*1de60*/  LDL.LU R4, [R1+0x540] ;  /* 0x0005400001047983 */ /* 0x000ea40000300800 */
[----:B------:R-:W2:Y:S02]  /*1de70*/  LDL.LU R5, [R1+0x544] ;  /* 0x0005440001057983 */ /* 0x000ea40000300800 */
[----:B------:R-:W4:Y:S01]  /*1de80*/  LDL.LU R6, [R1+0x548] ;  /* 0x0005480001067983 */ /* 0x000f220000300800 */
[----:B------:R-:W4:Y:S04]  /*1de90*/  LDL.LU R7, [R1+0x54c] ;  /* 0x00054c0001077983 */ /* 0x000f280000300800 */
[----:B----4-:R-:W-:Y:S01]  /*1dea0*/  STL.64 [R1+0x1758], R6 ;  /* 0x0017580601007387 */ /* 0x010fe20000100a00 */
[----:B--2---:R1:W-:Y:S03]  /*1deb0*/  STL.64 [R1+0x1750], R4 ;  /* 0x0017500401007387 */ /* 0x0043e60000100a00 */
[----:B-1----:R-:W2:Y:S01]  /*1dec0*/  LDL.LU R4, [R1+0x480] ;  /* 0x0004800001047983 */ /* 0x002ea20000300800 */
[----:B------:R-:W2:Y:S02]  /*1ded0*/  LDL.LU R5, [R1+0x484] ;  /* 0x0004840001057983 */ /* 0x000ea40000300800 */
[----:B------:R-:W4:Y:S02]  /*1dee0*/  LDL.LU R6, [R1+0x488] ;  /* 0x0004880001067983 */ /* 0x000f240000300800 */
[----:B------:R-:W4:Y:S02]  /*1def0*/  LDL.LU R7, [R1+0x48c] ;  /* 0x00048c0001077983 */ /* 0x000f240000300800 */
[----:B----4-:R-:W-:Y:S01]  /*1df00*/  STL.64 [R1+0x1770], R6 ;  /* 0x0017700601007387 */ /* 0x010fe20000100a00 */
[----:B--2---:R1:W-:Y:S03]  /*1df10*/  STL.64 [R1+0x1768], R4 ;  /* 0x0017680401007387 */ /* 0x0043e60000100a00 */
[----:B-1----:R-:W3:Y:S01]  /*1df20*/  LDL.LU R4, [R1+0x400] ;  /* 0x0004000001047983 */ /* 0x002ee20000300800 */
[----:B------:R-:W3:Y:S02]  /*1df30*/  LDL.LU R5, [R1+0x404] ;  /* 0x0004040001057983 */ /* 0x000ee40000300800 */
[----:B------:R-:W3:Y:S02]  /*1df40*/  LDL.LU R6, [R1+0x408] ;  /* 0x0004080001067983 */ /* 0x000ee40000300800 */
[----:B------:R-:W3:Y:S01]  /*1df50*/  LDL.LU R7, [R1+0x40c] ;  /* 0x00040c0001077983 */ /* 0x000ee20000300800 */
[----:B------:R1:W-:Y:S04]  /*1df60*/  STL.64 [R1+0x1700], R12 ;  /* 0x0017000c01007387 */ /* 0x0003e80000100a00 */
[----:B-1----:R-:W2:Y:S04]  /*1df70*/  LDL.LU.64 R12, [R1+0x80] ;  /* 0x00008000010c7983 */ /* 0x002ea80000300a00 */
[----:B--2---:R1:W-:Y:S01]  /*1df80*/  STL.64 [R1+0x1718], R12 ;  /* 0x0017180c01007387 */ /* 0x0043e20000100a00 */
[----:B------:R-:W2:Y:S02]  /*1df90*/  LDL.LU R20, [R1+0x510] ;  /* 0x0005100001147983 */ /* 0x000ea40000300800 */
[----:B------:R-:W2:Y:S02]  /*1dfa0*/  LDL.LU R21, [R1+0x514] ;  /* 0x0005140001157983 */ /* 0x000ea40000300800 */
[----:B------:R-:W4:Y:S01]  /*1dfb0*/  LDL.LU R22, [R1+0x518] ;  /* 0x0005180001167983 */ /* 0x000f220000300800 */
[----:B------:R-:W4:Y:S04]  /*1dfc0*/  LDL.LU R23, [R1+0x51c] ;  /* 0x00051c0001177983 */ /* 0x000f280000300800 */
[----:B-1----:R-:W3:Y:S01]  /*1dfd0*/  LDL.LU R12, [R1+0x530] ;  /* 0x00053000010c7983 */ /* 0x002ee20000300800 */
[----:B------:R-:W3:Y:S02]  /*1dfe0*/  LDL.LU R13, [R1+0x534] ;  /* 0x00053400010d7983 */ /* 0x000ee40000300800 */
[----:B------:R-:W3:Y:S02]  /*1dff0*/  LDL.LU R14, [R1+0x538] ;  /* 0x00053800010e7983 */ /* 0x000ee40000300800 */
[----:B------:R-:W3:Y:S02]  /*1e000*/  LDL.LU R15, [R1+0x53c] ;  /* 0x00053c00010f7983 */ /* 0x000ee40000300800 */
[----:B------:R-:W-:-:S02]  /*1e010*/  IMAD.MOV.U32 R8, RZ, RZ, R24 ;  /* 0x000000ffff087224 */ /* 0x000fc400078e0018 */
[----:B------:R-:W-:Y:S01]  /*1e020*/  IMAD.MOV.U32 R9, RZ, RZ, R3 ;  /* 0x000000ffff097224 */ /* 0x000fe200078e0003 */
[----:B----4-:R-:W-:Y:S01]  /*1e030*/  STL.64 [R1+0x1710], R22 ;  /* 0x0017101601007387 */ /* 0x010fe20000100a00 */
[----:B--2---:R1:W-:Y:S03]  /*1e040*/  STL.64 [R1+0x1708], R20 ;  /* 0x0017081401007387 */ /* 0x0043e60000100a00 */
[----:B-1----:R-:W2:Y:S01]  /*1e050*/  LDL.LU R20, [R1+0x520] ;  /* 0x0005200001147983 */ /* 0x002ea20000300800 */
[----:B------:R-:W2:Y:S02]  /*1e060*/  LDL.LU R21, [R1+0x524] ;  /* 0x0005240001157983 */ /* 0x000ea40000300800 */
[----:B------:R-:W2:Y:S02]  /*1e070*/  LDL.LU R22, [R1+0x528] ;  /* 0x0005280001167983 */ /* 0x000ea40000300800 */
[----:B------:R-:W2:Y:S01]  /*1e080*/  LDL.LU R23, [R1+0x52c] ;  /* 0x00052c0001177983 */ /* 0x000ea20000300800 */
[----:B------:R-:W4:Y:S01]  /*1e090*/  LDL.LU R24, [R1+0x5f0] ;  /* 0x0005f00001187983 */ /* 0x000f220000300800 */
[----:B------:R-:W4:Y:S02]  /*1e0a0*/  LDL.LU R25, [R1+0x5f4] ;  /* 0x0005f40001197983 */ /* 0x000f240000300800 */
[----:B------:R-:W2:Y:S02]  /*1e0b0*/  LDL.LU R26, [R1+0x5f8] ;  /* 0x0005f800011a7983 */ /* 0x000ea40000300800 */
[----:B------:R-:W2:Y:S01]  /*1e0c0*/  LDL.LU R27, [R1+0x5fc] ;  /* 0x0005fc00011b7983 */ /* 0x000ea20000300800 */
[C---:B---3--:R-:W-:Y:S01]  /*1e0d0*/  HMMA.1688.F32.TF32 R8, R16.reuse, R8, R4 ;  /* 0x000000081008723c */ /* 0x048fe20000081004 */
[----:B--2---:R-:W-:Y:S01]  /*1e0e0*/  STL.64 [R1+0x16a0], R26 ;  /* 0x0016a01a01007387 */ /* 0x004fe20000100a00 */
[----:B----4-:R1:W-:Y:S03]  /*1e0f0*/  STL.64 [R1+0x1698], R24 ;  /* 0x0016981801007387 */ /* 0x0103e60000100a00 */
[----:B-1----:R-:W2:Y:S01]  /*1e100*/  LDL.LU.64 R24, [R1] ;  /* 0x0000000001187983 */ /* 0x002ea20000300a00 */
[----:B------:R-:W3:Y:S02]  /*1e110*/  LDL.LU.64 R6, [R1+0x1770] ;  /* 0x0017700001067983 */ /* 0x000ee40000300a00 */
[----:B------:R-:W3:Y:S11]  /*1e120*/  LDL.LU.64 R4, [R1+0x1768] ;  /* 0x0017680001047983 */ /* 0x000ef60000300a00 */
[----:B------:R-:W-:Y:S04]  /*1e130*/  @!UPT UIADD3 URZ, URZ, URZ, URZ ;  /* 0x0000003f3f3ff290 */ /* 0x000fe8000fffe03f */
[----:B------:R1:W-:Y:S01]  /*1e140*/  STL.64 [R1+0x1c0], R8 ;  /* 0x0001c00801007387 */ /* 0x0003e20000100a00 */
[----:B------:R3:W-:Y:S04]  /*1e150*/  STL.64 [R1+0x1c8], R10 ;  /* 0x0001c80a01007387 */ /* 0x0007e80000100a00 */
[----:B-1----:R-:W3:Y:S02]  /*1e160*/  LDL.LU.64 R8, [R1+0x1760] ;  /* 0x0017600001087983 */ /* 0x002ee40000300a00 */
[C---:B---3--:R-:W-:Y:S02]  /*1e170*/  HMMA.1688.F32.TF32 R8, R16.reuse, R8, R4 ;  /* 0x000000081008723c */ /* 0x048fe40000081004 */
[----:B------:R-:W3:Y:S01]  /*1e180*/  LDL.LU.64 R6, [R1+0x1758] ;  /* 0x0017580001067983 */ /* 0x000ee20000300a00 */
[----:B------:R-:W3:Y:S11]  /*1e190*/  LDL.LU.64 R4, [R1+0x1750] ;  /* 0x0017500001047983 */ /* 0x000ef60000300a00 */
[----:B------:R-:W-:Y:S09]  /*1e1a0*/  @!UPT UIADD3 URZ, URZ, URZ, URZ ;  /* 0x0000003f3f3ff290 */ /* 0x000ff2000fffe03f */
[----:B------:R-:W-:Y:S01]  /*1e1b0*/  STL.64 [R1+0x1b0], R8 ;  /* 0x0001b00801007387 */ /* 0x000fe20000100a00 */
[----:B------:R1:W-:Y:S03]  /*1e1c0*/  STL.64 [R1+0x1b8], R10 ;  /* 0x0001b80a01007387 */ /* 0x0003e60000100a00 */
[----:B-1----:R-:W2:Y:S01]  /*1e1d0*/  LDL.LU.64 R10, [R1+0x1748] ;  /* 0x00174800010a7983 */ /* 0x002ea20000300a00 */
[----:B------:R-:W2:Y:S02]  /*1e1e0*/  LDL.LU.64 R8, [R1+0x1740] ;  /* 0x0017400001087983 */ /* 0x000ea40000300a00 */
[C---:B--2---:R-:W-:Y:S11]  /*1e1f0*/  HMMA.1688.F32.TF32 R8, R16.reuse, R24, R8 ;  /* 0x000000181008723c */ /* 0x044ff60000081008 */
[----:B------:R-:W-:Y:S11]  /*1e200*/  @!UPT UIADD3 URZ, URZ, URZ, URZ ;  /* 0x0000003f3f3ff290 */ /* 0x000ff6000fffe03f */
[----:B------:R-:W-:Y:S01]  /*1e210*/  @!UPT UIADD3 URZ, URZ, URZ, URZ ;  /* 0x0000003f3f3ff290 */ /* 0x000fe2000fffe03f */
[----:B------:R-:W-:Y:S01]  /*1e220*/  STL.64 [R1+0x1a0], R8 ;  /* 0x0001a00801007387 */ /* 0x000fe20000100a00 */
[----:B------:R1:W-:Y:S03]  /*1e230*/  STL.64 [R1+0x1a8], R10 ;  /* 0x0001a80a01007387 */ /* 0x0003e60000100a00 */
[----:B-1----:R-:W2:Y:S01]  /*1e240*/  LDL.LU.64 R10, [R1+0x1738] ;  /* 0x00173800010a7983 */ /* 0x002ea20000300a00 */
[----:B------:R-:W3:Y:S02]  /*1e250*/  LDL.LU.64 R8, [R1+0x1730] ;  /* 0x0017300001087983 */ /* 0x000ee40000300a00 */
[----:B------:R1:W-:Y:S02]  /*1e260*/  STL.64 [R1+0x16b8], R24 ;  /* 0x0016b81801007387 */ /* 0x0003e40000100a00 */
[----:B-1----:R-:W4:Y:S01]  /*1e270*/  LDL.LU.64 R24, [R1+0x10] ;  /* 0x0000100001187983 */ /* 0x002f220000300a00 */
[C---:B---3--:R-:W-:Y:S03]  /*1e280*/  HMMA.1688.F32.TF32 R4, R16.reuse, R8, R4 ;  /* 0x000000081004723c */ /* 0x048fe60000081004 */
[----:B----4-:R1:W-:Y:S04]  /*1e290*/  STL.64 [R1+0x16d0], R24 ;  /* 0x0016d01801007387 */ /* 0x0103e80000100a00 */
[----:B-1----:R-:W3:Y:S11]  /*1e2a0*/  LDL.LU.64 R24, [R1+0x20] ;  /* 0x0000200001187983 */ /* 0x002ef60000300a00 */
[----:B------:R-:W-:Y:S05]  /*1e2b0*/  @!UPT UIADD3 URZ, URZ, URZ, URZ ;  /* 0x0000003f3f3ff290 */ /* 0x000fea000fffe03f */
[----:B------:R-:W-:Y:S02]  /*1e2c0*/  STL.64 [R1+0x190], R4 ;  /* 0x0001900401007387 */ /* 0x000fe40000100a00 */
[----:B------:R1:W-:Y:S02]  /*1e2d0*/  STL.64 [R1+0x198], R6 ;  /* 0x0001980601007387 */ /* 0x0003e40000100a00 */
[----:B-1----:R-:W4:Y:S01]  /*1e2e0*/  LDL.LU R6, [R1+0x1728] ;  /* 0x0017280001067983 */ /* 0x002f220000300800 */
[----:B------:R-:W3:Y:S02]  /*1e2f0*/  LDL.LU.64 R4, [R1+0x1720] ;  /* 0x0017200001047983 */ /* 0x000ee40000300a00 */
[----:B--2---:R-:W-:Y:S02]  /*1e300*/  STL.64 [R1+0x16b0], R10 ;  /* 0x0016b00a01007387 */ /* 0x004fe40000100a00 */
[----:B------:R1:W-:Y:S02]  /*1e310*/  STL.64 [R1+0x16a8], R8 ;  /* 0x0016a80801007387 */ /* 0x0003e40000100a00 */
[----:B-1----:R-:W2:Y:S01]  /*1e320*/  LDL.LU R8, [R1+0x5c0] ;  /* 0x0005c00001087983 */ /* 0x002ea20000300800 */
[----:B------:R-:W2:Y:S02]  /*1e330*/  LDL.LU R9, [R1+0x5c4] ;  /* 0x0005c40001097983 */ /* 0x000ea40000300800 */
[----:B------:R-:W2:Y:S02]  /*1e340*/  LDL.LU R10, [R1+0x5c8] ;  /* 0x0005c800010a7983 */ /* 0x000ea40000300800 */
[----:B------:R-:W2:Y:S01]  /*1e350*/  LDL.LU R11, [R1+0x5cc] ;  /* 0x0005cc00010b7983 */ /* 0x000ea20000300800 */
[C---:B---3--:R-:W-:Y:S01]  /*1e360*/  HMMA.1688.F32.TF32 R12, R16.reuse, R4, R12 ;  /* 0x00000004100c723c */ /* 0x048fe2000008100c */
[----:B--2---:R-:W-:Y:S01]  /*1e370*/  STL.64 [R1+0x16c8], R10 ;  /* 0x0016c80a01007387 */ /* 0x004fe20000100a00 */
[----:B------:R1:W-:Y:S03]  /*1e380*/  STL.64 [R1+0x16c0], R8 ;  /* 0x0016c00801007387 */ /* 0x0003e60000100a00 */
[----:B-1----:R-:W2:Y:S01]  /*1e390*/  LDL.LU R8, [R1+0x550] ;  /* 0x0005500001087983 */ /* 0x002ea20000300800 */
[----:B------:R-:W2:Y:S02]  /*1e3a0*/  LDL.LU R9, [R1+0x554] ;  /* 0x0005540001097983 */ /* 0x000ea40000300800 */
[----:B------:R-:W2:Y:S02]  /*1e3b0*/  LDL.LU R10, [R1+0x558] ;  /* 0x00055800010a7983 */ /* 0x000ea40000300800 */
[----:B------:R-:W2:Y:S11]  /*1e3c0*/  LDL.LU R11, [R1+0x55c] ;  /* 0x00055c00010b7983 */ /* 0x000eb60000300800 */
[----:B------:R-:W-:Y:S02]  /*1e3d0*/  @!UPT UIADD3 URZ, URZ, URZ, URZ ;  /* 0x0000003f3f3ff290 */ /* 0x000fe4000fffe03f */
[----:B------:R1:W-:Y:S01]  /*1e3e0*/  STL.64 [R1+0x180], R12 ;  /* 0x0001800c01007387 */ /* 0x0003e20000100a00 */
[----:B------:R-:W-:Y:S03]  /*1e3f0*/  STL.64 [R1+0x188], R14 ;  /* 0x0001880e01007387 */ /* 0x000fe60000100a00 */
[----:B-1----:R-:W3:Y:S02]  /*1e400*/  LDL.LU.64 R12, [R1+0x1718] ;  /* 0x00171800010c7983 */ /* 0x002ee40000300a00 */
[C---:B---3--:R-:W-:Y:S01]  /*1e410*/  HMMA.1688.F32.TF32 R20, R16.reuse, R12, R20 ;  /* 0x0000000c1014723c */ /* 0x048fe20000081014 */
[----:B------:R-:W-:Y:S02]  /*1e420*/  IMAD.MOV.U32 R7, RZ, RZ, R12 ;  /* 0x000000ffff077224 */ /* 0x000fe400078e000c */
        /* <DEDUP_REMOVED lines=9> */
[----:B------:R-:W3:Y:S11]  /*1e4c0*/  LDL.LU.64 R20, [R1+0x16f0] ;  /* 0x0016f00001147983 */ /* 0x000ef60000300a00 */
[----:B------:R-:W-:Y:S10]  /*1e4d0*/  @!UPT UIADD3 URZ, URZ, URZ, URZ ;  /* 0x0000003f3f3ff290 */ /* 0x000ff4000fffe03f */
[----:B------:R1:W-:Y:S01]  /*1e4e0*/  STL.64 [R1+0x160], R12 ;  /* 0x0001600c01007387 */ /* 0x0003e20000100a00 */
[----:B------:R-:W-:Y:S03]  /*1e4f0*/  STL.64 [R1+0x168], R14 ;  /* 0x0001680e01007387 */ /* 0x000fe60000100a00 */
[----:B-1----:R-:W3:Y:S02]  /*1e500*/  LDL.LU.64 R12, [R1+0x16e8] ;  /* 0x0016e800010c7983 */ /* 0x002ee40000300a00 */
[----:B---3--:R-:W-:Y:S02]  /*1e510*/  HMMA.1688.F32.TF32 R16, R16, R12, R20 ;  /* 0x0000000c1010723c */ /* 0x008fe40000081014 */
[----:B------:R-:W3:Y:S01]  /*1e520*/  LDL.LU.64 R22, [R1+0x16e0] ;  /* 0x0016e00001167983 */ /* 0x000ee20000300a00 */
[----:B------:R-:W3:Y:S11]  /*1e530*/  LDL.LU.64 R20, [R1+0x16d8] ;  /* 0x0016d80001147983 */ /* 0x000ef60000300a00 */
[----:B------:R-:W-:Y:S09]  /*1e540*/  @!UPT UIADD3 URZ, URZ, URZ, URZ ;  /* 0x0000003f3f3ff290 */ /* 0x000ff2000fffe03f */
[----:B------:R1:W-:Y:S01]  /*1e550*/  STL.64 [R1+0x140], R16 ;  /* 0x0001401001007387 */ /* 0x0003e20000100a00 */
[----:B------:R2:W-:Y:S03]  /*1e560*/  STL.64 [R1+0x148], R18 ;  /* 0x0001481201007387 */ /* 0x0005e60000100a00 */
[----:B-1----:R-:W3:Y:S01]  /*1e570*/  LDL.LU R16, [R1+0x600] ;  /* 0x0006000001107983 */ /* 0x002ee20000300800 */
[----:B------:R-:W3:Y:S02]  /*1e580*/  LDL.LU R17, [R1+0x604] ;  /* 0x0006040001117983 */ /* 0x000ee40000300800 */
[----:B--2---:R-:W2:Y:S02]  /*1e590*/  LDL.LU R18, [R1+0x608] ;  /* 0x0006080001127983 */ /* 0x004ea40000300800 */
[----:B------:R-:W2:Y:S01]  /*1e5a0*/  LDL.LU R19, [R1+0x60c] ;  /* 0x00060c0001137983 */ /* 0x000ea20000300800 */
[----:B------:R1:W-:Y:S04]  /*1e5b0*/  STL.64 [R1+0x1668], R12 ;  /* 0x0016680c01007387 */ /* 0x0003e80000100a00 */
[----:B-1----:R-:W3:Y:S01]  /*1e5c0*/  LDL.LU R12, [R1+0x500] ;  /* 0x00050000010c7983 */ /* 0x002ee20000300800 */
[----:B------:R-:W3:Y:S02]  /*1e5d0*/  LDL.LU R13, [R1+0x504] ;  /* 0x00050400010d7983 */ /* 0x000ee40000300800 */
[----:B------:R-:W3:Y:S02]  /*1e5e0*/  LDL.LU R14, [R1+0x508] ;  /* 0x00050800010e7983 */ /* 0x000ee40000300800 */
[----:B------:R-:W3:Y:S02]  /*1e5f0*/  LDL.LU R15, [R1+0x50c] ;  /* 0x00050c00010f7983 */ /* 0x000ee40000300800 */
[C---:B---3--:R-:W-:Y:S11]  /*1e600*/  HMMA.1688.F32.TF32 R12, R20.reuse, R24, R12 ;  /* 0x00000018140c723c */ /* 0x048ff6000008100c */
[----:B------:R-:W-:Y:S11]  /*1e610*/  @!UPT UIADD3 URZ, URZ, URZ, URZ ;  /* 0x0000003f3f3ff290 */ /* 0x000ff6000fffe03f */
[----:B------:R-:W-:Y:S01]  /*1e620*/  @!UPT UIADD3 URZ, URZ, URZ, URZ ;  /* 0x0000003f3f3ff290 */ /* 0x000fe2000fffe03f */
[----:B------:R1:W-:Y:S01]  /*1e630*/  STL.64 [R1+0x130], R12 ;  /* 0x0001300c01007387 */ /* 0x0003e20000100a00 */
[----:B------:R3:W-:Y:S02]  /*1e640*/  STL.64 [R1+0x138], R14 ;  /* 0x0001380e01007387 */ /* 0x0007e40000100a00 */
[----:B-1----:R-:W-:Y:S02]  /*1e650*/  IMAD.MOV.U32 R13, RZ, RZ, R24 ;  /* 0x000000ffff0d7224 */ /* 0x002fe400078e0018 */
[----:B------:R-:W-:Y:S02]  /*1e660*/  IMAD.MOV.U32 R12, RZ, RZ, R25 ;  /* 0x000000ffff0c7224 */ /* 0x000fe400078e0019 */
[----:B------:R-:W2:Y:S02]  /*1e670*/  LDL.LU.64 R24, [R1+0x16d0] ;  /* 0x0016d00001187983 */ /* 0x000ea40000300a00 */
[----:B--2---:R-:W-:Y:S01]  /*1e680*/  HMMA.1688.F32.TF32 R8, R20, R24, R8 ;  /* 0x000000181408723c */ /* 0x004fe20000081008 */
[----:B---3--:R-:W-:-:S02]  /*1e690*/  IMAD.MOV.U32 R15, RZ, RZ, R24 ;  /* 0x000000ffff0f7224 */ /* 0x008fc400078e0018 */
        /* <DEDUP_REMOVED lines=14> */
[----:B------:R-:W-:Y:S02]  /*1e780*/  IMAD.MOV.U32 R29, RZ, RZ, R24 ;  /* 0x000000ffff1d7224 */ /* 0x000fe400078e0018 */
[----:B------:R-:W-:Y:S01]  /*1e790*/  IMAD.MOV.U32 R3, RZ, RZ, R25 ;  /* 0x000000ffff037224 */ /* 0x000fe200078e0019 */
[----:B------:R-:W4:Y:S01]  /*1e7a0*/  LDL.LU.64 R26, [R1+0x16a0] ;  /* 0x0016a000011a7983 */ /* 0x000f220000300a00 */
[----:B------:R-:W4:Y:S01]  /*1e7b0*/  LDL.LU.64 R24, [R1+0x1698] ;  /* 0x0016980001187983 */ /* 0x000f220000300a00 */
[C---:B---3--:R-:W-:Y:S02]  /*1e7c0*/  HMMA.1688.F32.TF32 R16, R20.reuse, R8, R16 ;  /* 0x000000081410723c */ /* 0x048fe40000081010 */
[----:B--2---:R-:W-:Y:S01]  /*1e7d0*/  STL.64 [R1+0x1610], R10 ;  /* 0x0016100a01007387 */ /* 0x004fe20000100a00 */
[----:B------:R-:W-:Y:S11]  /*1e7e0*/  STL.64 [R1+0x1608], R8 ;  /* 0x0016080801007387 */ /* 0x000ff60000100a00 */
[----:B------:R-:W-:Y:S09]  /*1e7f0*/  @!UPT UIADD3 URZ, URZ, URZ, URZ ;  /* 0x0000003f3f3ff290 */ /* 0x000ff2000fffe03f */
[----:B------:R1:W-:Y:S01]  /*1e800*/  STL.64 [R1+0x100], R16 ;  /* 0x0001001001007387 */ /* 0x0003e20000100a00 */
[----:B------:R2:W-:Y:S03]  /*1e810*/  STL.64 [R1+0x108], R18 ;  /* 0x0001081201007387 */ /* 0x0005e60000100a00 */
[----:B-1----:R-:W3:Y:S01]  /*1e820*/  LDL.LU R16, [R1+0x470] ;  /* 0x0004700001107983 */ /* 0x002ee20000300800 */
[----:B------:R-:W3:Y:S02]  /*1e830*/  LDL.LU R17, [R1+0x474] ;  /* 0x0004740001117983 */ /* 0x000ee40000300800 */
[----:B--2---:R-:W2:Y:S02]  /*1e840*/  LDL.LU R18, [R1+0x478] ;  /* 0x0004780001127983 */ /* 0x004ea40000300800 */
[----:B------:R-:W2:Y:S01]  /*1e850*/  LDL.LU R19, [R1+0x47c] ;  /* 0x00047c0001137983 */ /* 0x000ea20000300800 */
[----:B----4-:R-:W-:Y:S01]  /*1e860*/  HMMA.1688.F32.TF32 R24, R20, R4, R24 ;  /* 0x000000041418723c */ /* 0x010fe20000081018 */
[----:B------:R-:W-:-:S02]  /*1e870*/  IMAD.MOV.U32 R8, RZ, RZ, R29 ;  /* 0x000000ffff087224 */ /* 0x000fc400078e001d */
[----:B------:R-:W-:Y:S01]  /*1e880*/  IMAD.MOV.U32 R9, RZ, RZ, R3 ;  /* 0x000000ffff097224 */ /* 0x000fe200078e0003 */
[----:B--2---:R-:W-:Y:S01]  /*1e890*/  STL.64 [R1+0x15e0], R18 ;  /* 0x0015e01201007387 */ /* 0x004fe20000100a00 */
[----:B---3--:R1:W-:Y:S02]  /*1e8a0*/  STL.64 [R1+0x15d8], R16 ;  /* 0x0015d81001007387 */ /* 0x0083e40000100a00 */
[----:B-1----:R-:W-:Y:S02]  /*1e8b0*/  IMAD.MOV.U32 R16, RZ, RZ, R7 ;  /* 0x000000ffff107224 */ /* 0x002fe400078e0007 */
[----:B------:R-:W-:Y:S01]  /*1e8c0*/  IMAD.MOV.U32 R17, RZ, RZ, R28 ;  /* 0x000000ffff117224 */ /* 0x000fe200078e001c */
[----:B------:R-:W2:Y:S01]  /*1e8d0*/  LDL.LU R7, [R1+0x1694] ;  /* 0x0016940001077983 */ /* 0x000ea20000300800 */
[----:B------:R-:W3:Y:S02]  /*1e8e0*/  LDL.LU R28, [R1+0x1690] ;  /* 0x00169000011c7983 */ /* 0x000ee40000300800 */
[----:B------:R-:W4:Y:S02]  /*1e8f0*/  LDL.LU R29, [R1+0x168c] ;  /* 0x00168c00011d7983 */ /* 0x000f240000300800 */
[----:B------:R-:W2:Y:S01]  /*1e900*/  LDL.LU R3, [R1+0x1688] ;  /* 0x0016880001037983 */ /* 0x000ea20000300800 */
[----:B------:R1:W-:Y:S07]  /*1e910*/  STL.64 [R1+0x1628], R8 ;  /* 0x0016280801007387 */ /* 0x0003ee0000100a00 */
[----:B------:R-:W-:Y:S02]  /*1e920*/  STL.64 [R1+0xf0], R24 ;  /* 0x0000f01801007387 */ /* 0x000fe40000100a00 */
[----:B------:R-:W-:Y:S02]  /*1e930*/  STL.64 [R1+0xf8], R26 ;  /* 0x0000f81a01007387 */ /* 0x000fe40000100a00 */
[----:B-1----:R-:W-:-:S02]  /*1e940*/  IMAD.MOV.U32 R8, RZ, RZ, R15 ;  /* 0x000000ffff087224 */ /* 0x002fc400078e000f */
[----:B------:R-:W-:-:S05]  /*1e950*/  IMAD.MOV.U32 R9, RZ, RZ, R14 ;  /* 0x000000ffff097224 */ /* 0x000fca00078e000e */
[----:B------:R1:W-:Y:S02]  /*1e960*/  STL.64 [R1+0x1640], R8 ;  /* 0x0016400801007387 */ /* 0x0003e40000100a00 */
[----:B-1----:R-:W-:Y:S02]  /*1e970*/  IMAD.MOV.U32 R8, RZ, RZ, R13 ;  /* 0x000000ffff087224 */ /* 0x002fe400078e000d */
[----:B------:R-:W-:-:S05]  /*1e980*/  IMAD.MOV.U32 R9, RZ, RZ, R12 ;  /* 0x000000ffff097224 */ /* 0x000fca00078e000c */
[----:B------:R-:W-:Y:S01]  /*1e990*/  STL.64 [R1+0x1670], R8 ;  /* 0x0016700801007387 */ /* 0x000fe20000100a00 */
[----:B------:R-:W2:Y:S02]  /*1e9a0*/  LDL.LU R24, [R1+0x5b0] ;  /* 0x0005b00001187983 */ /* 0x000ea40000300800 */
[----:B------:R-:W2:Y:S02]  /*1e9b0*/  LDL.LU R25, [R1+0x5b4] ;  /* 0x0005b40001197983 */ /* 0x000ea40000300800 */
[----:B------:R-:W2:Y:S01]  /*1e9c0*/  LDL.LU R26, [R1+0x5b8] ;  /* 0x0005b800011a7983 */ /* 0x000ea20000300800 */
[----:B------:R-:W2:Y:S04]  /*1e9d0*/  LDL.LU R27, [R1+0x5bc] ;  /* 0x0005bc00011b7983 */ /* 0x000ea80000300800 */
        /* <DEDUP_REMOVED lines=10> */
[----:B------:R-:W2:Y:S01]  /*1ea80*/  LDL.LU.64 R12, [R1+0x70] ;  /* 0x00007000010c7983 */ /* 0x000ea20000300a00 */
[----:B------:R-:W-:Y:S02]  /*1ea90*/  STL.64 [R1+0x1600], R6 ;  /* 0x0016000601007387 */ /* 0x000fe40000100a00 */
[----:B------:R1:W-:Y:S02]  /*1eaa0*/  STL.64 [R1+0x15f8], R4 ;  /* 0x0015f80401007387 */ /* 0x0003e40000100a00 */
        /* <DEDUP_REMOVED lines=10> */
[C---:B------:R-:W-:Y:S08]  /*1eb50*/  HMMA.1688.F32.TF32 R24, R20.reuse, R16, R24 ;  /* 0x000000101418723c */ /* 0x040ff00000081018 */
[----:B------:R-:W-:Y:S01]  /*1eb60*/  HMMA.1688.F32.TF32 R8, R20, R12, R8 ;  /* 0x0000000c1408723c */ /* 0x000fe20000081008 */
        /* <DEDUP_REMOVED lines=9> */
[----:B------:R1:W-:Y:S03]  /*1ec00*/  STL.64 [R1+0x1648], R4 ;  /* 0x0016480401007387 */ /* 0x0003e60000100a00 */
[----:B-1----:R-:W2:Y:S01]  /*1ec10*/  LDL.LU R4, [R1+0x5a0] ;  /* 0x0005a00001047983 */ /* 0x002ea20000300800 */
[----:B------:R-:W2:Y:S02]  /*1ec20*/  LDL.LU R5, [R1+0x5a4] ;  /* 0x0005a40001057983 */ /* 0x000ea40000300800 */
[----:B------:R-:W2:Y:S02]  /*1ec30*/  LDL.LU R6, [R1+0x5a8] ;  /* 0x0005a80001067983 */ /* 0x000ea40000300800 */
[----:B------:R-:W2:Y:S01]  /*1ec40*/  LDL.LU R7, [R1+0x5ac] ;  /* 0x0005ac0001077983 */ /* 0x000ea20000300800 */
[----:B------:R-:W-:Y:S01]  /*1ec50*/  STL.64 [R1+0xe0], R24 ;  /* 0x0000e01801007387 */ /* 0x000fe20000100a00 */
[----:B------:R1:W-:Y:S03]  /*1ec60*/  STL.64 [R1+0xe8], R26 ;  /* 0x0000e81a01007387 */ /* 0x0003e60000100a00 */
[----:B-1----:R-:W2:Y:S01]  /*1ec70*/  LDL.LU.64 R26, [R1+0x1680] ;  /* 0x00168000011a7983 */ /* 0x002ea20000300a00 */
[----:B------:R-:W2:Y:S02]  /*1ec80*/  LDL.LU.64 R24, [R1+0x1678] ;  /* 0x0016780001187983 */ /* 0x000ea40000300a00 */
[----:B------:R1:W-:Y:S02]  /*1ec90*/  STL.64 [R1+0x15f0], R16 ;  /* 0x0015f01001007387 */ /* 0x0003e40000100a00 */
[----:B-1----:R-:W2:Y:S01]  /*1eca0*/  LDL.LU R16, [R1+0x570] ;  /* 0x0005700001107983 */ /* 0x002ea20000300800 */
[----:B------:R-:W2:Y:S02]  /*1ecb0*/  LDL.LU R17, [R1+0x574] ;  /* 0x0005740001117983 */ /* 0x000ea40000300800 */
[----:B------:R-:W2:Y:S02]  /*1ecc0*/  LDL.LU R18, [R1+0x578] ;  /* 0x0005780001127983 */ /* 0x000ea40000300800 */
[----:B------:R1:W-:Y:S01]  /*1ecd0*/  STL.64 [R1+0xd0], R8 ;  /* 0x0000d00801007387 */ /* 0x0003e20000100a00 */
[----:B------:R3:W-:Y:S04]  /*1ece0*/  STL.64 [R1+0xd8], R10 ;  /* 0x0000d80a01007387 */ /* 0x0007e80000100a00 */
[----:B-1----:R-:W2:Y:S01]  /*1ecf0*/  LDL.LU.64 R8, [R1+0x1670] ;  /* 0x0016700001087983 */ /* 0x002ea20000300a00 */
[----:B---3--:R-:W-:-:S02]  /*1ed00*/  IMAD.MOV.U32 R10, RZ, RZ, R12 ;  /* 0x000000ffff0a7224 */ /* 0x008fc400078e000c */
[----:B------:R-:W2:Y:S02]  /*1ed10*/  LDL.LU.64 R12, [R1+0x1668] ;  /* 0x00166800010c7983 */ /* 0x000ea40000300a00 */
[----:B--2---:R-:W-:Y:S01]  /*1ed20*/  HMMA.1688.F32.TF32 R20, R20, R12, R24 ;  /* 0x0000000c1414723c */ /* 0x004fe20000081018 */
        /* <DEDUP_REMOVED lines=9> */
[----:B------:R-:W-:Y:S01]  /*1edc0*/  IMAD.MOV.U32 R21, RZ, RZ, R3 ;  /* 0x000000ffff157224 */ /* 0x000fe200078e0003 */
[----:B--2---:R-:W-:Y:S01]  /*1edd0*/  HMMA.1688.F32.TF32 R8, R24, R8, R4 ;  /* 0x000000081808723c */ /* 0x004fe20000081004 */
[----:B------:R-:W2:Y:S01]  /*1ede0*/  LDL.LU.64 R6, [R1+0x1650] ;  /* 0x0016500001067983 */ /* 0x000ea20000300a00 */
[----:B------:R-:W2:Y:S11]  /*1edf0*/  LDL.LU.64 R4, [R1+0x1648] ;  /* 0x0016480001047983 */ /* 0x000eb60000300a00 */
[----:B------:R-:W-:Y:S10]  /*1ee00*/  @!UPT UIADD3 URZ, URZ, URZ, URZ ;  /* 0x0000003f3f3ff290 */ /* 0x000ff4000fffe03f */
[----:B------:R1:W-:Y:S01]  /*1ee10*/  STL [R1+0xb0], R8 ;  /* 0x0000b00801007387 */ /* 0x0003e20000100800 */
[----:B------:R-:W-:-:S03]  /*1ee20*/  IMAD.MOV.U32 R3, RZ, RZ, R9 ;  /* 0x000000ffff037224 */ /* 0x000fc600078e0009 */
[----:B-1----:R-:W2:Y:S01]  /*1ee30*/  LDL.LU.64 R8, [R1+0x1640] ;  /* 0x0016400001087983 */ /* 0x002ea20000300a00 */
[----:B----4-:R-:W-:Y:S02]  /*1ee40*/  IMAD.MOV.U32 R14, RZ, RZ, R29 ;  /* 0x000000ffff0e7224 */ /* 0x010fe400078e001d */
[----:B------:R-:W-:Y:S02]  /*1ee50*/  IMAD.MOV.U32 R15, RZ, RZ, R28 ;  /* 0x000000ffff0f7224 */ /* 0x000fe400078e001c */
[----:B------:R-:W-:Y:S02]  /*1ee60*/  IMAD.MOV.U32 R29, RZ, RZ, R10 ;  /* 0x000000ffff1d7224 */ /* 0x000fe400078e000a */
[----:B------:R-:W-:-:S05]  /*1ee70*/  IMAD.MOV.U32 R28, RZ, RZ, R11 ;  /* 0x000000ffff1c7224 */ /* 0x000fca00078e000b */
[----:B------:R-:W-:Y:S01]  /*1ee80*/  STL [R1+0x12e0], R28 ;  /* 0x0012e01c01007387 */ /* 0x000fe20000100800 */
[----:B------:R-:W-:Y:S02]  /*1ee90*/  STL [R1+0x12dc], R29 ;  /* 0x0012dc1d01007387 */ /* 0x000fe40000100800 */
[----:B------:R-:W-:Y:S01]  /*1eea0*/  STL [R1+0x12d8], R3 ;  /* 0x0012d80301007387 */ /* 0x000fe20000100800 */
        /* <DEDUP_REMOVED lines=13> */
[----:B-1----:R-:W4:Y:S01]  /*1ef80*/  LDL.LU.64 R10, [R1+0x1610] ;  /* 0x00161000010a7983 */ /* 0x002f220000300a00 */
[----:B------:R-:W2:Y:S02]  /*1ef90*/  LDL.LU.64 R8, [R1+0x1608] ;  /* 0x0016080001087983 */ /* 0x000ea40000300a00 */
[C---:B--2---:R-:W-:Y:S11]  /*1efa0*/  HMMA.1688.F32.TF32 R4, R24.reuse, R8, R4 ;  /* 0x000000081804723c */ /* 0x044ff60000081004 */
[----:B------:R-:W-:Y:S11]  /*1efb0*/  @!UPT UIADD3 URZ, URZ, URZ, URZ ;  /* 0x0000003f3f3ff290 */ /* 0x000ff6000fffe03f */
[----:B------:R-:W-:Y:S01]  /*1efc0*/  @!UPT UIADD3 URZ, URZ, URZ, URZ ;  /* 0x0000003f3f3ff290 */ /* 0x000fe2000fffe03f */
[----:B------:R1:W-:Y:S01]  /*1efd0*/  STL [R1+0x50], R4 ;  /* 0x0000500401007387 */ /* 0x0003e20000100800 */
[----:B------:R-:W-:Y:S02]  /*1efe0*/  IMAD.MOV.U32 R9, RZ, RZ, R6 ;  /* 0x000000ffff097224 */ /* 0x000fe400078e0006 */
[----:B------:R-:W-:Y:S02]  /*1eff0*/  IMAD.MOV.U32 R8, RZ, RZ, R7 ;  /* 0x000000ffff087224 */ /* 0x000fe400078e0007 */
[----:B------:R-:W-:Y:S01]  /*1f000*/  IMAD.MOV.U32 R28, RZ, RZ, R5 ;  /* 0x000000ffff1c7224 */ /* 0x000fe200078e0005 */
[----:B------:R-:W2:Y:S04]  /*1f010*/  LDL.LU.64 R6, [R1+0x1600] ;  /* 0x0016000001067983 */ /* 0x000ea80000300a00 */
[----:B-1----:R-:W2:Y:S01]  /*1f020*/  LDL.LU.64 R4, [R1+0x15f8] ;  /* 0x0015f80001047983 */ /* 0x002ea20000300a00 */
[----:B----4-:R-:W-:Y:S02]  /*1f030*/  STL.64 [R1+0x1590], R10 ;  /* 0x0015900a01007387 */ /* 0x010fe40000100a00 */
[----:B------:R1:W-:Y:S02]  /*1f040*/  STL.64 [R1+0x1588], R8 ;  /* 0x0015880801007387 */ /* 0x0003e40000100a00 */
[----:B-1----:R-:W4:Y:S01]  /*1f050*/  LDL.LU R8, [R1+0x4f0] ;  /* 0x0004f00001087983 */ /* 0x002f220000300800 */
[----:B------:R-:W4:Y:S02]  /*1f060*/  LDL.LU R9, [R1+0x4f4] ;  /* 0x0004f40001097983 */ /* 0x000f240000300800 */
[----:B------:R-:W4:Y:S02]  /*1f070*/  LDL.LU R10, [R1+0x4f8] ;  /* 0x0004f800010a7983 */ /* 0x000f240000300800 */
[----:B------:R-:W4:Y:S01]  /*1f080*/  LDL.LU R11, [R1+0x4fc] ;  /* 0x0004fc00010b7983 */ /* 0x000f220000300800 */
[----:B------:R-:W-:Y:S01]  /*1f090*/  STL [R1+0x1550], R28 ;  /* 0x0015501c01007387 */ /* 0x000fe20000100800 */
[----:B--2---:R-:W-:Y:S11]  /*1f0a0*/  HMMA.1688.F32.TF32 R16, R24, R4, R16 ;  /* 0x000000041810723c */ /* 0x004ff60000081010 */
[----:B------:R-:W-:Y:S11]  /*1f0b0*/  @!UPT UIADD3 URZ, URZ, URZ, URZ ;  /* 0x0000003f3f3ff290 */ /* 0x000ff6000fffe03f */
[----:B------:R-:W-:Y:S01]  /*1f0c0*/  @!UPT UIADD3 URZ, URZ, URZ, URZ ;  /* 0x0000003f3f3ff290 */ /* 0x000fe2000fffe03f */
[----:B------:R1:W-:Y:S04]  /*1f0d0*/  STL.64 [R1+0x40], R16 ;  /* 0x0000401001007387 */ /* 0x0003e80000100a00 */
[----:B-1----:R-:W3:Y:S01]  /*1f0e0*/  LDL.LU.64 R16, [R1+0x15f0] ;  /* 0x0015f00001107983 */ /* 0x002ee20000300a00 */
[----:B------:R-:W-:Y:S02]  /*1f0f0*/  IMAD.MOV.U32 R29, RZ, RZ, R18 ;  /* 0x000000ffff1d7224 */ /* 0x000fe400078e0012 */
[----:B------:R-:W-:-:S03]  /*1f100*/  IMAD.MOV.U32 R3, RZ, RZ, R19 ;  /* 0x000000ffff037224 */ /* 0x000fc600078e0013 */
[----:B------:R-:W-:Y:S01]  /*1f110*/  STL [R1+0x1554], R29 ;  /* 0x0015541d01007387 */ /* 0x000fe20000100800 */
[C---:B---3--:R-:W-:Y:S03]  /*1f120*/  HMMA.1688.F32.TF32 R16, R24.reuse, R16, R12 ;  /* 0x000000101810723c */ /* 0x048fe6000008100c */
[----:B------:R-:W2:Y:S05]  /*1f130*/  LDL.LU.64 R12, [R1+0x15e8] ;  /* 0x0015e800010c7983 */ /* 0x000eaa0000300a00 */
[----:B----4-:R-:W-:Y:S01]  /*1f140*/  HMMA.1688.F32.TF32 R20, R24, R20, R8 ;  /* 0x000000141814723c */ /* 0x010fe20000081008 */
[----:B------:R-:W-:Y:S04]  /*1f150*/  LDS R14, [R2+0x16000] ;  /* 0x01600000020e7984 */ /* 0x000fe80000000800 */
[----:B------:R-:W-:Y:S10]  /*1f160*/  LDS R15, [R0+0x16000] ;  /* 0x01600000000f7984 */ /* 0x000ff40000000800 */
[----:B------:R1:W-:Y:S01]  /*1f170*/  STL.64 [R1+0x400], R16 ;  /* 0x0004001001007387 */ /* 0x0003e20000100a00 */
[----:B------:R-:W-:-:S02]  /*1f180*/  IMAD.MOV.U32 R5, RZ, RZ, R18 ;  /* 0x000000ffff057224 */ /* 0x000fc400078e0012 */
[----:B------:R-:W-:Y:S02]  /*1f190*/  IMAD.MOV.U32 R4, RZ, RZ, R19 ;  /* 0x000000ffff047224 */ /* 0x000fe400078e0013 */
[----:B------:R-:W2:Y:S04]  /*1f1a0*/  LDL.LU.64 R18, [R1+0x15e0] ;  /* 0x0015e00001127983 */ /* 0x000ea80000300a00 */
[----:B-1----:R-:W2:Y:S01]  /*1f1b0*/  LDL.LU.64 R16, [R1+0x15d8] ;  /* 0x0015d80001107983 */ /* 0x002ea20000300a00 */
[----:B------:R1:W-:Y:S02]  /*1f1c0*/  STL [R1+0x11ec], R4 ;  /* 0x0011ec0401007387 */ /* 0x0003e40000100800 */
[----:B------:R3:W-:Y:S02]  /*1f1d0*/  STL [R1+0x11e8], R5 ;  /* 0x0011e80501007387 */ /* 0x0007e40000100800 */
[----:B------:R-:W-:Y:S01]  /*1f1e0*/  STL.64 [R1+0x3f0], R20 ;  /* 0x0003f01401007387 */ /* 0x000fe20000100a00 */
[----:B------:R-:W-:Y:S02]  /*1f1f0*/  STL.64 [R1+0x3f8], R22 ;  /* 0x0003f81601007387 */ /* 0x000fe40000100a00 */
[----:B------:R-:W-:Y:S04]  /*1f200*/  LDS R22, [R2+0x16200] ;  /* 0x0162000002167984 */ /* 0x000fe80000000800 */
[----:B------:R-:W-:Y:S01]  /*1f210*/  LDS R23, [R0+0x16200] ;  /* 0x0162000000177984 */ /* 0x000fe20000000800 */
[----:B------:R-:W-:Y:S04]  /*1f220*/  LDS R20, [R2+0x14200] ;  /* 0x0142000002147984 */ /* 0x000fe80000000800 */
[----:B------:R-:W-:Y:S01]  /*1f230*/  LDS R21, [R0+0x14200] ;  /* 0x0142000000157984 */ /* 0x000fe20000000800 */
[----:B--2---:R-:W-:Y:S03]  /*1f240*/  HMMA.1688.F32.TF32 R8, R24, R12, R16 ;  /* 0x0000000c1808723c */ /* 0x004fe60000081010 */
[----:B------:R-:W-:Y:S04]  /*1f250*/  LDS R18, [R2+0x16100] ;  /* 0x0161000002127984 */ /* 0x000fe80000000800 */
[----:B------:R-:W2:Y:S04]  /*1f260*/  LDS R19, [R0+0x16100] ;  /* 0x0161000000137984 */ /* 0x000ea80000000800 */
[----:B------:R-:W-:Y:S04]  /*1f270*/  LDS R16, [R2+0x14100] ;  /* 0x0141000002107984 */ /* 0x000fe80000000800 */
[----:B------:R-:W4:Y:S04]  /*1f280*/  LDS R17, [R0+0x14100] ;  /* 0x0141000000117984 */ /* 0x000f280000000800 */
[----:B------:R-:W-:Y:S04]  /*1f290*/  LDS R12, [R2+0x14000] ;  /* 0x01400000020c7984 */ /* 0x000fe80000000800 */
[----:B------:R-:W2:Y:S04]  /*1f2a0*/  LDS R13, [R0+0x14000] ;  /* 0x01400000000d7984 */ /* 0x000ea80000000800 */
[----:B------:R-:W-:Y:S04]  /*1f2b0*/  LDS R26, [R2+0x16300] ;  /* 0x01630000021a7984 */ /* 0x000fe80000000800 */
[----:B------:R-:W2:Y:S04]  /*1f2c0*/  LDS R27, [R0+0x16300] ;  /* 0x01630000001b7984 */ /* 0x000ea80000000800 */
[----:B------:R-:W-:Y:S04]  /*1f2d0*/  LDS R24, [R2+0x14300] ;  /* 0x0143000002187984 */ /* 0x000fe80000000800 */
[----:B------:R-:W2:Y:S01]  /*1f2e0*/  LDS R25, [R0+0x14300] ;  /* 0x0143000000197984 */ /* 0x000ea20000000800 */
[----:B-1----:R-:W-:-:S02]  /*1f2f0*/  IMAD.MOV.U32 R4, RZ, RZ, R10 ;  /* 0x000000ffff047224 */ /* 0x002fc400078e000a */
[----:B---3--:R-:W-:Y:S01]  /*1f300*/  IMAD.MOV.U32 R5, RZ, RZ, R11 ;  /* 0x000000ffff057224 */ /* 0x008fe200078e000b */
[----:B------:R-:W-:Y:S02]  /*1f310*/  STL.64 [R1+0x610], R8 ;  /* 0x0006100801007387 */ /* 0x000fe40000100a00 */
[----:B------:R1:W-:Y:S02]  /*1f320*/  STL [R1+0x11f4], R4 ;  /* 0x0011f40401007387 */ /* 0x0003e40000100800 */
[----:B------:R3:W-:Y:S01]  /*1f330*/  STL [R1+0x11f0], R5 ;  /* 0x0011f00501007387 */ /* 0x0007e20000100800 */
[----:B------:R4:W-:Y:S03]  /*1f340*/  STL.64 [R1+0x1580], R6 ;  /* 0x0015800601007387 */ /* 0x0009e60000100a00 */
[----:B-1----:R-:W2:Y:S01]  /*1f350*/  LDL.LU R4, [R1+0x460] ;  /* 0x0004600001047983 */ /* 0x002ea20000300800 */
[----:B---3--:R-:W2:Y:S03]  /*1f360*/  LDL.LU R5, [R1+0x464] ;  /* 0x0004640001057983 */ /* 0x008ea60000300800 */
[----:B----4-:R-:W3:Y:S01]  /*1f370*/  LDL.LU R6, [R1+0x468] ;  /* 0x0004680001067983 */ /* 0x010ee20000300800 */
[----:B------:R-:W3:Y:S03]  /*1f380*/  LDL.LU R7, [R1+0x46c] ;  /* 0x00046c0001077983 */ /* 0x000ee60000300800 */
[----:B---3--:R-:W-:Y:S01]  /*1f390*/  STL.64 [R1+0x15a0], R6 ;  /* 0x0015a00601007387 */ /* 0x008fe20000100a00 */
[----:B--2---:R1:W-:Y:S03]  /*1f3a0*/  STL.64 [R1+0x1598], R4 ;  /* 0x0015980401007387 */ /* 0x0043e60000100a00 */
[----:B-1----:R-:W2:Y:S01]  /*1f3b0*/  LDL.LU R4, [R1+0x490] ;  /* 0x0004900001047983 */ /* 0x002ea20000300800 */
[----:B------:R-:W2:Y:S02]  /*1f3c0*/  LDL.LU R5, [R1+0x494] ;  /* 0x0004940001057983 */ /* 0x000ea40000300800 */
[----:B------:R-:W3:Y:S02]  /*1f3d0*/  LDL.LU R6, [R1+0x498] ;  /* 0x0004980001067983 */ /* 0x000ee40000300800 */
[----:B------:R-:W3:Y:S02]  /*1f3e0*/  LDL.LU R7, [R1+0x49c] ;  /* 0x00049c0001077983 */ /* 0x000ee40000300800 */
[----:B---3--:R1:W-:Y:S01]  /*1f3f0*/  STL.64 [R1+0x15b0], R6 ;  /* 0x0015b00601007387 */ /* 0x0083e20000100a00 */
[----:B--2---:R-:W-:Y:S03]  /*1f400*/  STL.64 [R1+0x15a8], R4 ;  /* 0x0015a80401007387 */ /* 0x004fe60000100a00 */
[----:B-1----:R-:W2:Y:S04]  /*1f410*/  LDL.64 R6, [R1+0x18] ;  /* 0x0000180001067983 */ /* 0x002ea80000100a00 */
[----:B--2---:R-:W-:Y:S01]  /*1f420*/  STL.64 [R1+0x15c0], R6 ;  /* 0x0015c00601007387 */ /* 0x004fe20000100a00 */
[----:B------:R-:W2:Y:S03]  /*1f430*/  LDL.64 R10, [R1+0x8] ;  /* 0x00000800010a7983 */ /* 0x000ea60000100a00 */
[----:B--2---:R1:W-:Y:S01]  /*1f440*/  STL.64 [R1+0x15b8], R10 ;  /* 0x0015b80a01007387 */ /* 0x0043e20000100a00 */
[----:B------:R-:W2:Y:S02]  /*1f450*/  LDL.LU R8, [R1+0x4b0] ;  /* 0x0004b00001087983 */ /* 0x000ea40000300800 */
[----:B------:R-:W2:Y:S01]  /*1f460*/  LDL.LU R9, [R1+0x4b4] ;  /* 0x0004b40001097983 */ /* 0x000ea20000300800 */
[----:B-1----:R-:W3:Y:S01]  /*1f470*/  LDL.LU R10, [R1+0x4b8] ;  /* 0x0004b800010a7983 */ /* 0x002ee20000300800 */
[----:B------:R-:W3:Y:S03]  /*1f480*/  LDL.LU R11, [R1+0x4bc] ;  /* 0x0004bc00010b7983 */ /* 0x000ee60000300800 */
[----:B---3--:R-:W-:Y:S01]  /*1f490*/  STL.64 [R1+0x15d0], R10 ;  /* 0x0015d00a01007387 */ /* 0x008fe20000100a00 */
[----:B--2---:R1:W-:Y:S02]  /*1f4a0*/  STL.64 [R1+0x15c8], R8 ;  /* 0x0015c80801007387 */ /* 0x0043e40000100a00 */
[----:B------:R-:W2:Y:S02]  /*1f4b0*/  LDL R6, [R1+0x28] ;  /* 0x0000280001067983 */ /* 0x000ea40000100800 */
[----:B------:R-:W2:Y:S01]  /*1f4c0*/  LDL R7, [R1+0x2c] ;  /* 0x00002c0001077983 */ /* 0x000ea20000100800 */
[----:B-1----:R-:W2:Y:S01]  /*1f4d0*/  LDL.LU R8, [R1+0x4e0] ;  /* 0x0004e00001087983 */ /* 0x002ea20000300800 */
[----:B------:R-:W2:Y:S02]  /*1f4e0*/  LDL.LU R9, [R1+0x4e4] ;  /* 0x0004e40001097983 */ /* 0x000ea40000300800 */
[----:B------:R-:W2:Y:S02]  /*1f4f0*/  LDL.LU R10, [R1+0x4e8] ;  /* 0x0004e800010a7983 */ /* 0x000ea40000300800 */
[----:B------:R-:W2:Y:S01]  /*1f500*/  LDL.LU R11, [R1+0x4ec] ;  /* 0x0004ec00010b7983 */ /* 0x000ea20000300800 */
[----:B------:R1:W-:Y:S01]  /*1f510*/  STL.64 [R1+0x1560], R18 ;  /* 0x0015601201007387 */ /* 0x0003e20000100a00 */
[----:B------:R3:W-:Y:S03]  /*1f520*/  STL.64 [R1+0x1558], R16 ;  /* 0x0015581001007387 */ /* 0x0007e60000100a00 */
[----:B-1----:R-:W4:Y:S04]  /*1f530*/  LDL.64 R18, [R1+0x78] ;  /* 0x0000780001127983 */ /* 0x002f280000100a00 */
[----:B----4-:R1:W-:Y:S01]  /*1f540*/  STL.64 [R1+0x1568], R18 ;  /* 0x0015681201007387 */ /* 0x0103e20000100a00 */
[----:B---3--:R-:W3:Y:S02]  /*1f550*/  LDL.LU R16, [R1+0x440] ;  /* 0x0004400001107983 */ /* 0x008ee40000300800 */
[----:B------:R-:W3:Y:S01]  /*1f560*/  LDL.LU R17, [R1+0x444] ;  /* 0x0004440001117983 */ /* 0x000ee20000300800 */
[----:B-1----:R-:W4:Y:S01]  /*1f570*/  LDL.LU R18, [R1+0x448] ;  /* 0x0004480001127983 */ /* 0x002f220000300800 */
[----:B------:R-:W4:Y:S01]  /*1f580*/  LDL.LU R19, [R1+0x44c] ;  /* 0x00044c0001137983 */ /* 0x000f220000300800 */
[C---:B--2---:R-:W-:Y:S02]  /*1f590*/  HMMA.1688.F32.TF32 R4, R12.reuse, R6, R8 ;  /* 0x000000060c04723c */ /* 0x044fe40000081008 */
[----:B----4-:R-:W-:Y:S01]  /*1f5a0*/  STL.64 [R1+0x1578], R18 ;  /* 0x0015781201007387 */ /* 0x010fe20000100a00 */
[----:B---3--:R1:W-:Y:S03]  /*1f5b0*/  STL.64 [R1+0x1570], R16 ;  /* 0x0015701001007387 */ /* 0x0083e60000100a00 */
[----:B-1----:R-:W2:Y:S01]  /*1f5c0*/  LDL.LU R16, [R1+0x450] ;  /* 0x0004500001107983 */ /* 0x002ea20000300800 */
[----:B------:R-:W2:Y:S02]  /*1f5d0*/  LDL.LU R17, [R1+0x454] ;  /* 0x0004540001117983 */ /* 0x000ea40000300800 */
[----:B------:R-:W2:Y:S02]  /*1f5e0*/  LDL.LU R18, [R1+0x458] ;  /* 0x0004580001127983 */ /* 0x000ea40000300800 */
[----:B------:R-:W2:Y:S01]  /*1f5f0*/  LDL.LU R19, [R1+0x45c] ;  /* 0x00045c0001137983 */ /* 0x000ea20000300800 */
[----:B------:R1:W-:Y:S01]  /*1f600*/  STL.64 [R1+0x14e0], R22 ;  /* 0x0014e01601007387 */ /* 0x0003e20000100a00 */
[----:B------:R-:W-:Y:S03]  /*1f610*/  STL.64 [R1+0x14d8], R20 ;  /* 0x0014d81401007387 */ /* 0x000fe60000100a00 */
[----:B-1----:R-:W3:Y:S01]  /*1f620*/  LDL.64 R22, [R1+0x68] ;  /* 0x0000680001167983 */ /* 0x002ee20000100a00 */
[----:B------:R1:W-:Y:S02]  /*1f630*/  STL.64 [R1+0x1470], R26 ;  /* 0x0014701a01007387 */ /* 0x0003e40000100a00 */
[----:B------:R-:W-:Y:S01]  /*1f640*/  STL.64 [R1+0x1468], R24 ;  /* 0x0014681801007387 */ /* 0x000fe20000100a00 */
[----:B-1----:R-:W4:Y:S01]  /*1f650*/  LDL.64 R26, [R1+0x88] ;  /* 0x00008800011a7983 */ /* 0x002f220000100a00 */
[----:B------:R-:W2:Y:S02]  /*1f660*/  LDL.LU.64 R10, [R1+0x15d0] ;  /* 0x0015d000010a7983 */ /* 0x000ea40000300a00 */
[----:B------:R-:W2:Y:S02]  /*1f670*/  LDL.LU.64 R8, [R1+0x15c8] ;  /* 0x0015c80001087983 */ /* 0x000ea40000300a00 */
[----:B------:R-:W-:Y:S01]  /*1f680*/  STL.64 [R1+0x600], R4 ;  /* 0x0006000401007387 */ /* 0x000fe20000100a00 */
[----:B------:R1:W-:Y:S04]  /*1f690*/  STL.64 [R1+0x608], R6 ;  /* 0x0006080601007387 */ /* 0x0003e80000100a00 */
[----:B-1----:R-:W2:Y:S02]  /*1f6a0*/  LDL.LU.64 R6, [R1+0x15c0] ;  /* 0x0015c00001067983 */ /* 0x002ea40000300a00 */
[----:B--2---:R-:W-:Y:S01]  /*1f6b0*/  HMMA.1688.F32.TF32 R8, R12, R6, R8 ;  /* 0x000000060c08723c */ /* 0x004fe20000081008 */
[----:B------:R-:W-:-:S02]  /*1f6c0*/  IMAD.MOV.U32 R21, RZ, RZ, R6 ;  /* 0x000000ffff157224 */ /* 0x000fc400078e0006 */
[----:B------:R-:W-:Y:S11]  /*1f6d0*/  IMAD.MOV.U32 R20, RZ, RZ, R7 ;  /* 0x000000ffff147224 */ /* 0x000ff600078e0007 */
[----:B------:R-:W-:Y:S09]  /*1f6e0*/  @!UPT UIADD3 URZ, URZ, URZ, URZ ;  /* 0x0000003f3f3ff290 */ /* 0x000ff2000fffe03f */
[----:B------:R-:W-:Y:S01]  /*1f6f0*/  STL.64 [R1+0x5f0], R8 ;  /* 0x0005f00801007387 */ /* 0x000fe20000100a00 */
[----:B------:R1:W-:Y:S03]  /*1f700*/  STL.64 [R1+0x5f8], R10 ;  /* 0x0005f80a01007387 */ /* 0x0003e60000100a00 */
[----:B-1----:R-:W2:Y:S01]  /*1f710*/  LDL.LU.64 R10, [R1+0x15b8] ;  /* 0x0015b800010a7983 */ /* 0x002ea20000300a00 */
[----:B------:R-:W2:Y:S02]  /*1f720*/  LDL.LU.64 R6, [R1+0x15b0] ;  /* 0x0015b00001067983 */ /* 0x000ea40000300a00 */
[----:B------:R-:W2:Y:S02]  /*1f730*/  LDL.LU.64 R4, [R1+0x15a8] ;  /* 0x0015a80001047983 */ /* 0x000ea40000300a00 */
        /* <DEDUP_REMOVED lines=9> */
[----:B------:R-:W3:Y:S01]  /*1f7d0*/  LDL.LU.64 R8, [R1+0x1588] ;  /* 0x0015880001087983 */ /* 0x000ee20000300a00 */
[C---:B--2---:R-:W-:Y:S11]  /*1f7e0*/  HMMA.1688.F32.TF32 R4, R12.reuse, R10, R4 ;  /* 0x0000000a0c04723c */ /* 0x044ff60000081004 */
[----:B------:R-:W-:Y:S11]  /*1f7f0*/  @!UPT UIADD3 URZ, URZ, URZ, URZ ;  /* 0x0000003f3f3ff290 */ /* 0x000ff6000fffe03f */
[----:B------:R-:W-:Y:S01]  /*1f800*/  @!UPT UIADD3 URZ, URZ, URZ, URZ ;  /* 0x0000003f3f3ff290 */ /* 0x000fe2000fffe03f */
[----:B------:R-:W-:Y:S01]  /*1f810*/  STL.64 [R1+0x5d0], R4 ;  /* 0x0005d00401007387 */ /* 0x000fe20000100a00 */
[----:B------:R1:W-:Y:S03]  /*1f820*/  STL.64 [R1+0x5d8], R6 ;  /* 0x0005d80601007387 */ /* 0x0003e60000100a00 */
[----:B-1----:R-:W2:Y:S01]  /*1f830*/  LDL.LU.64 R6, [R1+0x1580] ;  /* 0x0015800001067983 */ /* 0x002ea20000300a00 */
[----:B------:R-:W-:Y:S02]  /*1f840*/  STL.64 [R1+0x1528], R10 ;  /* 0x0015280a01007387 */ /* 0x000fe40000100a00 */
[----:B---3--:R1:W-:Y:S02]  /*1f850*/  STL.64 [R1+0x1520], R8 ;  /* 0x0015200801007387 */ /* 0x0083e40000100a00 */
[----:B-1----:R-:W3:Y:S01]  /*1f860*/  LDL.LU R8, [R1+0x430] ;  /* 0x0004300001087983 */ /* 0x002ee20000300800 */
[----:B------:R-:W3:Y:S02]  /*1f870*/  LDL.LU R9, [R1+0x434] ;  /* 0x0004340001097983 */ /* 0x000ee40000300800 */
[----:B------:R-:W3:Y:S02]  /*1f880*/  LDL.LU R10, [R1+0x438] ;  /* 0x00043800010a7983 */ /* 0x000ee40000300800 */
[----:B------:R-:W3:Y:S01]  /*1f890*/  LDL.LU R11, [R1+0x43c] ;  /* 0x00043c00010b7983 */ /* 0x000ee20000300800 */
[C---:B--2---:R-:W-:Y:S11]  /*1f8a0*/  HMMA.1688.F32.TF32 R16, R12.reuse, R6, R16 ;  /* 0x000000060c10723c */ /* 0x044ff60000081010 */
[----:B------:R-:W-:Y:S11]  /*1f8b0*/  @!UPT UIADD3 URZ, URZ, URZ, URZ ;  /* 0x0000003f3f3ff290 */ /* 0x000ff6000fffe03f */
[----:B------:R-:W-:Y:S01]  /*1f8c0*/  @!UPT UIADD3 URZ, URZ, URZ, URZ ;  /* 0x0000003f3f3ff290 */ /* 0x000fe2000fffe03f */
[----:B------:R-:W-:Y:S01]  /*1f8d0*/  STL.64 [R1+0x5c0], R16 ;  /* 0x0005c01001007387 */ /* 0x000fe20000100a00 */
[----:B------:R1:W-:Y:S03]  /*1f8e0*/  STL.64 [R1+0x5c8], R18 ;  /* 0x0005c81201007387 */ /* 0x0003e60000100a00 */
[----:B-1----:R-:W4:Y:S01]  /*1f8f0*/  LDL.LU.64 R18, [R1+0x1578] ;  /* 0x0015780001127983 */ /* 0x002f220000300a00 */
[----:B------:R-:W4:Y:S02]  /*1f900*/  LDL.LU.64 R16, [R1+0x1570] ;  /* 0x0015700001107983 */ /* 0x000f240000300a00 */
[----:B------:R1:W-:Y:S02]  /*1f910*/  STL.64 [R1+0x1518], R6 ;  /* 0x0015180601007387 */ /* 0x0003e40000100a00 */
[----:B------:R-:W2:Y:S01]  /*1f920*/  LDL.LU R4, [R1+0x3d0] ;  /* 0x0003d00001047983 */ /* 0x000ea20000300800 */
[----:B------:R-:W2:Y:S04]  /*1f930*/  LDL.LU R5, [R1+0x3d4] ;  /* 0x0003d40001057983 */ /* 0x000ea80000300800 */
[----:B-1----:R-:W2:Y:S01]  /*1f940*/  LDL.LU R6, [R1+0x3d8] ;  /* 0x0003d80001067983 */ /* 0x002ea20000300800 */
[----:B------:R-:W2:Y:S01]  /*1f950*/  LDL.LU R7, [R1+0x3dc] ;  /* 0x0003dc0001077983 */ /* 0x000ea20000300800 */
[C---:B----4-:R-:W-:Y:S11]  /*1f960*/  HMMA.1688.F32.TF32 R16, R12.reuse, R26, R16 ;  /* 0x0000001a0c10723c */ /* 0x050ff60000081010 */
[----:B------:R-:W-:Y:S11]  /*1f970*/  @!UPT UIADD3 URZ, URZ, URZ, URZ ;  /* 0x0000003f3f3ff290 */ /* 0x000ff6000fffe03f */
[----:B------:R-:W-:Y:S01]  /*1f980*/  @!UPT UIADD3 URZ, URZ, URZ, URZ ;  /* 0x0000003f3f3ff290 */ /* 0x000fe2000fffe03f */
[----:B------:R-:W-:Y:S01]  /*1f990*/  STL.64 [R1+0x5b0], R16 ;  /* 0x0005b01001007387 */ /* 0x000fe20000100a00 */
[----:B------:R1:W-:Y:S03]  /*1f9a0*/  STL.64 [R1+0x5b8], R18 ;  /* 0x0005b81201007387 */ /* 0x0003e60000100a00 */
[----:B-1----:R-:W3:Y:S01]  /*1f9b0*/  LDL.LU.64 R18, [R1+0x1568] ;  /* 0x0015680001127983 */ /* 0x002ee20000300a00 */
[----:B------:R1:W-:Y:S02]  /*1f9c0*/  STL.64 [R1+0x1510], R26 ;  /* 0x0015101a01007387 */ /* 0x0003e40000100a00 */
[----:B------:R-:W4:Y:S02]  /*1f9d0*/  LDL.LU R24, [R1+0x390] ;  /* 0x0003900001187983 */ /* 0x000f240000300800 */
[----:B------:R-:W4:Y:S01]  /*1f9e0*/  LDL.LU R25, [R1+0x394] ;  /* 0x0003940001197983 */ /* 0x000f220000300800 */
[----:B-1----:R-:W4:Y:S01]  /*1f9f0*/  LDL.LU R26, [R1+0x398] ;  /* 0x00039800011a7983 */ /* 0x002f220000300800 */
[----:B------:R-:W4:Y:S01]  /*1fa00*/  LDL.LU R27, [R1+0x39c] ;  /* 0x00039c00011b7983 */ /* 0x000f220000300800 */
[C---:B--2---:R-:W-:Y:S08]  /*1fa10*/  HMMA.1688.F32.TF32 R4, R12.reuse, R22, R4 ;  /* 0x000000160c04723c */ /* 0x044ff00000081004 */
[----:B---3--:R-:W-:Y:S01]  /*1fa20*/  HMMA.1688.F32.TF32 R8, R12, R18, R8 ;  /* 0x000000120c08723c */ /* 0x008fe20000081008 */
[----:B----4-:R-:W-:Y:S01]  /*1fa30*/  STL.64 [R1+0x1548], R26 ;  /* 0x0015481a01007387 */ /* 0x010fe20000100a00 */
[----:B------:R1:W-:Y:S03]  /*1fa40*/  STL.64 [R1+0x1540], R24 ;  /* 0x0015401801007387 */ /* 0x0003e60000100a00 */
[----:B-1----:R-:W2:Y:S01]  /*1fa50*/  LDL.LU R24, [R1+0x3b0] ;  /* 0x0003b00001187983 */ /* 0x002ea20000300800 */
[----:B------:R-:W2:Y:S02]  /*1fa60*/  LDL.LU R25, [R1+0x3b4] ;  /* 0x0003b40001197983 */ /* 0x000ea40000300800 */
[----:B------:R-:W2:Y:S02]  /*1fa70*/  LDL.LU R26, [R1+0x3b8] ;  /* 0x0003b800011a7983 */ /* 0x000ea40000300800 */
[----:B------:R-:W2:Y:S11]  /*1fa80*/  LDL.LU R27, [R1+0x3bc] ;  /* 0x0003bc00011b7983 */ /* 0x000eb60000300800 */
[----:B------:R-:W-:Y:S02]  /*1fa90*/  @!UPT UIADD3 URZ, URZ, URZ, URZ ;  /* 0x0000003f3f3ff290 */ /* 0x000fe4000fffe03f */
[----:B------:R1:W-:Y:S01]  /*1faa0*/  STL.64 [R1+0x5a0], R8 ;  /* 0x0005a00801007387 */ /* 0x0003e20000100a00 */
[----:B------:R-:W-:Y:S02]  /*1fab0*/  STL.64 [R1+0x5a8], R10 ;  /* 0x0005a80a01007387 */ /* 0x000fe40000100a00 */
[----:B-1----:R-:W-:Y:S02]  /*1fac0*/  IMAD.MOV.U32 R9, RZ, RZ, R18 ;  /* 0x000000ffff097224 */ /* 0x002fe400078e0012 */
[----:B------:R-:W-:Y:S02]  /*1fad0*/  IMAD.MOV.U32 R8, RZ, RZ, R19 ;  /* 0x000000ffff087224 */ /* 0x000fe400078e0013 */
[----:B------:R-:W2:Y:S01]  /*1fae0*/  LDL.LU.64 R18, [R1+0x1560] ;  /* 0x0015600001127983 */ /* 0x000ea20000300a00 */
[----:B------:R-:W2:Y:S02]  /*1faf0*/  LDL.LU.64 R16, [R1+0x1558] ;  /* 0x0015580001107983 */ /* 0x000ea40000300a00 */
[----:B------:R1:W-:Y:S02]  /*1fb00*/  STL.64 [R1+0x14f0], R22 ;  /* 0x0014f01601007387 */ /* 0x0003e40000100a00 */
[----:B-1----:R-:W2:Y:S01]  /*1fb10*/  LDL.64 R22, [R1+0x28] ;  /* 0x0000280001167983 */ /* 0x002ea20000100a00 */
[----:B------:R1:W-:Y:S02]  /*1fb20*/  STL.64 [R1+0x530], R4 ;  /* 0x0005300401007387 */ /* 0x0003e40000100a00 */
[----:B------:R3:W-:Y:S02]  /*1fb30*/  STL.64 [R1+0x538], R6 ;  /* 0x0005380601007387 */ /* 0x0007e40000100a00 */
[----:B------:R-:W4:Y:S01]  /*1fb40*/  LDL.LU R12, [R1+0x300] ;  /* 0x00030000010c7983 */ /* 0x000f220000300800 */
[----:B------:R-:W4:Y:S01]  /*1fb50*/  LDL.LU R13, [R1+0x304] ;  /* 0x00030400010d7983 */ /* 0x000f220000300800 */
[----:B------:R-:W4:Y:S02]  /*1fb60*/  LDL.LU R14, [R1+0x308] ;  /* 0x00030800010e7983 */ /* 0x000f240000300800 */
[----:B------:R-:W4:Y:S01]  /*1fb70*/  LDL.LU R15, [R1+0x30c] ;  /* 0x00030c00010f7983 */ /* 0x000f220000300800 */
[----:B-1----:R-:W4:Y:S01]  /*1fb80*/  LDL.LU R4, [R1+0x370] ;  /* 0x0003700001047983 */ /* 0x002f220000300800 */
[----:B------:R-:W4:Y:S02]  /*1fb90*/  LDL.LU R5, [R1+0x374] ;  /* 0x0003740001057983 */ /* 0x000f240000300800 */
[----:B---3--:R-:W3:Y:S02]  /*1fba0*/  LDL.LU R6, [R1+0x378] ;  /* 0x0003780001067983 */ /* 0x008ee40000300800 */
[----:B------:R-:W3:Y:S02]  /*1fbb0*/  LDL.LU R7, [R1+0x37c] ;  /* 0x00037c0001077983 */ /* 0x000ee40000300800 */
[----:B------:R-:W-:-:S02]  /*1fbc0*/  IMAD.MOV.U32 R10, RZ, RZ, R29 ;  /* 0x000000ffff0a7224 */ /* 0x000fc400078e001d */
[----:B------:R-:W-:Y:S01]  /*1fbd0*/  IMAD.MOV.U32 R11, RZ, RZ, R28 ;  /* 0x000000ffff0b7224 */ /* 0x000fe200078e001c */
[----:B--2---:R-:W-:Y:S01]  /*1fbe0*/  HMMA.1688.F32.TF32 R24, R16, R22, R24 ;  /* 0x000000161018723c */ /* 0x004fe20000081018 */
[----:B---3--:R-:W-:Y:S01]  /*1fbf0*/  STL.64 [R1+0x1538], R6 ;  /* 0x0015380601007387 */ /* 0x008fe20000100a00 */
[----:B----4-:R1:W-:Y:S02]  /*1fc00*/  STL.64 [R1+0x1530], R4 ;  /* 0x0015300401007387 */ /* 0x0103e40000100a00 */
[----:B------:R-:W2:Y:S02]  /*1fc10*/  LDL.LU R29, [R1+0x1554] ;  /* 0x00155400011d7983 */ /* 0x000ea40000300800 */
[----:B------:R-:W3:Y:S01]  /*1fc20*/  LDL.LU R28, [R1+0x1550] ;  /* 0x00155000011c7983 */ /* 0x000ee20000300800 */
[----:B-1----:R-:W4:Y:S01]  /*1fc30*/  LDL.LU R4, [R1+0x380] ;  /* 0x0003800001047983 */ /* 0x002f220000300800 */
[----:B------:R-:W4:Y:S02]  /*1fc40*/  LDL.LU R5, [R1+0x384] ;  /* 0x0003840001057983 */ /* 0x000f240000300800 */
[----:B------:R-:W4:Y:S02]  /*1fc50*/  LDL.LU R6, [R1+0x388] ;  /* 0x0003880001067983 */ /* 0x000f240000300800 */
[----:B------:R-:W4:Y:S01]  /*1fc60*/  LDL.LU R7, [R1+0x38c] ;  /* 0x00038c0001077983 */ /* 0x000f220000300800 */
[----:B------:R-:W-:Y:S01]  /*1fc70*/  STL.64 [R1+0x14b0], R14 ;  /* 0x0014b00e01007387 */ /* 0x000fe20000100a00 */
[----:B------:R-:W-:Y:S09]  /*1fc80*/  STL.64 [R1+0x14a8], R12 ;  /* 0x0014a80c01007387 */ /* 0x000ff20000100a00 */
[----:B------:R-:W-:Y:S02]  /*1fc90*/  STL.64 [R1+0x520], R24 ;  /* 0x0005201801007387 */ /* 0x000fe40000100a00 */
[----:B------:R1:W-:Y:S02]  /*1fca0*/  STL.64 [R1+0x528], R26 ;  /* 0x0005281a01007387 */ /* 0x0003e40000100a00 */
[----:B-1----:R-:W2:Y:S01]  /*1fcb0*/  LDL.LU.64 R26, [R1+0x1548] ;  /* 0x00154800011a7983 */ /* 0x002ea20000300a00 */
[----:B------:R-:W2:Y:S02]  /*1fcc0*/  LDL.LU.64 R24, [R1+0x1540] ;  /* 0x0015400001187983 */ /* 0x000ea40000300a00 */
[----:B------:R-:W-:-:S02]  /*1fcd0*/  IMAD.MOV.U32 R14, RZ, RZ, R21 ;  /* 0x000000ffff0e7224 */ /* 0x000fc400078e0015 */
[----:B------:R-:W-:Y:S02]  /*1fce0*/  IMAD.MOV.U32 R15, RZ, RZ, R20 ;  /* 0x000000ffff0f7224 */ /* 0x000fe400078e0014 */
[----:B------:R-:W-:Y:S02]  /*1fcf0*/  IMAD.MOV.U32 R13, RZ, RZ, R22 ;  /* 0x000000ffff0d7224 */ /* 0x000fe400078e0016 */
[----:B------:R-:W-:Y:S01]  /*1fd00*/  IMAD.MOV.U32 R12, RZ, RZ, R23 ;  /* 0x000000ffff0c7224 */ /* 0x000fe200078e0017 */
[----:B------:R1:W-:Y:S02]  /*1fd10*/  STL.64 [R1+0x14c0], R14 ;  /* 0x0014c00e01007387 */ /* 0x0003e40000100a00 */
[----:B--2---:R-:W-:Y:S07]  /*1fd20*/  HMMA.1688.F32.TF32 R20, R16, R14, R24 ;  /* 0x0000000e1014723c */ /* 0x004fee0000081018 */
[----:B-1----:R-:W-:-:S02]  /*1fd30*/  IMAD.MOV.U32 R14, RZ, RZ, R13 ;  /* 0x000000ffff0e7224 */ /* 0x002fc400078e000d */
[----:B------:R-:W-:Y:S11]  /*1fd40*/  IMAD.MOV.U32 R15, RZ, RZ, R12 ;  /* 0x000000ffff0f7224 */ /* 0x000ff600078e000c */
[----:B------:R-:W-:Y:S03]  /*1fd50*/  @!UPT UIADD3 URZ, URZ, URZ, URZ ;  /* 0x0000003f3f3ff290 */ /* 0x000fe6000fffe03f */
[----:B------:R-:W-:Y:S01]  /*1fd60*/  STL.64 [R1+0x510], R20 ;  /* 0x0005101401007387 */ /* 0x000fe20000100a00 */
[----:B------:R1:W-:Y:S02]  /*1fd70*/  STL.64 [R1+0x518], R22 ;  /* 0x0005181601007387 */ /* 0x0003e40000100a00 */
[----:B------:R-:W2:Y:S02]  /*1fd80*/  LDL.LU R24, [R1+0x360] ;  /* 0x0003600001187983 */ /* 0x000ea40000300800 */
[----:B------:R-:W2:Y:S01]  /*1fd90*/  LDL.LU R25, [R1+0x364] ;  /* 0x0003640001197983 */ /* 0x000ea20000300800 */
[----:B------:R-:W2:Y:S01]  /*1fda0*/  LDL.LU R26, [R1+0x368] ;  /* 0x00036800011a7983 */ /* 0x000ea20000300800 */
[----:B------:R-:W2:Y:S02]  /*1fdb0*/  LDL.LU R27, [R1+0x36c] ;  /* 0x00036c00011b7983 */ /* 0x000ea40000300800 */
[----:B-1----:R-:W-:Y:S02]  /*1fdc0*/  IMAD.MOV.U32 R22, RZ, RZ, R9 ;  /* 0x000000ffff167224 */ /* 0x002fe400078e0009 */
[----:B------:R-:W-:-:S05]  /*1fdd0*/  IMAD.MOV.U32 R23, RZ, RZ, R8 ;  /* 0x000000ffff177224 */ /* 0x000fca00078e0008 */
[----:B------:R1:W-:Y:S01]  /*1fde0*/  STL.64 [R1+0x1508], R22 ;  /* 0x0015081601007387 */ /* 0x0003e20000100a00 */
[----:B------:R-:W2:Y:S02]  /*1fdf0*/  LDL.LU R20, [R1+0x350] ;  /* 0x0003500001147983 */ /* 0x000ea40000300800 */
[----:B------:R-:W2:Y:S01]  /*1fe00*/  LDL.LU R21, [R1+0x354] ;  /* 0x0003540001157983 */ /* 0x000ea20000300800 */
[----:B-1----:R-:W2:Y:S01]  /*1fe10*/  LDL.LU R22, [R1+0x358] ;  /* 0x0003580001167983 */ /* 0x002ea20000300800 */
[----:B------:R-:W2:Y:S02]  /*1fe20*/  LDL.LU R23, [R1+0x35c] ;  /* 0x00035c0001177983 */ /* 0x000ea40000300800 */
[----:B------:R1:W-:Y:S02]  /*1fe30*/  STL.64 [R1+0x14e8], R14 ;  /* 0x0014e80e01007387 */ /* 0x0003e40000100a00 */
[----:B------:R-:W2:Y:S01]  /*1fe40*/  LDL.LU R12, [R1+0x330] ;  /* 0x00033000010c7983 */ /* 0x000ea20000300800 */
[----:B------:R-:W2:Y:S04]  /*1fe50*/  LDL.LU R13, [R1+0x334] ;  /* 0x00033400010d7983 */ /* 0x000ea80000300800 */
[----:B-1----:R-:W2:Y:S01]  /*1fe60*/  LDL.LU R14, [R1+0x338] ;  /* 0x00033800010e7983 */ /* 0x002ea20000300800 */
[----:B------:R-:W2:Y:S01]  /*1fe70*/  LDL.LU R15, [R1+0x33c] ;  /* 0x00033c00010f7983 */ /* 0x000ea20000300800 */
[C---:B----4-:R-:W-:Y:S02]  /*1fe80*/  HMMA.1688.F32.TF32 R8, R16.reuse, R10, R4 ;  /* 0x0000000a1008723c */ /* 0x050fe40000081004 */
[----:B--2---:R-:W-:Y:S01]  /*1fe90*/  STL.64 [R1+0x1500], R14 ;  /* 0x0015000e01007387 */ /* 0x004fe20000100a00 */
[----:B------:R1:W-:Y:S03]  /*1fea0*/  STL.64 [R1+0x14f8], R12 ;  /* 0x0014f80c01007387 */ /* 0x0003e60000100a00 */
[----:B-1----:R-:W2:Y:S01]  /*1feb0*/  LDL.LU R12, [R1+0x340] ;  /* 0x00034000010c7983 */ /* 0x002ea20000300800 */
[----:B------:R-:W2:Y:S02]  /*1fec0*/  LDL.LU R13, [R1+0x344] ;  /* 0x00034400010d7983 */ /* 0x000ea40000300800 */
[----:B------:R-:W2:Y:S02]  /*1fed0*/  LDL.LU R14, [R1+0x348] ;  /* 0x00034800010e7983 */ /* 0x000ea40000300800 */
[----:B------:R-:W2:Y:S01]  /*1fee0*/  LDL.LU R15, [R1+0x34c] ;  /* 0x00034c00010f7983 */ /* 0x000ea20000300800 */
[----:B------:R-:W4:Y:S01]  /*1fef0*/  LDL.LU.64 R6, [R1+0x1538] ;  /* 0x0015380001067983 */ /* 0x000f220000300a00 */
[----:B------:R-:W4:Y:S10]  /*1ff00*/  LDL.LU.64 R4, [R1+0x1530] ;  /* 0x0015300001047983 */ /* 0x000f340000300a00 */
[----:B------:R-:W-:Y:S02]  /*1ff10*/  STL.64 [R1+0x500], R8 ;  /* 0x0005000801007387 */ /* 0x000fe40000100a00 */
[----:B------:R1:W-:Y:S02]  /*1ff20*/  STL.64 [R1+0x508], R10 ;  /* 0x0005080a01007387 */ /* 0x0003e40000100a00 */
[----:B-1----:R-:W4:Y:S01]  /*1ff30*/  LDL.LU.64 R10, [R1+0x1528] ;  /* 0x00152800010a7983 */ /* 0x002f220000300a00 */
[----:B------:R-:W2:Y:S01]  /*1ff40*/  LDL.LU.64 R8, [R1+0x1520] ;  /* 0x0015200001087983 */ /* 0x000ea20000300a00 */
[C---:B----4-:R-:W-:Y:S11]  /*1ff50*/  HMMA.1688.F32.TF32 R4, R16.reuse, R10, R4 ;  /* 0x0000000a1004723c */ /* 0x050ff60000081004 */
[----:B------:R-:W-:Y:S11]  /*1ff60*/  @!UPT UIADD3 URZ, URZ, URZ, URZ ;  /* 0x0000003f3f3ff290 */ /* 0x000ff6000fffe03f */
[----:B------:R-:W-:Y:S01]  /*1ff70*/  @!UPT UIADD3 URZ, URZ, URZ, URZ ;  /* 0x0000003f3f3ff290 */ /* 0x000fe2000fffe03f */
[----:B------:R-:W-:Y:S01]  /*1ff80*/  STL.64 [R1+0x4f0], R4 ;  /* 0x0004f00401007387 */ /* 0x000fe20000100a00 */
[----:B------:R1:W-:Y:S03]  /*1ff90*/  STL.64 [R1+0x4f8], R6 ;  /* 0x0004f80601007387 */ /* 0x0003e60000100a00 */
[----:B-1----:R-:W4:Y:S01]  /*1ffa0*/  LDL.LU.64 R6, [R1+0x1518] ;  /* 0x0015180001067983 */ /* 0x002f220000300a00 */
[----:B------:R1:W-:Y:S02]  /*1ffb0*/  STL.64 [R1+0x14a0], R10 ;  /* 0x0014a00a01007387 */ /* 0x0003e40000100a00 */
[----:B--2---:R2:W-:Y:S01]  /*1ffc0*/  STL.64 [R1+0x1498], R8 ;  /* 0x0014980801007387 */ /* 0x0045e20000100a00 */
[----:B-1----:R-:W2:Y:S04]  /*1ffd0*/  LDL.64 R10, [R1+0x8] ;  /* 0x00000800010a7983 */ /* 0x002ea80000100a00 */
[----:B--2---:R1:W-:Y:S01]  /*1ffe0*/  STL.64 [R1+0x14b8], R10 ;  /* 0x0014b80a01007387 */ /* 0x0043e20000100a00 */
[----:B------:R-:W2:Y:S02]  /*1fff0*/  LDL.LU R8, [R1+0x310] ;  /* 0x0003100001087983 */ /* 0x000ea40000300800 */
[----:B------:R-:W2:Y:S01]  /*20000*/  LDL.LU R9, [R1+0x314] ;  /* 0x0003140001097983 */ /* 0x000ea20000300800 */
        /* <DEDUP_REMOVED lines=8> */
[----:B------:R-:W2:Y:S11]  /*20090*/  LDL.LU R11, [R1+0x32c] ;  /* 0x00032c00010b7983 */ /* 0x000eb60000300800 */
[----:B------:R-:W-:Y:S01]  /*200a0*/  @!UPT UIADD3 URZ, URZ, URZ, URZ ;  /* 0x0000003f3f3ff290 */ /* 0x000fe2000fffe03f */
[----:B------:R-:W-:Y:S01]  /*200b0*/  STL.64 [R1+0x3e0], R24 ;  /* 0x0003e01801007387 */ /* 0x000fe20000100a00 */
[----:B------:R1:W-:Y:S03]  /*200c0*/  STL.64 [R1+0x3e8], R26 ;  /* 0x0003e81a01007387 */ /* 0x0003e60000100a00 */
[----:B-1----:R-:W4:Y:S01]  /*200d0*/  LDL.LU.64 R26, [R1+0x1510] ;  /* 0x00151000011a7983 */ /* 0x002f220000300a00 */
[----:B------:R1:W-:Y:S02]  /*200e0*/  STL.64 [R1+0x1490], R6 ;  /* 0x0014900601007387 */ /* 0x0003e40000100a00 */
[----:B------:R-:W2:Y:S02]  /*200f0*/  LDL.LU R4, [R1+0x2f0] ;  /* 0x0002f00001047983 */ /* 0x000ea40000300800 */
[----:B------:R-:W2:Y:S01]  /*20100*/  LDL.LU R5, [R1+0x2f4] ;  /* 0x0002f40001057983 */ /* 0x000ea20000300800 */
[----:B-1----:R-:W2:Y:S01]  /*20110*/  LDL.LU R6, [R1+0x2f8] ;  /* 0x0002f80001067983 */ /* 0x002ea20000300800 */
[----:B------:R-:W2:Y:S01]  /*20120*/  LDL.LU R7, [R1+0x2fc] ;  /* 0x0002fc0001077983 */ /* 0x000ea20000300800 */
[C---:B----4-:R-:W-:Y:S11]  /*20130*/  HMMA.1688.F32.TF32 R20, R16.reuse, R26, R20 ;  /* 0x0000001a1014723c */ /* 0x050ff60000081014 */
[----:B------:R-:W-:Y:S11]  /*20140*/  @!UPT UIADD3 URZ, URZ, URZ, URZ ;  /* 0x0000003f3f3ff290 */ /* 0x000ff6000fffe03f */
        /* <DEDUP_REMOVED lines=9> */
[C---:B----4-:R-:W-:Y:S02]  /*201e0*/  HMMA.1688.F32.TF32 R20, R16.reuse, R22, R12 ;  /* 0x000000161014723c */ /* 0x050fe4000008100c */
[----:B------:R-:W4:Y:S01]  /*201f0*/  LDL.LU.64 R14, [R1+0x1500] ;  /* 0x00150000010e7983 */ /* 0x000f220000300a00 */
[----:B------:R-:W4:Y:S11]  /*20200*/  LDL.LU.64 R12, [R1+0x14f8] ;  /* 0x0014f800010c7983 */ /* 0x000f360000300a00 */
[----:B------:R-:W-:Y:S09]  /*20210*/  @!UPT UIADD3 URZ, URZ, URZ, URZ ;  /* 0x0000003f3f3ff290 */ /* 0x000ff2000fffe03f */
[----:B------:R-:W-:Y:S01]  /*20220*/  STL.64 [R1+0x3c0], R20 ;  /* 0x0003c01401007387 */ /* 0x000fe20000100a00 */
[----:B------:R1:W-:Y:S03]  /*20230*/  STL.64 [R1+0x3c8], R22 ;  /* 0x0003c81601007387 */ /* 0x0003e60000100a00 */
[----:B-1----:R-:W4:Y:S02]  /*20240*/  LDL.LU.64 R22, [R1+0x14f0] ;  /* 0x0014f00001167983 */ /* 0x002f240000300a00 */
[----:B----4-:R-:W-:Y:S02]  /*20250*/  HMMA.1688.F32.TF32 R16, R16, R22, R12 ;  /* 0x000000161010723c */ /* 0x010fe4000008100c */
[----:B------:R-:W2:Y:S05]  /*20260*/  LDL.LU.64 R14, [R1+0x14e8] ;  /* 0x0014e800010e7983 */ /* 0x000eaa0000300a00 */
[----:B------:R-:W-:-:S02]  /*20270*/  IMAD.MOV.U32 R13, RZ, RZ, R22 ;  /* 0x000000ffff0d7224 */ /* 0x000fc400078e0016 */
[----:B------:R-:W-:Y:S11]  /*20280*/  IMAD.MOV.U32 R12, RZ, RZ, R23 ;  /* 0x000000ffff0c7224 */ /* 0x000ff600078e0017 */
[----:B------:R-:W-:Y:S03]  /*20290*/  @!UPT UIADD3 URZ, URZ, URZ, URZ ;  /* 0x0000003f3f3ff290 */ /* 0x000fe6000fffe03f */
[----:B------:R-:W-:Y:S01]  /*202a0*/  STL.64 [R1+0x3b0], R16 ;  /* 0x0003b01001007387 */ /* 0x000fe20000100a00 */
[----:B------:R1:W-:Y:S02]  /*202b0*/  STL.64 [R1+0x3b8], R18 ;  /* 0x0003b81201007387 */ /* 0x0003e40000100a00 */
[----:B------:R-:W2:Y:S02]  /*202c0*/  LDL.LU.64 R22, [R1+0x14e0] ;  /* 0x0014e00001167983 */ /* 0x000ea40000300a00 */
[----:B------:R-:W2:Y:S02]  /*202d0*/  LDL.LU.64 R20, [R1+0x14d8] ;  /* 0x0014d80001147983 */ /* 0x000ea40000300a00 */
[----:B-1----:R-:W-:Y:S02]  /*202e0*/  IMAD.MOV.U32 R18, RZ, RZ, R13 ;  /* 0x000000ffff127224 */ /* 0x002fe400078e000d */
[----:B------:R-:W-:-:S05]  /*202f0*/  IMAD.MOV.U32 R19, RZ, RZ, R12 ;  /* 0x000000ffff137224 */ /* 0x000fca00078e000c */
[----:B------:R1:W-:Y:S04]  /*20300*/  STL.64 [R1+0x1478], R18 ;  /* 0x0014781201007387 */ /* 0x0003e80000100a00 */
[----:B-1----:R-:W4:Y:S01]  /*20310*/  LDL.64 R18, [R1+0x78] ;  /* 0x0000780001127983 */ /* 0x002f220000100a00 */
[C---:B--2---:R-:W-:Y:S03]  /*20320*/  HMMA.1688.F32.TF32 R12, R20.reuse, R14, R8 ;  /* 0x0000000e140c723c */ /* 0x044fe60000081008 */
[----:B------:R-:W2:Y:S01]  /*20330*/  LDL.LU.64 R10, [R1+0x14d0] ;  /* 0x0014d000010a7983 */ /* 0x000ea20000300a00 */
[----:B------:R-:W2:Y:S11]  /*20340*/  LDL.LU.64 R8, [R1+0x14c8] ;  /* 0x0014c80001087983 */ /* 0x000eb60000300a00 */
[----:B------:R-:W-:Y:S08]  /*20350*/  @!UPT UIADD3 URZ, URZ, URZ, URZ ;  /* 0x0000003f3f3ff290 */ /* 0x000ff0000fffe03f */
        /* <DEDUP_REMOVED lines=10> */
[C---:B--2---:R-:W-:Y:S11]  /*20400*/  HMMA.1688.F32.TF32 R12, R20.reuse, R10, R12 ;  /* 0x0000000a140c723c */ /* 0x044ff6000008100c */
[----:B------:R-:W-:Y:S11]  /*20410*/  @!UPT UIADD3 URZ, URZ, URZ, URZ ;  /* 0x0000003f3f3ff290 */ /* 0x000ff6000fffe03f */
[----:B------:R-:W-:Y:S01]  /*20420*/  @!UPT UIADD3 URZ, URZ, URZ, URZ ;  /* 0x0000003f3f3ff290 */ /* 0x000fe2000fffe03f */
[----:B------:R1:W-:Y:S01]  /*20430*/  STL.64 [R1+0x380], R12 ;  /* 0x0003800c01007387 */ /* 0x0003e20000100a00 */
[----:B------:R-:W-:Y:S02]  /*20440*/  STL.64 [R1+0x388], R14 ;  /* 0x0003880e01007387 */ /* 0x000fe40000100a00 */
[----:B-1----:R-:W-:Y:S02]  /*20450*/  IMAD.MOV.U32 R13, RZ, RZ, R10 ;  /* 0x000000ffff0d7224 */ /* 0x002fe400078e000a */
[----:B------:R-:W-:Y:S02]  /*20460*/  IMAD.MOV.U32 R12, RZ, RZ, R11 ;  /* 0x000000ffff0c7224 */ /* 0x000fe400078e000b */
[----:B------:R-:W2:Y:S01]  /*20470*/  LDL.LU.64 R10, [R1+0x14a0] ;  /* 0x0014a000010a7983 */ /* 0x000ea20000300a00 */
[----:B------:R-:W3:Y:S02]  /*20480*/  LDL.LU.64 R8, [R1+0x1498] ;  /* 0x0014980001087983 */ /* 0x000ee40000300a00 */
[----:B------:R1:W-:Y:S02]  /*20490*/  STL.64 [R1+0x1480], R12 ;  /* 0x0014800c01007387 */ /* 0x0003e40000100a00 */
[----:B-1----:R-:W4:Y:S01]  /*204a0*/  LDL.LU R12, [R1+0x2c0] ;  /* 0x0002c000010c7983 */ /* 0x002f220000300800 */
[----:B------:R-:W4:Y:S02]  /*204b0*/  LDL.LU R13, [R1+0x2c4] ;  /* 0x0002c400010d7983 */ /* 0x000f240000300800 */
[----:B------:R-:W4:Y:S02]  /*204c0*/  LDL.LU R14, [R1+0x2c8] ;  /* 0x0002c800010e7983 */ /* 0x000f240000300800 */
[----:B------:R-:W4:Y:S01]  /*204d0*/  LDL.LU R15, [R1+0x2cc] ;  /* 0x0002cc00010f7983 */ /* 0x000f220000300800 */
        /* <DEDUP_REMOVED lines=17> */
[----:B-1----:R-:W3:Y:S01]  /*205f0*/  LDL.LU.64 R26, [R1+0x1488] ;  /* 0x00148800011a7983 */ /* 0x002ee20000300a00 */
[C---:B----4-:R-:W-:Y:S08]  /*20600*/  HMMA.1688.F32.TF32 R12, R20.reuse, R18, R12 ;  /* 0x00000012140c723c */ /* 0x050ff0000008100c */
[----:B---3--:R-:W-:Y:S11]  /*20610*/  HMMA.1688.F32.TF32 R8, R20, R26, R8 ;  /* 0x0000001a1408723c */ /* 0x008ff60000081008 */
[----:B------:R-:W-:Y:S11]  /*20620*/  @!UPT UIADD3 URZ, URZ, URZ, URZ ;  /* 0x0000003f3f3ff290 */ /* 0x000ff6000fffe03f */
[----:B------:R-:W-:Y:S01]  /*20630*/  @!UPT UIADD3 URZ, URZ, URZ, URZ ;  /* 0x0000003f3f3ff290 */ /* 0x000fe2000fffe03f */
[----:B------:R1:W-:Y:S01]  /*20640*/  STL.64 [R1+0x2d0], R8 ;  /* 0x0002d00801007387 */ /* 0x0003e20000100a00 */
[----:B------:R-:W-:Y:S02]  /*20650*/  STL.64 [R1+0x2d8], R10 ;  /* 0x0002d80a01007387 */ /* 0x000fe40000100a00 */
[----:B------:R-:W2:Y:S02]  /*20660*/  LDL.LU R24, [R1+0x2b0] ;  /* 0x0002b00001187983 */ /* 0x000ea40000300800 */
[----:B------:R-:W2:Y:S02]  /*20670*/  LDL.LU R25, [R1+0x2b4] ;  /* 0x0002b40001197983 */ /* 0x000ea40000300800 */
[----:B-1----:R-:W-:Y:S02]  /*20680*/  IMAD.MOV.U32 R9, RZ, RZ, R26 ;  /* 0x000000ffff097224 */ /* 0x002fe400078e001a */
[----:B------:R-:W-:Y:S01]  /*20690*/  IMAD.MOV.U32 R8, RZ, RZ, R27 ;  /* 0x000000ffff087224 */ /* 0x000fe200078e001b */
[----:B------:R-:W2:Y:S01]  /*206a0*/  LDL.LU R26, [R1+0x2b8] ;  /* 0x0002b800011a7983 */ /* 0x000ea20000300800 */
[----:B------:R-:W2:Y:S02]  /*206b0*/  LDL.LU R27, [R1+0x2bc] ;  /* 0x0002bc00011b7983 */ /* 0x000ea40000300800 */
[----:B------:R1:W-:Y:S02]  /*206c0*/  STL.64 [R1+0x2c0], R12 ;  /* 0x0002c00c01007387 */ /* 0x0003e40000100a00 */
[----:B------:R-:W-:Y:S01]  /*206d0*/  STL.64 [R1+0x2c8], R14 ;  /* 0x0002c80e01007387 */ /* 0x000fe20000100a00 */
[----:B-1----:R-:W3:Y:S01]  /*206e0*/  LDL.LU.64 R12, [R1+0x1480] ;  /* 0x00148000010c7983 */ /* 0x002ee20000300a00 */
[----:B------:R-:W-:-:S02]  /*206f0*/  IMAD.MOV.U32 R5, RZ, RZ, R18 ;  /* 0x000000ffff057224 */ /* 0x000fc400078e0012 */
[----:B------:R-:W-:Y:S02]  /*20700*/  IMAD.MOV.U32 R4, RZ, RZ, R19 ;  /* 0x000000ffff047224 */ /* 0x000fe400078e0013 */
[----:B------:R-:W2:Y:S01]  /*20710*/  LDL.LU.64 R18, [R1+0x1478] ;  /* 0x0014780001127983 */ /* 0x000ea20000300a00 */
[----:B---3--:R-:W-:Y:S02]  /*20720*/  IMAD.MOV.U32 R10, RZ, RZ, R13 ;  /* 0x000000ffff0a7224 */ /* 0x008fe400078e000d */
[----:B------:R-:W-:-:S05]  /*20730*/  IMAD.MOV.U32 R11, RZ, RZ, R12 ;  /* 0x000000ffff0b7224 */ /* 0x000fca00078e000c */
[----:B------:R1:W-:Y:S04]  /*20740*/  STL.64 [R1+0x1448], R10 ;  /* 0x0014480a01007387 */ /* 0x0003e80000100a00 */
[----:B-1----:R-:W3:Y:S04]  /*20750*/  LDL.64 R10, [R1+0x18] ;  /* 0x00001800010a7983 */ /* 0x002ee80000100a00 */
[----:B---3--:R-:W-:Y:S01]  /*20760*/  STL.64 [R1+0x1460], R10 ;  /* 0x0014600a01007387 */ /* 0x008fe20000100a00 */
[----:B------:R-:W-:Y:S02]  /*20770*/  STL.64 [R1+0x1420], R6 ;  /* 0x0014200601007387 */ /* 0x000fe40000100a00 */
[----:B------:R1:W-:Y:S02]  /*20780*/  STL.64 [R1+0x1418], R4 ;  /* 0x0014180401007387 */ /* 0x0003e40000100a00 */
[----:B-1----:R-:W3:Y:S01]  /*20790*/  LDL.LU R4, [R1+0x270] ;  /* 0x0002700001047983 */ /* 0x002ee20000300800 */
[----:B------:R-:W3:Y:S02]  /*207a0*/  LDL.LU R5, [R1+0x274] ;  /* 0x0002740001057983 */ /* 0x000ee40000300800 */
[----:B------:R-:W4:Y:S02]  /*207b0*/  LDL.LU R6, [R1+0x278] ;  /* 0x0002780001067983 */ /* 0x000f240000300800 */
[----:B------:R-:W4:Y:S01]  /*207c0*/  LDL.LU R7, [R1+0x27c] ;  /* 0x00027c0001077983 */ /* 0x000f220000300800 */
[----:B------:R-:W2:Y:S01]  /*207d0*/  LDL.LU R12, [R1+0x2a0] ;  /* 0x0002a000010c7983 */ /* 0x000ea20000300800 */
[----:B------:R-:W2:Y:S02]  /*207e0*/  LDL.LU R13, [R1+0x2a4] ;  /* 0x0002a400010d7983 */ /* 0x000ea40000300800 */
[----:B------:R-:W2:Y:S02]  /*207f0*/  LDL.LU R14, [R1+0x2a8] ;  /* 0x0002a800010e7983 */ /* 0x000ea40000300800 */
[----:B------:R-:W2:Y:S01]  /*20800*/  LDL.LU R15, [R1+0x2ac] ;  /* 0x0002ac00010f7983 */ /* 0x000ea20000300800 */
[----:B------:R-:W2:Y:S04]  /*20810*/  LDL.64 R10, [R1+0x28] ;  /* 0x00002800010a7983 */ /* 0x000ea80000100a00 */
[----:B----4-:R-:W-:Y:S01]  /*20820*/  STL.64 [R1+0x1440], R6 ;  /* 0x0014400601007387 */ /* 0x010fe20000100a00 */
[----:B---3--:R1:W-:Y:S03]  /*20830*/  STL.64 [R1+0x1438], R4 ;  /* 0x0014380401007387 */ /* 0x0083e60000100a00 */
[----:B-1----:R-:W3:Y:S01]  /*20840*/  LDL.LU R4, [R1+0x280] ;  /* 0x0002800001047983 */ /* 0x002ee20000300800 */
[----:B------:R-:W3:Y:S02]  /*20850*/  LDL.LU R5, [R1+0x284] ;  /* 0x0002840001057983 */ /* 0x000ee40000300800 */
[----:B------:R-:W4:Y:S02]  /*20860*/  LDL.LU R6, [R1+0x288] ;  /* 0x0002880001067983 */ /* 0x000f240000300800 */
[----:B------:R-:W4:Y:S01]  /*20870*/  LDL.LU R7, [R1+0x28c] ;  /* 0x00028c0001077983 */ /* 0x000f220000300800 */
[----:B--2---:R-:W-:Y:S01]  /*20880*/  HMMA.1688.F32.TF32 R20, R20, R18, R24 ;  /* 0x000000121414723c */ /* 0x004fe20000081018 */
[----:B----4-:R-:W-:Y:S01]  /*20890*/  STL.64 [R1+0x1458], R6 ;  /* 0x0014580601007387 */ /* 0x010fe20000100a00 */
[----:B---3--:R1:W-:Y:S03]  /*208a0*/  STL.64 [R1+0x1450], R4 ;  /* 0x0014500401007387 */ /* 0x0083e60000100a00 */
[----:B-1----:R-:W2:Y:S01]  /*208b0*/  LDL.LU R4, [R1+0x290] ;  /* 0x0002900001047983 */ /* 0x002ea20000300800 */
[----:B------:R-:W2:Y:S02]  /*208c0*/  LDL.LU R5, [R1+0x294] ;  /* 0x0002940001057983 */ /* 0x000ea40000300800 */
[----:B------:R-:W2:Y:S02]  /*208d0*/  LDL.LU R6, [R1+0x298] ;  /* 0x0002980001067983 */ /* 0x000ea40000300800 */
[----:B------:R-:W2:Y:S01]  /*208e0*/  LDL.LU R7, [R1+0x29c] ;  /* 0x00029c0001077983 */ /* 0x000ea20000300800 */
[----:B------:R-:W3:Y:S01]  /*208f0*/  LDL.LU.64 R26, [R1+0x1470] ;  /* 0x00147000011a7983 */ /* 0x000ee20000300a00 */
[----:B------:R-:W3:Y:S02]  /*20900*/  LDL.LU.64 R24, [R1+0x1468] ;  /* 0x0014680001187983 */ /* 0x000ee40000300a00 */
[----:B------:R1:W-:Y:S09]  /*20910*/  STL.64 [R1+0x13f8], R18 ;  /* 0x0013f81201007387 */ /* 0x0003f20000100a00 */
[----:B------:R-:W-:Y:S01]  /*20920*/  STL.64 [R1+0x2b0], R20 ;  /* 0x0002b01401007387 */ /* 0x000fe20000100a00 */
[----:B------:R-:W-:Y:S01]  /*20930*/  STL.64 [R1+0x2b8], R22 ;  /* 0x0002b81601007387 */ /* 0x000fe20000100a00 */
[----:B-1----:R-:W-:-:S02]  /*20940*/  IMAD.MOV.U32 R18, RZ, RZ, R9 ;  /* 0x000000ffff127224 */ /* 0x002fc400078e0009 */
[----:B------:R-:W-:-:S05]  /*20950*/  IMAD.MOV.U32 R19, RZ, RZ, R8 ;  /* 0x000000ffff137224 */ /* 0x000fca00078e0008 */
[----:B------:R1:W-:Y:S01]  /*20960*/  STL.64 [R1+0x1410], R18 ;  /* 0x0014101201007387 */ /* 0x0003e20000100a00 */
[----:B------:R-:W4:Y:S02]  /*20970*/  LDL.LU R16, [R1+0x260] ;  /* 0x0002600001107983 */ /* 0x000f240000300800 */
[----:B------:R-:W4:Y:S01]  /*20980*/  LDL.LU R17, [R1+0x264] ;  /* 0x0002640001117983 */ /* 0x000f220000300800 */
[----:B-1----:R-:W4:Y:S01]  /*20990*/  LDL.LU R18, [R1+0x268] ;  /* 0x0002680001127983 */ /* 0x002f220000300800 */
[----:B------:R-:W4:Y:S02]  /*209a0*/  LDL.LU R19, [R1+0x26c] ;  /* 0x00026c0001137983 */ /* 0x000f240000300800 */
[----:B------:R-:W2:Y:S02]  /*209b0*/  LDL.LU R20, [R1+0x30] ;  /* 0x0000300001147983 */ /* 0x000ea40000300800 */
[----:B------:R-:W2:Y:S01]  /*209c0*/  LDL.LU R21, [R1+0x34] ;  /* 0x0000340001157983 */ /* 0x000ea20000300800 */
[----:B------:R-:W2:Y:S01]  /*209d0*/  LDL.LU R22, [R1+0x38] ;  /* 0x0000380001167983 */ /* 0x000ea20000300800 */
[----:B------:R-:W2:Y:S01]  /*209e0*/  LDL.LU R23, [R1+0x3c] ;  /* 0x00003c0001177983 */ /* 0x000ea20000300800 */
[C---:B---3--:R-:W-:Y:S02]  /*209f0*/  HMMA.1688.F32.TF32 R12, R24.reuse, R10, R12 ;  /* 0x0000000a180c723c */ /* 0x048fe4000008100c */
[----:B--2---:R-:W-:Y:S01]  /*20a00*/  STL.64 [R1+0x1408], R22 ;  /* 0x0014081601007387 */ /* 0x004fe20000100a00 */
[----:B------:R1:W-:Y:S03]  /*20a10*/  STL.64 [R1+0x1400], R20 ;  /* 0x0014001401007387 */ /* 0x0003e60000100a00 */
[----:B-1----:R-:W2:Y:S01]  /*20a20*/  LDL.LU R20, [R1+0x250] ;  /* 0x0002500001147983 */ /* 0x002ea20000300800 */
[----:B------:R-:W2:Y:S02]  /*20a30*/  LDL.LU R21, [R1+0x254] ;  /* 0x0002540001157983 */ /* 0x000ea40000300800 */
[----:B------:R-:W2:Y:S02]  /*20a40*/  LDL.LU R22, [R1+0x258] ;  /* 0x0002580001167983 */ /* 0x000ea40000300800 */
[----:B------:R-:W2:Y:S11]  /*20a50*/  LDL.LU R23, [R1+0x25c] ;  /* 0x00025c0001177983 */ /* 0x000eb60000300800 */
        /* <DEDUP_REMOVED lines=15> */
[C---:B--2---:R-:W-:Y:S01]  /*20b50*/  HMMA.1688.F32.TF32 R8, R24.reuse, R10, R4 ;  /* 0x0000000a1808723c */ /* 0x044fe20000081004 */
[----:B------:R-:W2:Y:S01]  /*20b60*/  LDL.LU.64 R6, [R1+0x1440] ;  /* 0x0014400001067983 */ /* 0x000ea20000300a00 */
[----:B------:R-:W2:Y:S11]  /*20b70*/  LDL.LU.64 R4, [R1+0x1438] ;  /* 0x0014380001047983 */ /* 0x000eb60000300a00 */
[----:B------:R-:W-:Y:S10]  /*20b80*/  @!UPT UIADD3 URZ, URZ, URZ, URZ ;  /* 0x0000003f3f3ff290 */ /* 0x000ff4000fffe03f */
[----:B------:R-:W-:Y:S01]  /*20b90*/  STL.64 [R1+0x660], R8 ;  /* 0x0006600801007387 */ /* 0x000fe20000100a00 */
[----:B------:R1:W-:Y:S03]  /*20ba0*/  STL.64 [R1+0x668], R10 ;  /* 0x0006680a01007387 */ /* 0x0003e60000100a00 */
[----:B-1----:R-:W2:Y:S01]  /*20bb0*/  LDL.LU.64 R10, [R1+0x1430] ;  /* 0x00143000010a7983 */ /* 0x002ea20000300a00 */
[----:B------:R-:W3:Y:S01]  /*20bc0*/  LDL.LU.64 R8, [R1+0x1428] ;  /* 0x0014280001087983 */ /* 0x000ee20000300a00 */
[C---:B--2---:R-:W-:Y:S11]  /*20bd0*/  HMMA.1688.F32.TF32 R4, R24.reuse, R10, R4 ;  /* 0x0000000a1804723c */ /* 0x044ff60000081004 */
[----:B------:R-:W-:Y:S11]  /*20be0*/  @!UPT UIADD3 URZ, URZ, URZ, URZ ;  /* 0x0000003f3f3ff290 */ /* 0x000ff6000fffe03f */
[----:B------:R-:W-:Y:S01]  /*20bf0*/  @!UPT UIADD3 URZ, URZ, URZ, URZ ;  /* 0x0000003f3f3ff290 */ /* 0x000fe2000fffe03f */
[----:B------:R-:W-:Y:S01]  /*20c00*/  STL.64 [R1+0x650], R4 ;  /* 0x0006500401007387 */ /* 0x000fe20000100a00 */
[----:B------:R1:W-:Y:S03]  /*20c10*/  STL.64 [R1+0x658], R6 ;  /* 0x0006580601007387 */ /* 0x0003e60000100a00 */
[----:B-1----:R-:W4:Y:S01]  /*20c20*/  LDL.LU.64 R6, [R1+0x1420] ;  /* 0x0014200001067983 */ /* 0x002f220000300a00 */
[----:B------:R-:W2:Y:S02]  /*20c30*/  LDL.LU.64 R4, [R1+0x1418] ;  /* 0x0014180001047983 */ /* 0x000ea40000300a00 */
[----:B------:R-:W-:Y:S02]  /*20c40*/  STL.64 [R1+0x13b0], R10 ;  /* 0x0013b00a01007387 */ /* 0x000fe40000100a00 */
[----:B---3--:R-:W-:Y:S01]  /*20c50*/  STL.64 [R1+0x13a8], R8 ;  /* 0x0013a80801007387 */ /* 0x008fe20000100a00 */
[C---:B----4-:R-:W-:Y:S11]  /*20c60*/  HMMA.1688.F32.TF32 R16, R24.reuse, R6, R16 ;  /* 0x000000061810723c */ /* 0x050ff60000081010 */
[----:B------:R-:W-:Y:S11]  /*20c70*/  @!UPT UIADD3 URZ, URZ, URZ, URZ ;  /* 0x0000003f3f3ff290 */ /* 0x000ff6000fffe03f */
[----:B------:R-:W-:Y:S01]  /*20c80*/  @!UPT UIADD3 URZ, URZ, URZ, URZ ;  /* 0x0000003f3f3ff290 */ /* 0x000fe2000fffe03f */
[----:B------:R-:W-:Y:S01]  /*20c90*/  STL.64 [R1+0x640], R16 ;  /* 0x0006401001007387 */ /* 0x000fe20000100a00 */
[----:B------:R1:W-:Y:S03]  /*20ca0*/  STL.64 [R1+0x648], R18 ;  /* 0x0006481201007387 */ /* 0x0003e60000100a00 */
[----:B-1----:R-:W3:Y:S01]  /*20cb0*/  LDL.LU.64 R18, [R1+0x1410] ;  /* 0x0014100001127983 */ /* 0x002ee20000300a00 */
[----:B--2---:R-:W-:Y:S02]  /*20cc0*/  IMAD.MOV.U32 R11, RZ, RZ, R4 ;  /* 0x000000ffff0b7224 */ /* 0x004fe400078e0004 */
[----:B------:R1:W-:Y:S02]  /*20cd0*/  STL.64 [R1+0x13a0], R6 ;  /* 0x0013a00601007387 */ /* 0x0003e40000100a00 */
[----:B------:R-:W-:Y:S01]  /*20ce0*/  IMAD.MOV.U32 R10, RZ, RZ, R5 ;  /* 0x000000ffff0a7224 */ /* 0x000fe200078e0005 */
[----:B------:R-:W2:Y:S01]  /*20cf0*/  LDL.LU R4, [R1+0x150] ;  /* 0x0001500001047983 */ /* 0x000ea20000300800 */
[----:B------:R-:W2:Y:S03]  /*20d00*/  LDL.LU R5, [R1+0x154] ;  /* 0x0001540001057983 */ /* 0x000ea60000300800 */
[----:B-1----:R-:W2:Y:S01]  /*20d10*/  LDL.LU R6, [R1+0x158] ;  /* 0x0001580001067983 */ /* 0x002ea20000300800 */
[----:B------:R-:W2:Y:S01]  /*20d20*/  LDL.LU R7, [R1+0x15c] ;  /* 0x00015c0001077983 */ /* 0x000ea20000300800 */
[C---:B---3--:R-:W-:Y:S02]  /*20d30*/  HMMA.1688.F32.TF32 R16, R24.reuse, R18, R20 ;  /* 0x000000121810723c */ /* 0x048fe40000081014 */
[----:B------:R-:W3:Y:S01]  /*20d40*/  LDL.LU.64 R22, [R1+0x1408] ;  /* 0x0014080001167983 */ /* 0x000ee20000300a00 */
[----:B------:R-:W3:Y:S11]  /*20d50*/  LDL.LU.64 R20, [R1+0x1400] ;  /* 0x0014000001147983 */ /* 0x000ef60000300a00 */
[----:B------:R-:W-:Y:S09]  /*20d60*/  @!UPT UIADD3 URZ, URZ, URZ, URZ ;  /* 0x0000003f3f3ff290 */ /* 0x000ff2000fffe03f */
[----:B------:R-:W-:Y:S01]  /*20d70*/  STL.64 [R1+0x630], R16 ;  /* 0x0006301001007387 */ /* 0x000fe20000100a00 */
[----:B------:R1:W-:Y:S01]  /*20d80*/  STL.64 [R1+0x638], R18 ;  /* 0x0006381201007387 */ /* 0x0003e20000100a00 */
[C---:B--2---:R-:W-:Y:S01]  /*20d90*/  HMMA.1688.F32.TF32 R4, R24.reuse, R10, R4 ;  /* 0x0000000a1804723c */ /* 0x044fe20000081004 */
[----:B------:R-:W-:Y:S01]  /*20da0*/  LDS R16, [R2+0x14500] ;  /* 0x0145000002107984 */ /* 0x000fe20000000800 */
[----:B------:R-:W-:Y:S04]  /*20db0*/  LDS R17, [R0+0x14500] ;  /* 0x0145000000117984 */ /* 0x000fe80000000800 */
[----:B-1----:R-:W3:Y:S11]  /*20dc0*/  LDL.LU.64 R18, [R1+0x13f8] ;  /* 0x0013f80001127983 */ /* 0x002ef60000300a00 */
[----:B------:R-:W-:Y:S06]  /*20dd0*/  @!UPT UIADD3 URZ, URZ, URZ, URZ ;  /* 0x0000003f3f3ff290 */ /* 0x000fec000fffe03f */
[----:B------:R1:W-:Y:S01]  /*20de0*/  STL.64 [R1+0x620], R4 ;  /* 0x0006200401007387 */ /* 0x0003e20000100a00 */
[----:B------:R2:W-:Y:S03]  /*20df0*/  STL.64 [R1+0x628], R6 ;  /* 0x0006280601007387 */ /* 0x0005e60000100a00 */
[----:B-1----:R-:W4:Y:S01]  /*20e00*/  LDL.LU R4, [R1+0x210] ;  /* 0x0002100001047983 */ /* 0x002f220000300800 */
[----:B---3--:R-:W-:Y:S03]  /*20e10*/  HMMA.1688.F32.TF32 R8, R24, R18, R20 ;  /* 0x000000121808723c */ /* 0x008fe60000081014 */
[----:B------:R-:W-:Y:S04]  /*20e20*/  LDS R18, [R2+0x16500] ;  /* 0x0165000002127984 */ /* 0x000fe80000000800 */
[----:B------:R-:W1:Y:S04]  /*20e30*/  LDS R19, [R0+0x16500] ;  /* 0x0165000000137984 */ /* 0x000e680000000800 */
[----:B------:R-:W-:Y:S04]  /*20e40*/  LDS R26, [R2+0x16600] ;  /* 0x01660000021a7984 */ /* 0x000fe80000000800 */
[----:B------:R-:W3:Y:S04]  /*20e50*/  LDS R27, [R0+0x16600] ;  /* 0x01660000001b7984 */ /* 0x000ee80000000800 */
[----:B------:R-:W-:Y:S04]  /*20e60*/  LDS R24, [R2+0x14600] ;  /* 0x0146000002187984 */ /* 0x000fe80000000800 */
[----:B------:R-:W1:Y:S04]  /*20e70*/  LDS R25, [R0+0x14600] ;  /* 0x0146000000197984 */ /* 0x000e680000000800 */
[----:B------:R-:W-:Y:S04]  /*20e80*/  LDS R22, [R2+0x16700] ;  /* 0x0167000002167984 */ /* 0x000fe80000000800 */
[----:B------:R-:W-:Y:S04]  /*20e90*/  LDS R23, [R0+0x16700] ;  /* 0x0167000000177984 */ /* 0x000fe80000000800 */
[----:B------:R-:W-:Y:S04]  /*20ea0*/  LDS R20, [R2+0x14700] ;  /* 0x0147000002147984 */ /* 0x000fe80000000800 */
[----:B------:R-:W-:Y:S04]  /*20eb0*/  LDS R21, [R0+0x14700] ;  /* 0x0147000000157984 */ /* 0x000fe80000000800 */
[----:B------:R-:W-:Y:S01]  /*20ec0*/  STL.64 [R1+0x590], R8 ;  /* 0x0005900801007387 */ /* 0x000fe20000100a00 */
[----:B------:R-:W-:Y:S02]  /*20ed0*/  STL.64 [R1+0x598], R10 ;  /* 0x0005980a01007387 */ /* 0x000fe40000100a00 */
[----:B------:R-:W4:Y:S02]  /*20ee0*/  LDL.LU R5, [R1+0x214] ;  /* 0x0002140001057983 */ /* 0x000f240000300800 */
[----:B--2---:R-:W2:Y:S01]  /*20ef0*/  LDL.LU R6, [R1+0x218] ;  /* 0x0002180001067983 */ /* 0x004ea20000300800 */
[----:B------:R-:W2:Y:S04]  /*20f00*/  LDL.LU R7, [R1+0x21c] ;  /* 0x00021c0001077983 */ /* 0x000ea80000300800 */
[----:B--2---:R-:W-:Y:S01]  /*20f10*/  STL.64 [R1+0x13c0], R6 ;  /* 0x0013c00601007387 */ /* 0x004fe20000100a00 */
[----:B----4-:R2:W-:Y:S03]  /*20f20*/  STL.64 [R1+0x13b8], R4 ;  /* 0x0013b80401007387 */ /* 0x0105e60000100a00 */
[----:B--2---:R-:W2:Y:S01]  /*20f30*/  LDL.LU R4, [R1+0x220] ;  /* 0x0002200001047983 */ /* 0x004ea20000300800 */
[----:B------:R-:W2:Y:S02]  /*20f40*/  LDL.LU R5, [R1+0x224] ;  /* 0x0002240001057983 */ /* 0x000ea40000300800 */
[----:B------:R-:W4:Y:S02]  /*20f50*/  LDL.LU R6, [R1+0x228] ;  /* 0x0002280001067983 */ /* 0x000f240000300800 */
[----:B------:R-:W4:Y:S02]  /*20f60*/  LDL.LU R7, [R1+0x22c] ;  /* 0x00022c0001077983 */ /* 0x000f240000300800 */
[----:B----4-:R4:W-:Y:S01]  /*20f70*/  STL.64 [R1+0x13d0], R6 ;  /* 0x0013d00601007387 */ /* 0x0109e20000100a00 */
[----:B--2---:R-:W-:Y:S02]  /*20f80*/  STL.64 [R1+0x13c8], R4 ;  /* 0x0013c80401007387 */ /* 0x004fe40000100a00 */
[----:B----4-:R-:W-:-:S02]  /*20f90*/  IMAD.MOV.U32 R6, RZ, RZ, R15 ;  /* 0x000000ffff067224 */ /* 0x010fc400078e000f */
[----:B------:R-:W-:Y:S01]  /*20fa0*/  IMAD.MOV.U32 R7, RZ, RZ, R14 ;  /* 0x000000ffff077224 */ /* 0x000fe200078e000e */
[----:B------:R-:W-:Y:S04]  /*20fb0*/  LDS R15, [R0+0x16400] ;  /* 0x01640000000f7984 */ /* 0x000fe80000000800 */
[----:B------:R-:W-:Y:S04]  /*20fc0*/  LDS R14, [R2+0x16400] ;  /* 0x01640000020e7984 */ /* 0x000fe80000000800 */
[----:B------:R-:W-:Y:S01]  /*20fd0*/  STL.64 [R1+0x13e0], R6 ;  /* 0x0013e00601007387 */ /* 0x000fe20000100a00 */
[----:B------:R-:W2:Y:S03]  /*20fe0*/  LDL.64 R10, [R1+0x8] ;  /* 0x00000800010a7983 */ /* 0x000ea60000100a00 */
[----:B--2---:R2:W-:Y:S01]  /*20ff0*/  STL.64 [R1+0x13d8], R10 ;  /* 0x0013d80a01007387 */ /* 0x0045e20000100a00 */
[----:B------:R-:W4:Y:S02]  /*21000*/  LDL.LU R8, [R1+0x230] ;  /* 0x0002300001087983 */ /* 0x000f240000300800 */
[----:B------:R-:W4:Y:S01]  /*21010*/  LDL.LU R9, [R1+0x234] ;  /* 0x0002340001097983 */ /* 0x000f220000300800 */
[----:B--2---:R-:W2:Y:S01]  /*21020*/  LDL.LU R10, [R1+0x238] ;  /* 0x00023800010a7983 */ /* 0x004ea20000300800 */
[----:B------:R-:W2:Y:S03]  /*21030*/  LDL.LU R11, [R1+0x23c] ;  /* 0x00023c00010b7983 */ /* 0x000ea60000300800 */
[----:B--2---:R-:W-:Y:S01]  /*21040*/  STL.64 [R1+0x13f0], R10 ;  /* 0x0013f00a01007387 */ /* 0x004fe20000100a00 */
[----:B----4-:R2:W-:Y:S03]  /*21050*/  STL.64 [R1+0x13e8], R8 ;  /* 0x0013e80801007387 */ /* 0x0105e60000100a00 */
[----:B--2---:R-:W2:Y:S01]  /*21060*/  LDL.LU R8, [R1+0x240] ;  /* 0x0002400001087983 */ /* 0x004ea20000300800 */
[----:B------:R-:W2:Y:S02]  /*21070*/  LDL.LU R9, [R1+0x244] ;  /* 0x0002440001097983 */ /* 0x000ea40000300800 */
[----:B------:R-:W2:Y:S02]  /*21080*/  LDL.LU R10, [R1+0x248] ;  /* 0x00024800010a7983 */ /* 0x000ea40000300800 */
[----:B------:R-:W2:Y:S01]  /*21090*/  LDL.LU R11, [R1+0x24c] ;  /* 0x00024c00010b7983 */ /* 0x000ea20000300800 */
[----:B-1----:R1:W-:Y:S01]  /*210a0*/  STL.64 [R1+0x1378], R18 ;  /* 0x0013781201007387 */ /* 0x0023e20000100a00 */
[----:B------:R-:W-:Y:S03]  /*210b0*/  STL.64 [R1+0x1370], R16 ;  /* 0x0013701001007387 */ /* 0x000fe60000100a00 */
[----:B-1----:R-:W4:Y:S04]  /*210c0*/  LDL.64 R18, [R1+0x78] ;  /* 0x0000780001127983 */ /* 0x002f280000100a00 */
[----:B----4-:R1:W-:Y:S04]  /*210d0*/  STL.64 [R1+0x1390], R18 ;  /* 0x0013901201007387 */ /* 0x0103e80000100a00 */
[----:B-1----:R-:W4:Y:S01]  /*210e0*/  LDL.64 R18, [R1+0x88] ;  /* 0x0000880001127983 */ /* 0x002f220000100a00 */
[----:B------:R-:W-:-:S02]  /*210f0*/  IMAD.MOV.U32 R6, RZ, RZ, R13 ;  /* 0x000000ffff067224 */ /* 0x000fc400078e000d */
[----:B------:R-:W-:Y:S02]  /*21100*/  IMAD.MOV.U32 R7, RZ, RZ, R12 ;  /* 0x000000ffff077224 */ /* 0x000fe400078e000c */
[----:B------:R-:W-:Y:S01]  /*21110*/  LDS R13, [R0+0x14400] ;  /* 0x01440000000d7984 */ /* 0x000fe20000000800 */
[----:B------:R-:W2:Y:S04]  /*21120*/  LDS R12, [R2+0x14400] ;  /* 0x01440000020c7984 */ /* 0x000ea80000000800 */
[----:B----4-:R1:W-:Y:S01]  /*21130*/  STL.64 [R1+0x1398], R18 ;  /* 0x0013981201007387 */ /* 0x0103e20000100a00 */
[----:B------:R-:W4:Y:S02]  /*21140*/  LDL.LU R16, [R1+0x200] ;  /* 0x0002000001107983 */ /* 0x000f240000300800 */
[----:B------:R-:W4:Y:S01]  /*21150*/  LDL.LU R17, [R1+0x204] ;  /* 0x0002040001117983 */ /* 0x000f220000300800 */
[----:B-1----:R-:W4:Y:S01]  /*21160*/  LDL.LU R18, [R1+0x208] ;  /* 0x0002080001127983 */ /* 0x002f220000300800 */
[----:B------:R-:W4:Y:S02]  /*21170*/  LDL.LU R19, [R1+0x20c] ;  /* 0x00020c0001137983 */ /* 0x000f240000300800 */
[----:B---3--:R-:W-:Y:S02]  /*21180*/  STL.64 [R1+0x12f0], R26 ;  /* 0x0012f01a01007387 */ /* 0x008fe40000100a00 */
[----:B------:R1:W-:Y:S02]  /*21190*/  STL.64 [R1+0x12e8], R24 ;  /* 0x0012e81801007387 */ /* 0x0003e40000100a00 */
[----:B-1----:R-:W3:Y:S01]  /*211a0*/  LDL.LU R24, [R1+0x1d0] ;  /* 0x0001d00001187983 */ /* 0x002ee20000300800 */
[----:B------:R-:W3:Y:S02]  /*211b0*/  LDL.LU R25, [R1+0x1d4] ;  /* 0x0001d40001197983 */ /* 0x000ee40000300800 */
[----:B------:R-:W3:Y:S02]  /*211c0*/  LDL.LU R26, [R1+0x1d8] ;  /* 0x0001d800011a7983 */ /* 0x000ee40000300800 */
[----:B------:R-:W3:Y:S01]  /*211d0*/  LDL.LU R27, [R1+0x1dc] ;  /* 0x0001dc00011b7983 */ /* 0x000ee20000300800 */
[C---:B--2---:R-:W-:Y:S01]  /*211e0*/  HMMA.1688.F32.TF32 R4, R12.reuse, R6, R8 ;  /* 0x000000060c04723c */ /* 0x044fe20000081008 */
[----:B---3--:R-:W-:Y:S01]  /*211f0*/  STL.64 [R1+0x1388], R26 ;  /* 0x0013881a01007387 */ /* 0x008fe20000100a00 */
[----:B------:R1:W-:Y:S03]  /*21200*/  STL.64 [R1+0x1380], R24 ;  /* 0x0013801801007387 */ /* 0x0003e60000100a00 */
[----:B-1----:R-:W2:Y:S01]  /*21210*/  LDL.LU R24, [R1+0x1e0] ;  /* 0x0001e00001187983 */ /* 0x002ea20000300800 */
[----:B------:R-:W2:Y:S02]  /*21220*/  LDL.LU R25, [R1+0x1e4] ;  /* 0x0001e40001197983 */ /* 0x000ea40000300800 */
[----:B------:R-:W2:Y:S02]  /*21230*/  LDL.LU R26, [R1+0x1e8] ;  /* 0x0001e800011a7983 */ /* 0x000ea40000300800 */
[----:B------:R-:W2:Y:S01]  /*21240*/  LDL.LU R27, [R1+0x1ec] ;  /* 0x0001ec00011b7983 */ /* 0x000ea20000300800 */
[----:B------:R1:W-:Y:S01]  /*21250*/  STL.64 [R1+0x1250], R22 ;  /* 0x0012501601007387 */ /* 0x0003e20000100a00 */
[----:B------:R-:W-:Y:S03]  /*21260*/  STL.64 [R1+0x1248], R20 ;  /* 0x0012481401007387 */ /* 0x000fe60000100a00 */
[----:B-1----:R-:W3:Y:S01]  /*21270*/  LDL.64 R22, [R1+0x68] ;  /* 0x0000680001167983 */ /* 0x002ee20000100a00 */
[----:B------:R-:W2:Y:S02]  /*21280*/  LDL.LU.64 R10, [R1+0x13f0] ;  /* 0x0013f000010a7983 */ /* 0x000ea40000300a00 */
[----:B------:R-:W2:Y:S05]  /*21290*/  LDL.LU.64 R8, [R1+0x13e8] ;  /* 0x0013e80001087983 */ /* 0x000eaa0000300a00 */
[----:B------:R-:W-:Y:S01]  /*212a0*/  STL.64 [R1+0x580], R4 ;  /* 0x0005800401007387 */ /* 0x000fe20000100a00 */
[----:B------:R1:W-:Y:S04]  /*212b0*/  STL.64 [R1+0x588], R6 ;  /* 0x0005880601007387 */ /* 0x0003e80000100a00 */
[----:B-1----:R-:W2:Y:S02]  /*212c0*/  LDL.LU.64 R6, [R1+0x13e0] ;  /* 0x0013e00001067983 */ /* 0x002ea40000300a00 */
[C---:B--2---:R-:W-:Y:S02]  /*212d0*/  HMMA.1688.F32.TF32 R4, R12.reuse, R6, R8 ;  /* 0x000000060c04723c */ /* 0x044fe40000081008 */
[----:B------:R-:W2:Y:S11]  /*212e0*/  LDL.LU.64 R10, [R1+0x13d8] ;  /* 0x0013d800010a7983 */ /* 0x000eb60000300a00 */
[----:B------:R-:W-:Y:S10]  /*212f0*/  @!UPT UIADD3 URZ, URZ, URZ, URZ ;  /* 0x0000003f3f3ff290 */ /* 0x000ff4000fffe03f */
[----:B------:R-:W-:Y:S01]  /*21300*/  STL.64 [R1+0x570], R4 ;  /* 0x0005700401007387 */ /* 0x000fe20000100a00 */
[----:B------:R1:W-:Y:S03]  /*21310*/  STL.64 [R1+0x578], R6 ;  /* 0x0005780601007387 */ /* 0x0003e60000100a00 */
[----:B-1----:R-:W3:Y:S01]  /*21320*/  LDL.LU.64 R6, [R1+0x13d0] ;  /* 0x0013d00001067983 */ /* 0x002ee20000300a00 */
[----:B------:R-:W3:Y:S02]  /*21330*/  LDL.LU.64 R4, [R1+0x13c8] ;  /* 0x0013c80001047983 */ /* 0x000ee40000300a00 */
[----:B--2---:R-:W-:Y:S02]  /*21340*/  IMAD.MOV.U32 R21, RZ, RZ, R10 ;  /* 0x000000ffff157224 */ /* 0x004fe400078e000a */
[----:B------:R-:W-:Y:S01]  /*21350*/  IMAD.MOV.U32 R20, RZ, RZ, R11 ;  /* 0x000000ffff147224 */ /* 0x000fe200078e000b */
[C---:B---3--:R-:W-:Y:S11]  /*21360*/  HMMA.1688.F32.TF32 R4, R12.reuse, R10, R4 ;  /* 0x0000000a0c04723c */ /* 0x048ff60000081004 */
[----:B------:R-:W-:Y:S11]  /*21370*/  @!UPT UIADD3 URZ, URZ, URZ, URZ ;  /* 0x0000003f3f3ff290 */ /* 0x000ff6000fffe03f */
[----:B------:R-:W-:Y:S01]  /*21380*/  @!UPT UIADD3 URZ, URZ, URZ, URZ ;  /* 0x0000003f3f3ff290 */ /* 0x000fe2000fffe03f */
        /* <DEDUP_REMOVED lines=11> */
[----:B-1----:R-:W4:Y:S01]  /*21440*/  LDL.LU.64 R6, [R1+0x13a0] ;  /* 0x0013a00001067983 */ /* 0x002f220000300a00 */
[----:B------:R-:W-:Y:S02]  /*21450*/  STL.64 [R1+0x1330], R10 ;  /* 0x0013300a01007387 */ /* 0x000fe40000100a00 */
[----:B---3--:R1:W-:Y:S02]  /*21460*/  STL.64 [R1+0x1328], R8 ;  /* 0x0013280801007387 */ /* 0x0083e40000100a00 */
[----:B-1----:R-:W2:Y:S01]  /*21470*/  LDL.LU R8, [R1+0x1f0] ;  /* 0x0001f00001087983 */ /* 0x002ea20000300800 */
[----:B------:R-:W2:Y:S02]  /*21480*/  LDL.LU R9, [R1+0x1f4] ;  /* 0x0001f40001097983 */ /* 0x000ea40000300800 */
[----:B------:R-:W2:Y:S02]  /*21490*/  LDL.LU R10, [R1+0x1f8] ;  /* 0x0001f800010a7983 */ /* 0x000ea40000300800 */
[----:B------:R-:W2:Y:S01]  /*214a0*/  LDL.LU R11, [R1+0x1fc] ;  /* 0x0001fc00010b7983 */ /* 0x000ea20000300800 */
[C---:B----4-:R-:W-:Y:S11]  /*214b0*/  HMMA.1688.F32.TF32 R16, R12.reuse, R6, R16 ;  /* 0x000000060c10723c */ /* 0x050ff60000081010 */
[----:B------:R-:W-:Y:S11]  /*214c0*/  @!UPT UIADD3 URZ, URZ, URZ, URZ ;  /* 0x0000003f3f3ff290 */ /* 0x000ff6000fffe03f */
[----:B------:R-:W-:Y:S01]  /*214d0*/  @!UPT UIADD3 URZ, URZ, URZ, URZ ;  /* 0x0000003f3f3ff290 */ /* 0x000fe2000fffe03f */
[----:B------:R-:W-:Y:S01]  /*214e0*/  STL.64 [R1+0x2a0], R16 ;  /* 0x0002a01001007387 */ /* 0x000fe20000100a00 */
[----:B------:R1:W-:Y:S03]  /*214f0*/  STL.64 [R1+0x2a8], R18 ;  /* 0x0002a81201007387 */ /* 0x0003e60000100a00 */
[----:B-1----:R-:W2:Y:S02]  /*21500*/  LDL.LU.64 R18, [R1+0x1398] ;  /* 0x0013980001127983 */ /* 0x002ea40000300a00 */
[C---:B--2---:R-:W-:Y:S11]  /*21510*/  HMMA.1688.F32.TF32 R8, R12.reuse, R18, R8 ;  /* 0x000000120c08723c */ /* 0x044ff60000081008 */
[----:B------:R-:W-:Y:S11]  /*21520*/  @!UPT UIADD3 URZ, URZ, URZ, URZ ;  /* 0x0000003f3f3ff290 */ /* 0x000ff6000fffe03f */
[----:B------:R-:W-:Y:S01]  /*21530*/  @!UPT UIADD3 URZ, URZ, URZ, URZ ;  /* 0x0000003f3f3ff290 */ /* 0x000fe2000fffe03f */
[----:B------:R1:W-:Y:S01]  /*21540*/  STL.64 [R1+0x290], R8 ;  /* 0x0002900801007387 */ /* 0x0003e20000100a00 */
[----:B------:R-:W-:Y:S02]  /*21550*/  STL.64 [R1+0x298], R10 ;  /* 0x0002980a01007387 */ /* 0x000fe40000100a00 */
        /* <DEDUP_REMOVED lines=10> */
[----:B------:R-:W-:Y:S02]  /*21600*/  IMAD.MOV.U32 R5, RZ, RZ, R18 ;  /* 0x000000ffff057224 */ /* 0x000fe400078e0012 */
[----:B------:R-:W-:Y:S02]  /*21610*/  IMAD.MOV.U32 R4, RZ, RZ, R19 ;  /* 0x000000ffff047224 */ /* 0x000fe400078e0013 */
[----:B------:R-:W3:Y:S01]  /*21620*/  LDL.LU.64 R18, [R1+0x1378] ;  /* 0x0013780001127983 */ /* 0x000ee20000300a00 */
[----:B------:R-:W3:Y:S02]  /*21630*/  LDL.LU.64 R16, [R1+0x1370] ;  /* 0x0013700001107983 */ /* 0x000ee40000300a00 */
[----:B------:R-:W-:Y:S02]  /*21640*/  STL.64 [R1+0x1320], R6 ;  /* 0x0013200601007387 */ /* 0x000fe40000100a00 */
[----:B------:R2:W-:Y:S01]  /*21650*/  STL.64 [R1+0x1318], R4 ;  /* 0x0013180401007387 */ /* 0x0005e20000100a00 */
[----:B------:R-:W-:Y:S01]  /*21660*/  STL.64 [R1+0x12f8], R22 ;  /* 0x0012f81601007387 */ /* 0x000fe20000100a00 */
[----:B--2---:R-:W-:Y:S03]  /*21670*/  HMMA.1688.F32.TF32 R4, R12, R22, R24 ;  /* 0x000000160c04723c */ /* 0x004fe60000081018 */
[----:B------:R-:W2:Y:S11]  /*21680*/  LDL.LU R24, [R1+0x160] ;  /* 0x0001600001187983 */ /* 0x000eb60000300800 */
[----:B------:R-:W-:Y:S09]  /*21690*/  @!UPT UIADD3 URZ, URZ, URZ, URZ ;  /* 0x0000003f3f3ff290 */ /* 0x000ff2000fffe03f */
[----:B------:R1:W-:Y:S01]  /*216a0*/  STL.64 [R1+0x1f0], R4 ;  /* 0x0001f00401007387 */ /* 0x0003e20000100a00 */
[----:B------:R4:W-:Y:S02]  /*216b0*/  STL.64 [R1+0x1f8], R6 ;  /* 0x0001f80601007387 */ /* 0x0009e40000100a00 */
[----:B------:R-:W2:Y:S02]  /*216c0*/  LDL.LU R25, [R1+0x164] ;  /* 0x0001640001197983 */ /* 0x000ea40000300800 */
[----:B------:R-:W2:Y:S01]  /*216d0*/  LDL.LU R26, [R1+0x168] ;  /* 0x00016800011a7983 */ /* 0x000ea20000300800 */
[----:B------:R-:W2:Y:S04]  /*216e0*/  LDL.LU R27, [R1+0x16c] ;  /* 0x00016c00011b7983 */ /* 0x000ea80000300800 */
[----:B--2---:R-:W-:Y:S01]  /*216f0*/  STL.64 [R1+0x1308], R26 ;  /* 0x0013081a01007387 */ /* 0x004fe20000100a00 */
[----:B------:R-:W-:Y:S02]  /*21700*/  STL.64 [R1+0x1300], R24 ;  /* 0x0013001801007387 */ /* 0x000fe40000100a00 */
[----:B-1----:R-:W2:Y:S02]  /*21710*/  LDL.LU R4, [R1+0x190] ;  /* 0x0001900001047983 */ /* 0x002ea40000300800 */
[----:B------:R-:W2:Y:S01]  /*21720*/  LDL.LU R5, [R1+0x194] ;  /* 0x0001940001057983 */ /* 0x000ea20000300800 */
[----:B----4-:R-:W4:Y:S01]  /*21730*/  LDL.LU R6, [R1+0x198] ;  /* 0x0001980001067983 */ /* 0x010f220000300800 */
[----:B------:R-:W4:Y:S02]  /*21740*/  LDL.LU R7, [R1+0x19c] ;  /* 0x00019c0001077983 */ /* 0x000f240000300800 */
[----:B------:R-:W-:-:S02]  /*21750*/  IMAD.MOV.U32 R10, RZ, RZ, R21 ;  /* 0x000000ffff0a7224 */ /* 0x000fc400078e0015 */
[----:B------:R-:W-:Y:S02]  /*21760*/  IMAD.MOV.U32 R11, RZ, RZ, R20 ;  /* 0x000000ffff0b7224 */ /* 0x000fe400078e0014 */
[----:B------:R-:W-:Y:S02]  /*21770*/  IMAD.MOV.U32 R23, RZ, RZ, R8 ;  /* 0x000000ffff177224 */ /* 0x000fe400078e0008 */
[----:B------:R-:W-:Y:S01]  /*21780*/  IMAD.MOV.U32 R22, RZ, RZ, R9 ;  /* 0x000000ffff167224 */ /* 0x000fe200078e0009 */
[----:B----4-:R-:W-:Y:S01]  /*21790*/  STL.64 [R1+0x1340], R6 ;  /* 0x0013400601007387 */ /* 0x010fe20000100a00 */
[----:B--2---:R-:W-:Y:S02]  /*217a0*/  STL.64 [R1+0x1338], R4 ;  /* 0x0013380401007387 */ /* 0x004fe40000100a00 */
[----:B------:R1:W-:Y:S02]  /*217b0*/  STL.64 [R1+0x1348], R10 ;  /* 0x0013480a01007387 */ /* 0x0003e40000100a00 */
[----:B------:R-:W2:Y:S01]  /*217c0*/  LDL.LU R8, [R1+0x1b0] ;  /* 0x0001b00001087983 */ /* 0x000ea20000300800 */
[----:B------:R-:W2:Y:S04]  /*217d0*/  LDL.LU R9, [R1+0x1b4] ;  /* 0x0001b40001097983 */ /* 0x000ea80000300800 */
[----:B-1----:R-:W4:Y:S01]  /*217e0*/  LDL.LU R10, [R1+0x1b8] ;  /* 0x0001b800010a7983 */ /* 0x002f220000300800 */
[----:B------:R-:W4:Y:S03]  /*217f0*/  LDL.LU R11, [R1+0x1bc] ;  /* 0x0001bc00010b7983 */ /* 0x000f260000300800 */
[----:B----4-:R1:W-:Y:S01]  /*21800*/  STL.64 [R1+0x1358], R10 ;  /* 0x0013580a01007387 */ /* 0x0103e20000100a00 */
[----:B--2---:R-:W-:Y:S03]  /*21810*/  STL.64 [R1+0x1350], R8 ;  /* 0x0013500801007387 */ /* 0x004fe60000100a00 */
[----:B-1----:R-:W2:Y:S01]  /*21820*/  LDL.LU.64 R10, [R1+0x28] ;  /* 0x00002800010a7983 */ /* 0x002ea20000300a00 */
[----:B------:R-:W4:Y:S02]  /*21830*/  LDL.LU R4, [R1+0x1a0] ;  /* 0x0001a00001047983 */ /* 0x000f240000300800 */
[----:B------:R-:W4:Y:S02]  /*21840*/  LDL.LU R5, [R1+0x1a4] ;  /* 0x0001a40001057983 */ /* 0x000f240000300800 */
[----:B------:R-:W2:Y:S01]  /*21850*/  LDL.LU R6, [R1+0x1a8] ;  /* 0x0001a80001067983 */ /* 0x000ea20000300800 */
[----:B------:R-:W2:Y:S04]  /*21860*/  LDL.LU R7, [R1+0x1ac] ;  /* 0x0001ac0001077983 */ /* 0x000ea80000300800 */
[----:B--2---:R-:W-:Y:S01]  /*21870*/  STL.64 [R1+0x1368], R6 ;  /* 0x0013680601007387 */ /* 0x004fe20000100a00 */
[----:B----4-:R1:W-:Y:S03]  /*21880*/  STL.64 [R1+0x1360], R4 ;  /* 0x0013600401007387 */ /* 0x0103e60000100a00 */
[----:B-1----:R-:W3:Y:S01]  /*21890*/  LDL.LU R4, [R1+0x1c0] ;  /* 0x0001c00001047983 */ /* 0x002ee20000300800 */
[----:B------:R-:W3:Y:S02]  /*218a0*/  LDL.LU R5, [R1+0x1c4] ;  /* 0x0001c40001057983 */ /* 0x000ee40000300800 */
[----:B------:R-:W3:Y:S02]  /*218b0*/  LDL.LU R6, [R1+0x1c8] ;  /* 0x0001c80001067983 */ /* 0x000ee40000300800 */
[----:B------:R-:W3:Y:S01]  /*218c0*/  LDL.LU R7, [R1+0x1cc] ;  /* 0x0001cc0001077983 */ /* 0x000ee20000300800 */
[----:B------:R1:W-:Y:S01]  /*218d0*/  STL.64 [R1+0x1310], R22 ;  /* 0x0013101601007387 */ /* 0x0003e20000100a00 */
[----:B------:R-:W2:Y:S02]  /*218e0*/  LDL.LU R20, [R1+0x180] ;  /* 0x0001800001147983 */ /* 0x000ea40000300800 */
[----:B------:R-:W2:Y:S01]  /*218f0*/  LDL.LU R21, [R1+0x184] ;  /* 0x0001840001157983 */ /* 0x000ea20000300800 */
[----:B-1----:R-:W2:Y:S01]  /*21900*/  LDL.LU R22, [R1+0x188] ;  /* 0x0001880001167983 */ /* 0x002ea20000300800 */
[----:B------:R-:W2:Y:S02]  /*21910*/  LDL.LU R23, [R1+0x18c] ;  /* 0x00018c0001177983 */ /* 0x000ea40000300800 */
[----:B------:R-:W4:Y:S02]  /*21920*/  LDL.LU R24, [R1+0x170] ;  /* 0x0001700001187983 */ /* 0x000f240000300800 */
[----:B------:R-:W4:Y:S01]  /*21930*/  LDL.LU R25, [R1+0x174] ;  /* 0x0001740001197983 */ /* 0x000f220000300800 */
[----:B------:R-:W4:Y:S01]  /*21940*/  LDL.LU R26, [R1+0x178] ;  /* 0x00017800011a7983 */ /* 0x000f220000300800 */
[----:B------:R-:W4:Y:S02]  /*21950*/  LDL.LU R27, [R1+0x17c] ;  /* 0x00017c00011b7983 */ /* 0x000f240000300800 */
[----:B------:R-:W2:Y:S02]  /*21960*/  LDL.LU R12, [R1+0x40] ;  /* 0x00004000010c7983 */ /* 0x000ea40000300800 */
[----:B------:R-:W2:Y:S02]  /*21970*/  LDL.LU R13, [R1+0x44] ;  /* 0x00004400010d7983 */ /* 0x000ea40000300800 */
[----:B------:R-:W-:-:S02]  /*21980*/  IMAD.MOV.U32 R14, RZ, RZ, R29 ;  /* 0x000000ffff0e7224 */ /* 0x000fc400078e001d */
[----:B------:R-:W-:-:S05]  /*21990*/  IMAD.MOV.U32 R15, RZ, RZ, R3 ;  /* 0x000000ffff0f7224 */ /* 0x000fca00078e0003 */
[----:B------:R1:W-:Y:S01]  /*219a0*/  STL.64 [R1+0x1208], R14 ;  /* 0x0012080e01007387 */ /* 0x0003e20000100a00 */
[----:B------:R-:W-:Y:S02]  /*219b0*/  IMAD.MOV.U32 R29, RZ, RZ, R10 ;  /* 0x000000ffff1d7224 */ /* 0x000fe400078e000a */
[----:B------:R-:W-:Y:S01]  /*219c0*/  IMAD.MOV.U32 R3, RZ, RZ, R11 ;  /* 0x000000ffff037224 */ /* 0x000fe200078e000b */
[C---:B---3--:R-:W-:Y:S01]  /*219d0*/  HMMA.1688.F32.TF32 R4, R16.reuse, R10, R4 ;  /* 0x0000000a1004723c */ /* 0x048fe20000081004 */
[----:B--2---:R-:W-:Y:S01]  /*219e0*/  STL.64 [R1+0x1200], R12 ;  /* 0x0012000c01007387 */ /* 0x004fe20000100a00 */
[----:B-1----:R-:W2:Y:S11]  /*219f0*/  LDL.LU.64 R14, [R1+0x18] ;  /* 0x00001800010e7983 */ /* 0x002eb60000300a00 */
[----:B------:R-:W-:Y:S10]  /*21a00*/  @!UPT UIADD3 URZ, URZ, URZ, URZ ;  /* 0x0000003f3f3ff290 */ /* 0x000ff4000fffe03f */
[----:B------:R-:W-:Y:S02]  /*21a10*/  STL.64 [R1+0x1e0], R4 ;  /* 0x0001e00401007387 */ /* 0x000fe40000100a00 */
[----:B------:R1:W-:Y:S02]  /*21a20*/  STL.64 [R1+0x1e8], R6 ;  /* 0x0001e80601007387 */ /* 0x0003e40000100a00 */
[----:B-1----:R-:W3:Y:S01]  /*21a30*/  LDL.LU.64 R6, [R1+0x1368] ;  /* 0x0013680001067983 */ /* 0x002ee20000300a00 */
[----:B------:R-:W3:Y:S02]  /*21a40*/  LDL.LU.64 R4, [R1+0x1360] ;  /* 0x0013600001047983 */ /* 0x000ee40000300a00 */
[----:B------:R-:W2:Y:S02]  /*21a50*/  LDL.LU.64 R10, [R1+0x1358] ;  /* 0x00135800010a7983 */ /* 0x000ea40000300a00 */
[----:B------:R-:W2:Y:S02]  /*21a60*/  LDL.LU.64 R8, [R1+0x1350] ;  /* 0x0013500001087983 */ /* 0x000ea40000300a00 */
[----:B--2---:R-:W-:Y:S11]  /*21a70*/  HMMA.1688.F32.TF32 R8, R16, R14, R8 ;  /* 0x0000000e1008723c */ /* 0x004ff60000081008 */
[----:B------:R-:W-:Y:S11]  /*21a80*/  @!UPT UIADD3 URZ, URZ, URZ, URZ ;  /* 0x0000003f3f3ff290 */ /* 0x000ff6000fffe03f */
[----:B------:R-:W-:Y:S01]  /*21a90*/  @!UPT UIADD3 URZ, URZ, URZ, URZ ;  /* 0x0000003f3f3ff290 */ /* 0x000fe2000fffe03f */
[----:B------:R-:W-:Y:S01]  /*21aa0*/  STL.64 [R1+0x1d0], R8 ;  /* 0x0001d00801007387 */ /* 0x000fe20000100a00 */
[----:B------:R1:W-:Y:S03]  /*21ab0*/  STL.64 [R1+0x1d8], R10 ;  /* 0x0001d80a01007387 */ /* 0x0003e60000100a00 */
[----:B-1----:R-:W3:Y:S01]  /*21ac0*/  LDL.LU.64 R10, [R1+0x1348] ;  /* 0x00134800010a7983 */ /* 0x002ee20000300a00 */
[----:B------:R-:W2:Y:S02]  /*21ad0*/  LDL.LU R12, [R1+0x90] ;  /* 0x00009000010c7983 */ /* 0x000ea40000300800 */
[----:B------:R-:W-:Y:S02]  /*21ae0*/  IMAD.MOV.U32 R9, RZ, RZ, R14 ;  /* 0x000000ffff097224 */ /* 0x000fe400078e000e */
[----:B------:R-:W2:Y:S02]  /*21af0*/  LDL.LU R13, [R1+0x94] ;  /* 0x00009400010d7983 */ /* 0x000ea40000300800 */
[----:B------:R-:W-:Y:S01]  /*21b00*/  IMAD.MOV.U32 R8, RZ, RZ, R15 ;  /* 0x000000ffff087224 */ /* 0x000fe200078e000f */
[----:B------:R-:W2:Y:S01]  /*21b10*/  LDL.LU R14, [R1+0x98] ;  /* 0x00009800010e7983 */ /* 0x000ea20000300800 */
[----:B------:R-:W2:Y:S03]  /*21b20*/  LDL.LU R15, [R1+0x9c] ;  /* 0x00009c00010f7983 */ /* 0x000ea60000300800 */
[----:B--2---:R1:W-:Y:S02]  /*21b30*/  STL.64 [R1+0x1218], R14 ;  /* 0x0012180e01007387 */ /* 0x0043e40000100a00 */
[----:B-1----:R-:W-:-:S02]  /*21b40*/  IMAD.MOV.U32 R14, RZ, RZ, R9 ;  /* 0x000000ffff0e7224 */ /* 0x002fc400078e0009 */
[----:B------:R-:W-:Y:S02]  /*21b50*/  IMAD.MOV.U32 R15, RZ, RZ, R8 ;  /* 0x000000ffff0f7224 */ /* 0x000fe400078e0008 */
[C---:B---3--:R-:W-:Y:S01]  /*21b60*/  HMMA.1688.F32.TF32 R8, R16.reuse, R10, R4 ;  /* 0x0000000a1008723c */ /* 0x048fe20000081004 */
[----:B------:R1:W-:Y:S02]  /*21b70*/  STL.64 [R1+0x1210], R12 ;  /* 0x0012100c01007387 */ /* 0x0003e40000100a00 */
[----:B------:R2:W-:Y:S02]  /*21b80*/  STL.64 [R1+0x12d0], R14 ;  /* 0x0012d00e01007387 */ /* 0x0005e40000100a00 */
[----:B-1----:R-:W3:Y:S01]  /*21b90*/  LDL.LU R12, [R1+0x140] ;  /* 0x00014000010c7983 */ /* 0x002ee20000300800 */
[----:B------:R-:W3:Y:S02]  /*21ba0*/  LDL.LU R13, [R1+0x144] ;  /* 0x00014400010d7983 */ /* 0x000ee40000300800 */
[----:B--2---:R-:W3:Y:S02]  /*21bb0*/  LDL.LU R14, [R1+0x148] ;  /* 0x00014800010e7983 */ /* 0x004ee40000300800 */
[----:B------:R-:W3:Y:S01]  /*21bc0*/  LDL.LU R15, [R1+0x14c] ;  /* 0x00014c00010f7983 */ /* 0x000ee20000300800 */
[----:B------:R-:W2:Y:S01]  /*21bd0*/  LDL.LU.64 R6, [R1+0x1340] ;  /* 0x0013400001067983 */ /* 0x000ea20000300a00 */
[----:B------:R-:W2:Y:S11]  /*21be0*/  LDL.LU.64 R4, [R1+0x1338] ;  /* 0x0013380001047983 */ /* 0x000eb60000300a00 */
        /* <DEDUP_REMOVED lines=9> */
[----:B-1----:R-:W2:Y:S01]  /*21c80*/  LDL.LU.64 R6, [R1+0x1320] ;  /* 0x0013200001067983 */ /* 0x002ea20000300a00 */
[----:B------:R-:W3:Y:S02]  /*21c90*/  LDL.LU.64 R4, [R1+0x1318] ;  /* 0x0013180001047983 */ /* 0x000ee40000300a00 */
[----:B------:R-:W-:Y:S01]  /*21ca0*/  STL.64 [R1+0x12b0], R10 ;  /* 0x0012b00a01007387 */ /* 0x000fe20000100a00 */
[C---:B--2---:R-:W-:Y:S11]  /*21cb0*/  HMMA.1688.F32.TF32 R20, R16.reuse, R6, R20 ;  /* 0x000000061014723c */ /* 0x044ff60000081014 */
[----:B------:R-:W-:Y:S11]  /*21cc0*/  @!UPT UIADD3 URZ, URZ, URZ, URZ ;  /* 0x0000003f3f3ff290 */ /* 0x000ff6000fffe03f */
[----:B------:R-:W-:Y:S01]  /*21cd0*/  @!UPT UIADD3 URZ, URZ, URZ, URZ ;  /* 0x0000003f3f3ff290 */ /* 0x000fe2000fffe03f */
[----:B------:R-:W-:Y:S01]  /*21ce0*/  STL.64 [R1+0x1a0], R20 ;  /* 0x0001a01401007387 */ /* 0x000fe20000100a00 */
[----:B------:R1:W-:Y:S03]  /*21cf0*/  STL.64 [R1+0x1a8], R22 ;  /* 0x0001a81601007387 */ /* 0x0003e60000100a00 */
[----:B-1----:R-:W4:Y:S01]  /*21d00*/  LDL.LU.64 R22, [R1+0x1310] ;  /* 0x0013100001167983 */ /* 0x002f220000300a00 */
[----:B------:R-:W-:Y:S01]  /*21d10*/  STL.64 [R1+0x1298], R6 ;  /* 0x0012980601007387 */ /* 0x000fe20000100a00 */
[----:B----4-:R-:W-:Y:S02]  /*21d20*/  HMMA.1688.F32.TF32 R20, R16, R22, R24 ;  /* 0x000000161014723c */ /* 0x010fe40000081018 */
[----:B------:R-:W2:Y:S01]  /*21d30*/  LDL.LU.64 R26, [R1+0x1308] ;  /* 0x00130800011a7983 */ /* 0x000ea20000300a00 */
[----:B------:R-:W2:Y:S11]  /*21d40*/  LDL.LU.64 R24, [R1+0x1300] ;  /* 0x0013000001187983 */ /* 0x000eb60000300a00 */
[----:B------:R-:W-:Y:S09]  /*21d50*/  @!UPT UIADD3 URZ, URZ, URZ, URZ ;  /* 0x0000003f3f3ff290 */ /* 0x000ff2000fffe03f */
[----:B------:R-:W-:Y:S01]  /*21d60*/  STL.64 [R1+0x190], R20 ;  /* 0x0001901401007387 */ /* 0x000fe20000100a00 */
[----:B------:R1:W-:Y:S03]  /*21d70*/  STL.64 [R1+0x198], R22 ;  /* 0x0001981601007387 */ /* 0x0003e60000100a00 */
[----:B-1----:R-:W4:Y:S01]  /*21d80*/  LDL.LU.64 R22, [R1+0x12f8] ;  /* 0x0012f80001167983 */ /* 0x002f220000300a00 */
[----:B---3--:R-:W-:Y:S02]  /*21d90*/  IMAD.MOV.U32 R6, RZ, RZ, R5 ;  /* 0x000000ffff067224 */ /* 0x008fe400078e0005 */
[----:B------:R-:W-:-:S07]  /*21da0*/  IMAD.MOV.U32 R7, RZ, RZ, R4 ;  /* 0x000000ffff077224 */ /* 0x000fce00078e0004 */
[C---:B--2---:R-:W-:Y:S01]  /*21db0*/  HMMA.1688.F32.TF32 R4, R16.reuse, R6, R24 ;  /* 0x000000061004723c */ /* 0x044fe20000081018 */
[----:B------:R-:W2:Y:S01]  /*21dc0*/  LDL.LU.64 R26, [R1+0x12f0] ;  /* 0x0012f000011a7983 */ /* 0x000ea20000300a00 */
[----:B------:R-:W2:Y:S11]  /*21dd0*/  LDL.LU.64 R24, [R1+0x12e8] ;  /* 0x0012e80001187983 */ /* 0x000eb60000300a00 */
[----:B------:R-:W-:Y:S10]  /*21de0*/  @!UPT UIADD3 URZ, URZ, URZ, URZ ;  /* 0x0000003f3f3ff290 */ /* 0x000ff4000fffe03f */
[----:B------:R-:W-:Y:S01]  /*21df0*/  STL.64 [R1+0x180], R4 ;  /* 0x0001800401007387 */ /* 0x000fe20000100a00 */
[----:B------:R4:W-:Y:S02]  /*21e00*/  STL.64 [R1+0x188], R6 ;  /* 0x0001880601007387 */ /* 0x0009e40000100a00 */
[----:B----4-:R-:W-:Y:S01]  /*21e10*/  HMMA.1688.F32.TF32 R4, R16, R22, R12 ;  /* 0x000000161004723c */ /* 0x010fe2000008100c */
[----:B------:R1:W-:Y:S01]  /*21e20*/  STL.64 [R1+0x1260], R22 ;  /* 0x0012601601007387 */ /* 0x0003e20000100a00 */
[----:B------:R-:W3:Y:S05]  /*21e30*/  LDL.LU R16, [R1+0x50] ;  /* 0x0000500001107983 */ /* 0x000eea0000300800 */
[----:B------:R-:W-:Y:S11]  /*21e40*/  IMAD.MOV.U32 R17, RZ, RZ, R28 ;  /* 0x000000ffff117224 */ /* 0x000ff600078e001c */
[----:B------:R-:W-:Y:S05]  /*21e50*/  @!UPT UIADD3 URZ, URZ, URZ, URZ ;  /* 0x0000003f3f3ff290 */ /* 0x000fea000fffe03f */
[----:B------:R-:W-:Y:S01]  /*21e60*/  STL.64 [R1+0x4e0], R4 ;  /* 0x0004e00401007387 */ /* 0x000fe20000100a00 */
[----:B------:R-:W-:Y:S02]  /*21e70*/  STL.64 [R1+0x4e8], R6 ;  /* 0x0004e80601007387 */ /* 0x000fe40000100a00 */
[----:B------:R-:W4:Y:S02]  /*21e80*/  LDL.LU R28, [R1+0x12e0] ;  /* 0x0012e000011c7983 */ /* 0x000f240000300800 */
[----:B------:R-:W2:Y:S01]  /*21e90*/  LDL.LU R20, [R1+0xd0] ;  /* 0x0000d00001147983 */ /* 0x000ea20000300800 */
[----:B------:R-:W2:Y:S01]  /*21ea0*/  LDL.LU R21, [R1+0xd4] ;  /* 0x0000d40001157983 */ /* 0x000ea20000300800 */
[----:B-1----:R-:W2:Y:S02]  /*21eb0*/  LDL.LU R22, [R1+0xd8] ;  /* 0x0000d80001167983 */ /* 0x002ea40000300800 */
[----:B------:R-:W2:Y:S02]  /*21ec0*/  LDL.LU R23, [R1+0xdc] ;  /* 0x0000dc0001177983 */ /* 0x000ea40000300800 */
[----:B------:R-:W3:Y:S01]  /*21ed0*/  LDL.LU R12, [R1+0x130] ;  /* 0x00013000010c7983 */ /* 0x000ee20000300800 */
[----:B------:R-:W3:Y:S01]  /*21ee0*/  LDL.LU R13, [R1+0x134] ;  /* 0x00013400010d7983 */ /* 0x000ee20000300800 */
[----:B------:R-:W3:Y:S02]  /*21ef0*/  LDL.LU R14, [R1+0x138] ;  /* 0x00013800010e7983 */ /* 0x000ee40000300800 */
[----:B------:R-:W3:Y:S01]  /*21f00*/  LDL.LU R15, [R1+0x13c] ;  /* 0x00013c00010f7983 */ /* 0x000ee20000300800 */
[----:B--2---:R1:W-:Y:S01]  /*21f10*/  STL.64 [R1+0x1280], R22 ;  /* 0x0012801601007387 */ /* 0x0043e20000100a00 */
[----:B------:R2:W-:Y:S03]  /*21f20*/  STL.64 [R1+0x1278], R20 ;  /* 0x0012781401007387 */ /* 0x0005e60000100a00 */
[----:B-1----:R-:W2:Y:S04]  /*21f30*/  LDL.64 R22, [R1+0x88] ;  /* 0x0000880001167983 */ /* 0x002ea80000100a00 */
[----:B--2---:R1:W-:Y:S01]  /*21f40*/  STL.64 [R1+0x1290], R22 ;  /* 0x0012901601007387 */ /* 0x0043e20000100a00 */
[----:B------:R-:W2:Y:S02]  /*21f50*/  LDL.LU R20, [R1+0xf0] ;  /* 0x0000f00001147983 */ /* 0x000ea40000300800 */
[----:B------:R-:W2:Y:S01]  /*21f60*/  LDL.LU R21, [R1+0xf4] ;  /* 0x0000f40001157983 */ /* 0x000ea20000300800 */
[----:B-1----:R-:W2:Y:S01]  /*21f70*/  LDL.LU R22, [R1+0xf8] ;  /* 0x0000f80001167983 */ /* 0x002ea20000300800 */
[----:B------:R-:W2:Y:S03]  /*21f80*/  LDL.LU R23, [R1+0xfc] ;  /* 0x0000fc0001177983 */ /* 0x000ea60000300800 */
[----:B--2---:R-:W-:Y:S01]  /*21f90*/  STL.64 [R1+0x12a8], R22 ;  /* 0x0012a81601007387 */ /* 0x004fe20000100a00 */
[----:B------:R-:W-:Y:S02]  /*21fa0*/  STL.64 [R1+0x12a0], R20 ;  /* 0x0012a01401007387 */ /* 0x000fe40000100a00 */
[----:B------:R-:W2:Y:S02]  /*21fb0*/  LDL.LU R4, [R1+0x100] ;  /* 0x0001000001047983 */ /* 0x000ea40000300800 */
[----:B------:R-:W2:Y:S01]  /*21fc0*/  LDL.LU R5, [R1+0x104] ;  /* 0x0001040001057983 */ /* 0x000ea20000300800 */
[----:B------:R-:W2:Y:S01]  /*21fd0*/  LDL.LU R6, [R1+0x108] ;  /* 0x0001080001067983 */ /* 0x000ea20000300800 */
        /* <DEDUP_REMOVED lines=15> */
[----:B---3--:R1:W-:Y:S02]  /*220d0*/  STL.64 [R1+0x1220], R16 ;  /* 0x0012201001007387 */ /* 0x0083e40000100a00 */
[----:B-1----:R-:W3:Y:S01]  /*220e0*/  LDL.LU R16, [R1+0xa0] ;  /* 0x0000a00001107983 */ /* 0x002ee20000300800 */
[----:B------:R-:W3:Y:S02]  /*220f0*/  LDL.LU R17, [R1+0xa4] ;  /* 0x0000a40001117983 */ /* 0x000ee40000300800 */
[----:B------:R-:W2:Y:S02]  /*22100*/  LDL.LU R18, [R1+0xa8] ;  /* 0x0000a80001127983 */ /* 0x000ea40000300800 */
[----:B------:R-:W2:Y:S02]  /*22110*/  LDL.LU R19, [R1+0xac] ;  /* 0x0000ac0001137983 */ /* 0x000ea40000300800 */
[----:B--2---:R1:W-:Y:S02]  /*22120*/  STL.64 [R1+0x1238], R18 ;  /* 0x0012381201007387 */ /* 0x0043e40000100a00 */
[----:B-1----:R-:W-:-:S02]  /*22130*/  IMAD.MOV.U32 R18, RZ, RZ, R29 ;  /* 0x000000ffff127224 */ /* 0x002fc400078e001d */
[----:B------:R-:W-:-:S07]  /*22140*/  IMAD.MOV.U32 R19, RZ, RZ, R3 ;  /* 0x000000ffff137224 */ /* 0x000fce00078e0003 */
[C---:B------:R-:W-:Y:S01]  /*22150*/  HMMA.1688.F32.TF32 R12, R24.reuse, R18, R12 ;  /* 0x00000012180c723c */ /* 0x040fe2000008100c */
[----:B---3--:R-:W-:Y:S01]  /*22160*/  STL.64 [R1+0x1230], R16 ;  /* 0x0012301001007387 */ /* 0x008fe20000100a00 */
[----:B------:R-:W2:Y:S02]  /*22170*/  LDL.LU R29, [R1+0x12dc] ;  /* 0x0012dc00011d7983 */ /* 0x000ea40000300800 */
[----:B------:R-:W3:Y:S11]  /*22180*/  LDL.LU R3, [R1+0x12d8] ;  /* 0x0012d80001037983 */ /* 0x000ef60000300800 */
[----:B------:R-:W-:Y:S08]  /*22190*/  @!UPT UIADD3 URZ, URZ, URZ, URZ ;  /* 0x0000003f3f3ff290 */ /* 0x000ff0000fffe03f */
[----:B------:R-:W-:Y:S01]  /*221a0*/  STL.64 [R1+0x4d0], R12 ;  /* 0x0004d00c01007387 */ /* 0x000fe20000100a00 */
[----:B------:R1:W-:Y:S03]  /*221b0*/  STL.64 [R1+0x4d8], R14 ;  /* 0x0004d80e01007387 */ /* 0x0003e60000100a00 */
[----:B-1----:R-:W2:Y:S01]  /*221c0*/  LDL.LU.64 R14, [R1+0x12d0] ;  /* 0x0012d000010e7983 */ /* 0x002ea20000300a00 */
[----:B------:R1:W-:Y:S02]  /*221d0*/  STL.64 [R1+0x1258], R18 ;  /* 0x0012581201007387 */ /* 0x0003e40000100a00 */
[----:B------:R-:W2:Y:S02]  /*221e0*/  LDL.LU R16, [R1+0xc0] ;  /* 0x0000c00001107983 */ /* 0x000ea40000300800 */
[----:B------:R-:W2:Y:S01]  /*221f0*/  LDL.LU R17, [R1+0xc4] ;  /* 0x0000c40001117983 */ /* 0x000ea20000300800 */
[----:B-1----:R-:W2:Y:S01]  /*22200*/  LDL.LU R18, [R1+0xc8] ;  /* 0x0000c80001127983 */ /* 0x002ea20000300800 */
[----:B------:R-:W2:Y:S01]  /*22210*/  LDL.LU R19, [R1+0xcc] ;  /* 0x0000cc0001137983 */ /* 0x000ea20000300800 */
[C---:B------:R-:W-:Y:S02]  /*22220*/  HMMA.1688.F32.TF32 R8, R24.reuse, R22, R8 ;  /* 0x000000161808723c */ /* 0x040fe40000081008 */
[----:B--2---:R1:W-:Y:S01]  /*22230*/  STL.64 [R1+0x1270], R18 ;  /* 0x0012701201007387 */ /* 0x0043e20000100a00 */
[----:B------:R2:W-:Y:S03]  /*22240*/  STL.64 [R1+0x1268], R16 ;  /* 0x0012681001007387 */ /* 0x0005e60000100a00 */
[----:B-1----:R-:W2:Y:S02]  /*22250*/  LDL.64 R18, [R1+0x78] ;  /* 0x0000780001127983 */ /* 0x002ea40000100a00 */
[----:B------:R-:W-:Y:S01]  /*22260*/  HMMA.1688.F32.TF32 R4, R24, R14, R4 ;  /* 0x0000000e1804723c */ /* 0x000fe20000081004 */
[----:B---3--:R-:W-:Y:S01]  /*22270*/  IMAD.MOV.U32 R13, RZ, RZ, R3 ;  /* 0x000000ffff0d7224 */ /* 0x008fe200078e0003 */
[----:B--2---:R1:W-:Y:S01]  /*22280*/  STL.64 [R1+0x1288], R18 ;  /* 0x0012881201007387 */ /* 0x0043e20000100a00 */
[----:B------:R-:W2:Y:S02]  /*22290*/  LDL.LU R16, [R1+0xe0] ;  /* 0x0000e00001107983 */ /* 0x000ea40000300800 */
[----:B------:R-:W2:Y:S01]  /*222a0*/  LDL.LU R17, [R1+0xe4] ;  /* 0x0000e40001117983 */ /* 0x000ea20000300800 */
[----:B-1----:R-:W2:Y:S01]  /*222b0*/  LDL.LU R18, [R1+0xe8] ;  /* 0x0000e80001127983 */ /* 0x002ea20000300800 */
[----:B------:R-:W2:Y:S11]  /*222c0*/  LDL.LU R19, [R1+0xec] ;  /* 0x0000ec0001137983 */ /* 0x000eb60000300800 */
[----:B------:R-:W-:Y:S05]  /*222d0*/  @!UPT UIADD3 URZ, URZ, URZ, URZ ;  /* 0x0000003f3f3ff290 */ /* 0x000fea000fffe03f */
[----:B------:R-:W-:Y:S02]  /*222e0*/  STL.64 [R1+0x4b0], R4 ;  /* 0x0004b00401007387 */ /* 0x000fe40000100a00 */
[----:B------:R1:W-:Y:S02]  /*222f0*/  STL.64 [R1+0x4b8], R6 ;  /* 0x0004b80601007387 */ /* 0x0003e40000100a00 */
[----:B-1----:R-:W3:Y:S01]  /*22300*/  LDL.LU.64 R6, [R1+0x12c8] ;  /* 0x0012c80001067983 */ /* 0x002ee20000300a00 */
[----:B------:R-:W3:Y:S02]  /*22310*/  LDL.LU.64 R4, [R1+0x12c0] ;  /* 0x0012c00001047983 */ /* 0x000ee40000300a00 */
[----:B------:R-:W-:Y:S02]  /*22320*/  STL.64 [R1+0x1240], R14 ;  /* 0x0012400e01007387 */ /* 0x000fe40000100a00 */
[----:B------:R-:W2:Y:S01]  /*22330*/  LDL.LU R12, [R1+0xb0] ;  /* 0x0000b000010c7983 */ /* 0x000ea20000300800 */
[----:B------:R-:W2:Y:S01]  /*22340*/  LDL.LU R3, [R1+0x12b8] ;  /* 0x0012b80001037983 */ /* 0x000ea20000300800 */
[----:B------:R-:W-:Y:S02]  /*22350*/  STL.64 [R1+0x4a0], R8 ;  /* 0x0004a00801007387 */ /* 0x000fe40000100a00 */
[----:B------:R1:W-:Y:S02]  /*22360*/  STL.64 [R1+0x4a8], R10 ;  /* 0x0004a80a01007387 */ /* 0x0003e40000100a00 */
[----:B-1----:R-:W3:Y:S01]  /*22370*/  LDL.LU.64 R10, [R1+0x12b0] ;  /* 0x0012b000010a7983 */ /* 0x002ee20000300a00 */
[----:B------:R-:W-:-:S02]  /*22380*/  IMAD.MOV.U32 R9, RZ, RZ, R22 ;  /* 0x000000ffff097224 */ /* 0x000fc400078e0016 */
[----:B------:R-:W-:Y:S02]  /*22390*/  IMAD.MOV.U32 R8, RZ, RZ, R23 ;  /* 0x000000ffff087224 */ /* 0x000fe400078e0017 */
[----:B------:R-:W2:Y:S01]  /*223a0*/  LDL.LU.64 R22, [R1+0x12a8] ;  /* 0x0012a80001167983 */ /* 0x000ea20000300a00 */
[----:B------:R-:W2:Y:S01]  /*223b0*/  LDL.LU.64 R20, [R1+0x12a0] ;  /* 0x0012a00001147983 */ /* 0x000ea20000300a00 */
[C---:B---3--:R-:W-:Y:S11]  /*223c0*/  HMMA.1688.F32.TF32 R4, R24.reuse, R10, R4 ;  /* 0x0000000a1804723c */ /* 0x048ff60000081004 */
        /* <DEDUP_REMOVED lines=8> */
[----:B------:R-:W-:Y:S01]  /*22450*/  STL.64 [R1+0x480], R20 ;  /* 0x0004801401007387 */ /* 0x000fe20000100a00 */
[----:B------:R1:W-:Y:S03]  /*22460*/  STL.64 [R1+0x488], R22 ;  /* 0x0004881601007387 */ /* 0x0003e60000100a00 */
[----:B-1----:R-:W2:Y:S02]  /*22470*/  LDL.LU.64 R22, [R1+0x1290] ;  /* 0x0012900001167983 */ /* 0x002ea40000300a00 */
[----:B--2---:R-:W-:Y:S01]  /*22480*/  HMMA.1688.F32.TF32 R16, R24, R22, R16 ;  /* 0x000000161810723c */ /* 0x004fe20000081010 */
[----:B------:R-:W-:Y:S11]  /*22490*/  IMAD.MOV.U32 R5, RZ, RZ, R22 ;  /* 0x000000ffff057224 */ /* 0x000ff600078e0016 */
[----:B------:R-:W-:Y:S11]  /*224a0*/  @!UPT UIADD3 URZ, URZ, URZ, URZ ;  /* 0x0000003f3f3ff290 */ /* 0x000ff6000fffe03f */
[----:B------:R-:W-:Y:S01]  /*224b0*/  STL.64 [R1+0x470], R16 ;  /* 0x0004701001007387 */ /* 0x000fe20000100a00 */
[----:B------:R1:W-:Y:S03]  /*224c0*/  STL.64 [R1+0x478], R18 ;  /* 0x0004781201007387 */ /* 0x0003e60000100a00 */
[----:B-1----:R-:W2:Y:S01]  /*224d0*/  LDL.LU.64 R18, [R1+0x1288] ;  /* 0x0012880001127983 */ /* 0x002ea20000300a00 */
[----:B------:R-:W2:Y:S02]  /*224e0*/  LDL.LU.64 R22, [R1+0x1280] ;  /* 0x0012800001167983 */ /* 0x000ea40000300a00 */
[----:B------:R-:W2:Y:S02]  /*224f0*/  LDL.LU.64 R20, [R1+0x1278] ;  /* 0x0012780001147983 */ /* 0x000ea40000300a00 */
[----:B------:R1:W-:Y:S02]  /*22500*/  STL [R1+0x11f8], R5 ;  /* 0x0011f80501007387 */ /* 0x0003e40000100800 */
[----:B------:R-:W-:-:S02]  /*22510*/  IMAD.MOV.U32 R14, RZ, RZ, R29 ;  /* 0x000000ffff0e7224 */ /* 0x000fc400078e001d */
[----:B----4-:R-:W-:Y:S01]  /*22520*/  IMAD.MOV.U32 R15, RZ, RZ, R28 ;  /* 0x000000ffff0f7224 */ /* 0x010fe200078e001c */
[C---:B--2---:R-:W-:Y:S01]  /*22530*/  HMMA.1688.F32.TF32 R20, R24.reuse, R18, R20 ;  /* 0x000000121814723c */ /* 0x044fe20000081014 */
[----:B------:R-:W-:Y:S02]  /*22540*/  IMAD.MOV.U32 R4, RZ, RZ, R19 ;  /* 0x000000ffff047224 */ /* 0x000fe400078e0013 */
[----:B------:R-:W2:Y:S01]  /*22550*/  LDL.LU.64 R18, [R1+0x1270] ;  /* 0x0012700001127983 */ /* 0x000ea20000300a00 */
[----:B------:R-:W2:Y:S11]  /*22560*/  LDL.LU.64 R16, [R1+0x1268] ;  /* 0x0012680001107983 */ /* 0x000eb60000300a00 */
[----:B------:R-:W-:Y:S08]  /*22570*/  @!UPT UIADD3 URZ, URZ, URZ, URZ ;  /* 0x0000003f3f3ff290 */ /* 0x000ff0000fffe03f */
[----:B------:R3:W-:Y:S01]  /*22580*/  STL.64 [R1+0x460], R20 ;  /* 0x0004601401007387 */ /* 0x0007e20000100a00 */
[----:B------:R-:W-:Y:S02]  /*22590*/  IMAD.MOV.U32 R29, RZ, RZ, R22 ;  /* 0x000000ffff1d7224 */ /* 0x000fe400078e0016 */
[----:B------:R-:W-:Y:S02]  /*225a0*/  IMAD.MOV.U32 R28, RZ, RZ, R23 ;  /* 0x000000ffff1c7224 */ /* 0x000fe400078e0017 */
[----:B------:R-:W2:Y:S03]  /*225b0*/  LDL.LU.64 R22, [R1+0x1260] ;  /* 0x0012600001167983 */ /* 0x000ea60000300a00 */
[----:B------:R-:W-:Y:S02]  /*225c0*/  STL [R1+0xf30], R28 ;  /* 0x000f301c01007387 */ /* 0x000fe40000100800 */
[----:B------:R-:W-:Y:S01]  /*225d0*/  STL [R1+0xf2c], R29 ;  /* 0x000f2c1d01007387 */ /* 0x000fe20000100800 */
[----:B--2---:R-:W-:Y:S01]  /*225e0*/  HMMA.1688.F32.TF32 R24, R24, R22, R16 ;  /* 0x000000161818723c */ /* 0x004fe20000081010 */
[----:B------:R-:W2:Y:S01]  /*225f0*/  LDL.LU.64 R18, [R1+0x1258] ;  /* 0x0012580001127983 */ /* 0x000ea20000300a00 */
[----:B-1----:R-:W-:-:S02]  /*22600*/  IMAD.MOV.U32 R5, RZ, RZ, R23 ;  /* 0x000000ffff057224 */ /* 0x002fc400078e0017 */
[----:B------:R-:W2:Y:S11]  /*22610*/  LDL.LU.64 R22, [R1+0x1250] ;  /* 0x0012500001167983 */ /* 0x000eb60000300a00 */
[----:B------:R-:W-:Y:S08]  /*22620*/  @!UPT UIADD3 URZ, URZ, URZ, URZ ;  /* 0x0000003f3f3ff290 */ /* 0x000ff0000fffe03f */
[----:B------:R-:W-:Y:S01]  /*22630*/  STL.64 [R1+0x440], R24 ;  /* 0x0004401801007387 */ /* 0x000fe20000100a00 */
[----:B------:R-:W-:Y:S02]  /*22640*/  STL.64 [R1+0x448], R26 ;  /* 0x0004481a01007387 */ /* 0x000fe40000100a00 */
[----:B---3--:R-:W2:Y:S02]  /*22650*/  LDL.LU.64 R20, [R1+0x1248] ;  /* 0x0012480001147983 */ /* 0x008ea40000300a00 */
[C---:B--2---:R-:W-:Y:S01]  /*22660*/  HMMA.1688.F32.TF32 R16, R20.reuse, R18, R12 ;  /* 0x000000121410723c */ /* 0x044fe2000008100c */
[----:B------:R-:W2:Y:S11]  /*22670*/  LDL.LU.64 R14, [R1+0x1240] ;  /* 0x00124000010e7983 */ /* 0x000eb60000300a00 */
[----:B------:R-:W-:Y:S11]  /*22680*/  @!UPT UIADD3 URZ, URZ, URZ, URZ ;  /* 0x0000003f3f3ff290 */ /* 0x000ff6000fffe03f */
[----:B------:R-:W-:Y:S01]  /*22690*/  STL.64 [R1+0x540], R16 ;  /* 0x0005401001007387 */ /* 0x000fe20000100a00 */
[----:B------:R1:W-:Y:S03]  /*226a0*/  STL.64 [R1+0x548], R18 ;  /* 0x0005481201007387 */ /* 0x0003e60000100a00 */
[----:B-1----:R-:W2:Y:S01]  /*226b0*/  LDL.LU.64 R18, [R1+0x1238] ;  /* 0x0012380001127983 */ /* 0x002ea20000300a00 */
[----:B------:R-:W2:Y:S02]  /*226c0*/  LDL.LU.64 R16, [R1+0x1230] ;  /* 0x0012300001107983 */ /* 0x000ea40000300a00 */
[----:B--2---:R-:W-:Y:S01]  /*226d0*/  HMMA.1688.F32.TF32 R12, R20, R14, R16 ;  /* 0x0000000e140c723c */ /* 0x004fe20000081010 */
[----:B------:R-:W2:Y:S01]  /*226e0*/  LDL.LU.64 R18, [R1+0x1228] ;  /* 0x0012280001127983 */ /* 0x000ea20000300a00 */
[----:B------:R-:W2:Y:S11]  /*226f0*/  LDL.LU.64 R16, [R1+0x1220] ;  /* 0x0012200001107983 */ /* 0x000eb60000300a00 */
[----:B------:R-:W-:Y:S10]  /*22700*/  @!UPT UIADD3 URZ, URZ, URZ, URZ ;  /* 0x0000003f3f3ff290 */ /* 0x000ff4000fffe03f */
[----:B------:R-:W-:Y:S01]  /*22710*/  STL.64 [R1+0x450], R12 ;  /* 0x0004500c01007387 */ /* 0x000fe20000100a00 */
[----:B------:R1:W-:Y:S03]  /*22720*/  STL.64 [R1+0x458], R14 ;  /* 0x0004580e01007387 */ /* 0x0003e60000100a00 */
[----:B-1----:R-:W3:Y:S01]  /*22730*/  LDL.LU.64 R14, [R1+0x1218] ;  /* 0x00121800010e7983 */ /* 0x002ee20000300a00 */
[----:B------:R-:W3:Y:S02]  /*22740*/  LDL.LU.64 R12, [R1+0x1210] ;  /* 0x00121000010c7983 */ /* 0x000ee40000300a00 */
[----:B------:R-:W-:Y:S02]  /*22750*/  IMAD.MOV.U32 R26, RZ, RZ, R9 ;  /* 0x000000ffff1a7224 */ /* 0x000fe400078e0009 */
[----:B------:R-:W-:-:S07]  /*22760*/  IMAD.MOV.U32 R27, RZ, RZ, R8 ;  /* 0x000000ffff1b7224 */ /* 0x000fce00078e0008 */
[C---:B---3--:R-:W-:Y:S01]  /*22770*/  HMMA.1688.F32.TF32 R24, R20.reuse, R26, R12 ;  /* 0x0000001a1418723c */ /* 0x048fe2000008100c */
[----:B------:R-:W3:Y:S01]  /*22780*/  LDL.LU.64 R14, [R1+0x1208] ;  /* 0x00120800010e7983 */ /* 0x000ee20000300a00 */
[----:B------:R-:W3:Y:S11]  /*22790*/  LDL.LU.64 R12, [R1+0x1200] ;  /* 0x00120000010c7983 */ /* 0x000ef60000300a00 */
[----:B------:R-:W-:Y:S10]  /*227a0*/  @!UPT UIADD3 URZ, URZ, URZ, URZ ;  /* 0x0000003f3f3ff290 */ /* 0x000ff4000fffe03f */
[----:B------:R-:W-:Y:S01]  /*227b0*/  STL.64 [R1+0x430], R24 ;  /* 0x0004301801007387 */ /* 0x000fe20000100a00 */
[----:B------:R2:W-:Y:S02]  /*227c0*/  STL.64 [R1+0x438], R26 ;  /* 0x0004381a01007387 */ /* 0x0005e40000100a00 */
[C---:B--2---:R-:W-:Y:S01]  /*227d0*/  HMMA.1688.F32.TF32 R24, R20.reuse, R10, R16 ;  /* 0x0000000a1418723c */ /* 0x044fe20000081010 */
[----:B------:R-:W-:Y:S04]  /*227e0*/  LDS R18, [R2+0x1a000] ;  /* 0x01a0000002127984 */ /* 0x000fe80000000800 */
[----:B------:R-:W1:Y:S04]  /*227f0*/  LDS R19, [R0+0x1a000] ;  /* 0x01a0000000137984 */ /* 0x000e680000000800 */
[----:B------:R-:W-:Y:S04]  /*22800*/  LDS R16, [R2+0x18000] ;  /* 0x0180000002107984 */ /* 0x000fe80000000800 */
[----:B------:R-:W2:Y:S10]  /*22810*/  LDS R17, [R0+0x18000] ;  /* 0x0180000000117984 */ /* 0x000eb40000000800 */
[----:B------:R-:W-:Y:S01]  /*22820*/  STL.64 [R1+0x420], R24 ;  /* 0x0004201801007387 */ /* 0x000fe20000100a00 */
[----:B------:R-:W-:Y:S02]  /*22830*/  STL.64 [R1+0x428], R26 ;  /* 0x0004281a01007387 */ /* 0x000fe40000100a00 */
[----:B------:R-:W-:Y:S01]  /*22840*/  LDSM.16.M88.4 R24, [R3+0x48080] ;  /* 0x048080000318783b */ /* 0x000fe20000000200 */
[----:B---3--:R-:W-:Y:S01]  /*22850*/  HMMA.1688.F32.TF32 R8, R20, R6, R12 ;  /* 0x000000061408723c */ /* 0x008fe2000008100c */
[----:B------:R-:W-:Y:S04]  /*22860*/  LDS R14, [R2+0x1a100] ;  /* 0x01a10000020e7984 */ /* 0x000fe80000000800 */
[----:B------:R-:W3:Y:S04]  /*22870*/  LDS R15, [R0+0x1a100] ;  /* 0x01a10000000f7984 */ /* 0x000ee80000000800 */
[----:B------:R-:W-:Y:S04]  /*22880*/  LDS R12, [R2+0x18100] ;  /* 0x01810000020c7984 */ /* 0x000fe80000000800 */
[----:B------:R-:W4:Y:S10]  /*22890*/  LDS R13, [R0+0x18100] ;  /* 0x01810000000d7984 */ /* 0x000f340000000800 */
[----:B------:R-:W-:Y:S01]  /*228a0*/  STL.64 [R1+0x410], R8 ;  /* 0x0004100801007387 */ /* 0x000fe20000100a00 */
[----:B------:R-:W-:Y:S02]  /*228b0*/  STL.64 [R1+0x418], R10 ;  /* 0x0004180a01007387 */ /* 0x000fe40000100a00 */
[----:B-1----:R-:W-:Y:S02]  /*228c0*/  STL.64 [R1+0x11a0], R18 ;  /* 0x0011a01201007387 */ /* 0x002fe40000100a00 */
[----:B--2---:R-:W-:Y:S01]  /*228d0*/  STL.64 [R1+0x1198], R16 ;  /* 0x0011981001007387 */ /* 0x004fe20000100a00 */
[----:B------:R-:W-:Y:S04]  /*228e0*/  LDSM.16.M88.4 R8, [R3+0x42080] ;  /* 0x042080000308783b */ /* 0x000fe80000000200 */
[----:B------:R-:W-:Y:S04]  /*228f0*/  LDSM.16.M88.4 R16, [R3+0x46080] ;  /* 0x046080000310783b */ /* 0x000fe80000000200 */
[----:B---3--:R-:W-:Y:S01]  /*22900*/  STL.64 [R1+0x1150], R14 ;  /* 0x0011500e01007387 */ /* 0x008fe20000100a00 */
[----:B----4-:R-:W-:Y:S02]  /*22910*/  STL.64 [R1+0x1148], R12 ;  /* 0x0011480c01007387 */ /* 0x010fe40000100a00 */
[----:B------:R-:W1:Y:S02]  /*22920*/  LDSM.16.M88.4 R12, [R3+0x40080] ;  /* 0x04008000030c783b */ /* 0x000e640000000200 */
[----:B-1----:R-:W-:Y:S02]  /*22930*/  STL.64 [R1+0x50], R12 ;  /* 0x0000500c01007387 */ /* 0x002fe40000100a00 */
[----:B------:R-:W-:Y:S02]  /*22940*/  STL.64 [R1+0x58], R14 ;  /* 0x0000580e01007387 */ /* 0x000fe40000100a00 */
[----:B------:R-:W1:Y:S04]  /*22950*/  LDSM.16.M88.4 R12, [R3+0x44080] ;  /* 0x04408000030c783b */ /* 0x000e680000000200 */
[----:B------:R-:W-:Y:S01]  /*22960*/  STL.64 [R1+0x40], R8 ;  /* 0x0000400801007387 */ /* 0x000fe20000100a00 */
[----:B------:R-:W-:Y:S04]  /*22970*/  STL.64 [R1+0x48], R10 ;  /* 0x0000480a01007387 */ /* 0x000fe80000100a00 */
[----:B-1----:R-:W-:Y:S01]  /*22980*/  STL.64 [R1+0x30], R12 ;  /* 0x0000300c01007387 */ /* 0x002fe20000100a00 */
[----:B------:R-:W-:Y:S02]  /*22990*/  STL.64 [R1+0x38], R14 ;  /* 0x0000380e01007387 */ /* 0x000fe40000100a00 */
[----:B------:R-:W-:Y:S02]  /*229a0*/  STL.64 [R1+0x20], R16 ;  /* 0x0000201001007387 */ /* 0x000fe40000100a00 */
[----:B------:R1:W-:Y:S02]  /*229b0*/  STL.64 [R1+0x28], R18 ;  /* 0x0000281201007387 */ /* 0x0003e40000100a00 */
[----:B-1----:R-:W2:Y:S01]  /*229c0*/  LDL.LU R18, [R1+0x68] ;  /* 0x0000680001127983 */ /* 0x002ea20000300800 */
[----:B------:R-:W-:-:S02]  /*229d0*/  IMAD.MOV.U32 R19, RZ, RZ, R5 ;  /* 0x000000ffff137224 */ /* 0x000fc400078e0005 */
[----:B------:R-:W3:Y:S03]  /*229e0*/  LDL.LU R5, [R1+0x11f8] ;  /* 0x0011f80001057983 */ /* 0x000ee60000300800 */
[----:B--2---:R1:W-:Y:S01]  /*229f0*/  STL.64 [R1+0x11b8], R18 ;  /* 0x0011b81201007387 */ /* 0x0043e20000100a00 */
[----:B------:R-:W-:Y:S02]  /*22a00*/  STL.64 [R1+0x10], R24 ;  /* 0x0000101801007387 */ /* 0x000fe40000100a00 */
[----:B------:R-:W-:Y:S01]  /*22a10*/  STL.64 [R1+0x18], R26 ;  /* 0x0000181a01007387 */ /* 0x000fe20000100a00 */
[----:B-1----:R-:W2:Y:S01]  /*22a20*/  LDL.LU R18, [R1+0x78] ;  /* 0x0000780001127983 */ /* 0x002ea20000300800 */
[----:B------:R-:W-:Y:S02]  /*22a30*/  IMAD.MOV.U32 R29, RZ, RZ, R8 ;  /* 0x000000ffff1d7224 */ /* 0x000fe400078e0008 */
[----:B------:R-:W-:-:S02]  /*22a40*/  IMAD.MOV.U32 R28, RZ, RZ, R9 ;  /* 0x000000ffff1c7224 */ /* 0x000fc400078e0009 */
[----:B------:R-:W-:Y:S02]  /*22a50*/  IMAD.MOV.U32 R19, RZ, RZ, R4 ;  /* 0x000000ffff137224 */ /* 0x000fe400078e0004 */
[----:B------:R-:W-:Y:S02]  /*22a60*/  IMAD.MOV.U32 R9, RZ, RZ, R12 ;  /* 0x000000ffff097224 */ /* 0x000fe400078e000c */
[----:B------:R-:W-:Y:S02]  /*22a70*/  IMAD.MOV.U32 R8, RZ, RZ, R13 ;  /* 0x000000ffff087224 */ /* 0x000fe400078e000d */
[----:B------:R-:W-:Y:S02]  /*22a80*/  IMAD.MOV.U32 R15, RZ, RZ, R24 ;  /* 0x000000ffff0f7224 */ /* 0x000fe400078e0018 */
[----:B------:R-:W-:Y:S02]  /*22a90*/  IMAD.MOV.U32 R14, RZ, RZ, R25 ;  /* 0x000000ffff0e7224 */ /* 0x000fe400078e0019 */
[----:B------:R-:W-:-:S02]  /*22aa0*/  IMAD.MOV.U32 R13, RZ, RZ, R16 ;  /* 0x000000ffff0d7224 */ /* 0x000fc400078e0010 */
[----:B------:R-:W-:Y:S01]  /*22ab0*/  IMAD.MOV.U32 R12, RZ, RZ, R17 ;  /* 0x000000ffff0c7224 */ /* 0x000fe200078e0011 */
[----:B------:R-:W4:Y:S04]  /*22ac0*/  LDL.LU R4, [R1+0x11f4] ;  /* 0x0011f40001047983 */ /* 0x000f280000300800 */
[----:B------:R-:W-:Y:S04]  /*22ad0*/  LDSM.16.M88.4 R24, [R3+0x4a080] ;  /* 0x04a080000318783b */ /* 0x000fe80000000200 */
[----:B--2---:R-:W-:Y:S01]  /*22ae0*/  STL.64 [R1+0x11d0], R18 ;  /* 0x0011d01201007387 */ /* 0x004fe20000100a00 */
[----:B------:R-:W-:Y:S02]  /*22af0*/  STL.64 [R1+0x1188], R14 ;  /* 0x0011880e01007387 */ /* 0x000fe40000100a00 */
[----:B------:R1:W-:Y:S02]  /*22b00*/  STL.64 [R1+0x1180], R12 ;  /* 0x0011800c01007387 */ /* 0x0003e40000100a00 */
[----:B-1----:R-:W2:Y:S01]  /*22b10*/  LDL.LU R12, [R1+0x600] ;  /* 0x00060000010c7983 */ /* 0x002ea20000300800 */
[----:B------:R-:W2:Y:S02]  /*22b20*/  LDL.LU R13, [R1+0x604] ;  /* 0x00060400010d7983 */ /* 0x000ea40000300800 */
[----:B------:R-:W2:Y:S02]  /*22b30*/  LDL.LU R14, [R1+0x608] ;  /* 0x00060800010e7983 */ /* 0x000ea40000300800 */
[----:B------:R-:W2:Y:S02]  /*22b40*/  LDL.LU R15, [R1+0x60c] ;  /* 0x00060c00010f7983 */ /* 0x000ea40000300800 */
[----:B---3--:R-:W-:-:S02]  /*22b50*/  IMAD.MOV.U32 R18, RZ, RZ, R5 ;  /* 0x000000ffff127224 */ /* 0x008fc400078e0005 */
[----:B------:R-:W3:Y:S01]  /*22b60*/  LDL.LU R5, [R1+0x11f0] ;  /* 0x0011f00001057983 */ /* 0x000ee20000300800 */
[----:B------:R-:W3:Y:S03]  /*22b70*/  LDL.LU R19, [R1+0x8c] ;  /* 0x00008c0001137983 */ /* 0x000ee60000300800 */
[----:B--2---:R-:W-:Y:S01]  /*22b80*/  STL.64 [R1+0x11b0], R14 ;  /* 0x0011b00e01007387 */ /* 0x004fe20000100a00 */
[----:B------:R1:W-:Y:S03]  /*22b90*/  STL.64 [R1+0x11a8], R12 ;  /* 0x0011a80c01007387 */ /* 0x0003e60000100a00 */
[----:B-1----:R-:W2:Y:S01]  /*22ba0*/  LDL.LU R12, [R1+0x610] ;  /* 0x00061000010c7983 */ /* 0x002ea20000300800 */
[----:B------:R-:W2:Y:S02]  /*22bb0*/  LDL.LU R13, [R1+0x614] ;  /* 0x00061400010d7983 */ /* 0x000ea40000300800 */
[----:B----4-:R-:W-:-:S02]  /*22bc0*/  IMAD.MOV.U32 R14, RZ, RZ, R4 ;  /* 0x000000ffff0e7224 */ /* 0x010fc400078e0004 */
[----:B---3--:R-:W-:Y:S01]  /*22bd0*/  IMAD.MOV.U32 R15, RZ, RZ, R5 ;  /* 0x000000ffff0f7224 */ /* 0x008fe200078e0005 */
[----:B------:R-:W3:Y:S01]  /*22be0*/  LDL.LU R4, [R1+0x11ec] ;  /* 0x0011ec0001047983 */ /* 0x000ee20000300800 */
[----:B------:R-:W4:Y:S03]  /*22bf0*/  LDL.LU R5, [R1+0x11e8] ;  /* 0x0011e80001057983 */ /* 0x000f260000300800 */
[----:B------:R-:W-:Y:S04]  /*22c00*/  STL.64 [R1+0x11c8], R14 ;  /* 0x0011c80e01007387 */ /* 0x000fe80000100a00 */
        /* <DEDUP_REMOVED lines=9> */
[----:B----4-:R-:W-:-:S02]  /*22ca0*/  IMAD.MOV.U32 R14, RZ, RZ, R5 ;  /* 0x000000ffff0e7224 */ /* 0x010fc400078e0005 */
[----:B---3--:R-:W-:Y:S02]  /*22cb0*/  IMAD.MOV.U32 R15, RZ, RZ, R4 ;  /* 0x000000ffff0f7224 */ /* 0x008fe400078e0004 */
[----:B------:R-:W1:Y:S04]  /*22cc0*/  LDSM.16.M88.4 R4, [R3+0x4c080] ;  /* 0x04c080000304783b */ /* 0x000e680000000200 */
[----:B-1----:R-:W-:Y:S01]  /*22cd0*/  STL.64 [R1+0x1160], R6 ;  /* 0x0011600601007387 */ /* 0x002fe20000100a00 */
[----:B------:R-:W-:Y:S02]  /*22ce0*/  STL.64 [R1], R24 ;  /* 0x0000001801007387 */ /* 0x000fe40000100a00 */
[----:B------:R-:W-:Y:S02]  /*22cf0*/  STL.64 [R1+0x8], R26 ;  /* 0x0000081a01007387 */ /* 0x000fe40000100a00 */
[----:B------:R1:W-:Y:S01]  /*22d00*/  STL.64 [R1+0x1158], R4 ;  /* 0x0011580401007387 */ /* 0x0003e20000100a00 */
[----:B------:R-:W-:Y:S04]  /*22d10*/  LDS R26, [R2+0x1a200] ;  /* 0x01a20000021a7984 */ /* 0x000fe80000000800 */
[----:B------:R-:W-:Y:S04]  /*22d20*/  LDS R27, [R0+0x1a200] ;  /* 0x01a20000001b7984 */ /* 0x000fe80000000800 */
[----:B------:R-:W-:Y:S04]  /*22d30*/  LDS R24, [R2+0x18200] ;  /* 0x0182000002187984 */ /* 0x000fe80000000800 */
[----:B------:R-:W-:Y:S01]  /*22d40*/  LDS R25, [R0+0x18200] ;  /* 0x0182000000197984 */ /* 0x000fe20000000800 */
[----:B-1----:R-:W-:-:S02]  /*22d50*/  IMAD.MOV.U32 R4, RZ, RZ, R9 ;  /* 0x000000ffff047224 */ /* 0x002fc400078e0009 */
[----:B------:R-:W-:Y:S02]  /*22d60*/  IMAD.MOV.U32 R5, RZ, RZ, R8 ;  /* 0x000000ffff057224 */ /* 0x000fe400078e0008 */
[----:B------:R-:W1:Y:S04]  /*22d70*/  LDSM.16.M88.4 R8, [R3+0x4e080] ;  /* 0x04e080000308783b */ /* 0x000e680000000200 */
[----:B------:R3:W-:Y:S04]  /*22d80*/  STL.64 [R1+0x1190], R4 ;  /* 0x0011900401007387 */ /* 0x0007e80000100a00 */
[----:B---3--:R-:W3:Y:S04]  /*22d90*/  LDL.64 R4, [R1+0x50] ;  /* 0x0000500001047983 */ /* 0x008ee80000100a00 */
[----:B-1----:R-:W-:Y:S01]  /*22da0*/  STL [R1+0xdbc], R10 ;  /* 0x000dbc0a01007387 */ /* 0x002fe20000100800 */
[----:B------:R-:W-:Y:S02]  /*22db0*/  STL [R1+0xdb8], R11 ;  /* 0x000db80b01007387 */ /* 0x000fe40000100800 */
[----:B------:R-:W-:Y:S02]  /*22dc0*/  STL.64 [R1+0x10d0], R26 ;  /* 0x0010d01a01007387 */ /* 0x000fe40000100a00 */
[----:B------:R1:W-:Y:S02]  /*22dd0*/  STL.64 [R1+0x10c8], R24 ;  /* 0x0010c81801007387 */ /* 0x0003e40000100a00 */
[----:B-1----:R-:W4:Y:S01]  /*22de0*/  LDL.LU R24, [R1+0x5e0] ;  /* 0x0005e00001187983 */ /* 0x002f220000300800 */
[----:B------:R-:W4:Y:S02]  /*22df0*/  LDL.LU R25, [R1+0x5e4] ;  /* 0x0005e40001197983 */ /* 0x000f240000300800 */
[----:B------:R-:W4:Y:S02]  /*22e00*/  LDL.LU R26, [R1+0x5e8] ;  /* 0x0005e800011a7983 */ /* 0x000f240000300800 */
[----:B------:R-:W4:Y:S01]  /*22e10*/  LDL.LU R27, [R1+0x5ec] ;  /* 0x0005ec00011b7983 */ /* 0x000f220000300800 */
[C---:B--2---:R-:W-:Y:S01]  /*22e20*/  HMMA.1688.F32.TF32 R16, R20.reuse, R18, R12 ;  /* 0x000000121410723c */ /* 0x044fe2000008100c */
        /* <DEDUP_REMOVED lines=13> */
[----:B--2---:R-:W-:Y:S02]  /*22f00*/  HMMA.1688.F32.TF32 R20, R20, R18, R12 ;  /* 0x000000121414723c */ /* 0x004fe4000008100c */
[----:B------:R-:W2:Y:S01]  /*22f10*/  LDL.LU.64 R14, [R1+0x11b0] ;  /* 0x0011b000010e7983 */ /* 0x000ea20000300a00 */
[----:B------:R-:W2:Y:S02]  /*22f20*/  LDL.LU.64 R12, [R1+0x11a8] ;  /* 0x0011a800010c7983 */ /* 0x000ea40000300a00 */
[----:B------:R-:W2:Y:S02]  /*22f30*/  LDL.LU.64 R18, [R1+0x11a0] ;  /* 0x0011a00001127983 */ /* 0x000ea40000300a00 */
[----:B------:R-:W2:Y:S02]  /*22f40*/  LDL.LU.64 R16, [R1+0x1198] ;  /* 0x0011980001107983 */ /* 0x000ea40000300a00 */
[----:B---3--:R-:W-:Y:S11]  /*22f50*/  IMAD.MOV.U32 R3, RZ, RZ, R5 ;  /* 0x000000ffff037224 */ /* 0x008ff600078e0005 */
[----:B------:R-:W-:Y:S03]  /*22f60*/  @!UPT UIADD3 URZ, URZ, URZ, URZ ;  /* 0x0000003f3f3ff290 */ /* 0x000fe6000fffe03f */
[----:B------:R1:W-:Y:S01]  /*22f70*/  STL.64 [R1+0x370], R20 ;  /* 0x0003701401007387 */ /* 0x0003e20000100a00 */
[----:B------:R-:W-:Y:S02]  /*22f80*/  STL.64 [R1+0x378], R22 ;  /* 0x0003781601007387 */ /* 0x000fe40000100a00 */
[----:B-1----:R-:W-:Y:S02]  /*22f90*/  IMAD.MOV.U32 R21, RZ, RZ, R28 ;  /* 0x000000ffff157224 */ /* 0x002fe400078e001c */
[----:B------:R-:W-:Y:S01]  /*22fa0*/  IMAD.MOV.U32 R28, RZ, RZ, R4 ;  /* 0x000000ffff1c7224 */ /* 0x000fe200078e0004 */
[C---:B--2---:R-:W-:Y:S01]  /*22fb0*/  HMMA.1688.F32.TF32 R12, R16.reuse, R4, R12 ;  /* 0x00000004100c723c */ /* 0x044fe2000008100c */
[----:B------:R-:W4:Y:S11]  /*22fc0*/  LDL.LU.64 R4, [R1+0x1190] ;  /* 0x0011900001047983 */ /* 0x000f360000300a00 */
[----:B------:R-:W-:Y:S11]  /*22fd0*/  @!UPT UIADD3 URZ, URZ, URZ, URZ ;  /* 0x0000003f3f3ff290 */ /* 0x000ff6000fffe03f */
[----:B------:R-:W-:Y:S01]  /*22fe0*/  @!UPT UIADD3 URZ, URZ, URZ, URZ ;  /* 0x0000003f3f3ff290 */ /* 0x000fe2000fffe03f */
[----:B------:R-:W-:Y:S02]  /*22ff0*/  IMAD.MOV.U32 R10, RZ, RZ, R12 ;  /* 0x000000ffff0a7224 */ /* 0x000fe400078e000c */
[----:B------:R-:W-:Y:S01]  /*23000*/  IMAD.MOV.U32 R11, RZ, RZ, R13 ;  /* 0x000000ffff0b7224 */ /* 0x000fe200078e000d */
[----:B------:R1:W-:Y:S04]  /*23010*/  STL.64 [R1+0x368], R14 ;  /* 0x0003680e01007387 */ /* 0x0003e80000100a00 */
[----:B-1----:R-:W2:Y:S01]  /*23020*/  LDL.LU.64 R14, [R1+0x1188] ;  /* 0x00118800010e7983 */ /* 0x002ea20000300a00 */
[----:B------:R-:W3:Y:S02]  /*23030*/  LDL.LU.64 R12, [R1+0x1180] ;  /* 0x00118000010c7983 */ /* 0x000ee40000300a00 */
[----:B------:R-:W-:Y:S02]  /*23040*/  STL.64 [R1+0x1170], R10 ;  /* 0x0011700a01007387 */ /* 0x000fe40000100a00 */
[----:B------:R1:W-:Y:S02]  /*23050*/  STL.64 [R1+0x1168], R8 ;  /* 0x0011680801007387 */ /* 0x0003e40000100a00 */
[----:B-1----:R-:W2:Y:S01]  /*23060*/  LDL.LU R8, [R1+0x5f0] ;  /* 0x0005f00001087983 */ /* 0x002ea20000300800 */
[----:B------:R-:W2:Y:S02]  /*23070*/  LDL.LU R9, [R1+0x5f4] ;  /* 0x0005f40001097983 */ /* 0x000ea40000300800 */
[----:B------:R-:W2:Y:S02]  /*23080*/  LDL.LU R10, [R1+0x5f8] ;  /* 0x0005f800010a7983 */ /* 0x000ea40000300800 */
[----:B------:R-:W2:Y:S02]  /*23090*/  LDL.LU R11, [R1+0x5fc] ;  /* 0x0005fc00010b7983 */ /* 0x000ea40000300800 */
[----:B------:R-:W-:Y:S01]  /*230a0*/  IMAD.MOV.U32 R20, RZ, RZ, R29 ;  /* 0x000000ffff147224 */ /* 0x000fe200078e001d */
[C---:B----4-:R-:W-:Y:S08]  /*230b0*/  HMMA.1688.F32.TF32 R4, R16.reuse, R4, R24 ;  /* 0x000000041004723c */ /* 0x050ff00000081018 */
[----:B--2---:R-:W-:Y:S01]  /*230c0*/  HMMA.1688.F32.TF32 R8, R16, R20, R8 ;  /* 0x000000141008723c */ /* 0x004fe20000081008 */
[----:B------:R-:W2:Y:S11]  /*230d0*/  LDL.LU R20, [R1+0x2b0] ;  /* 0x0002b00001147983 */ /* 0x000eb60000300800 */
[----:B------:R-:W-:Y:S11]  /*230e0*/  @!UPT UIADD3 URZ, URZ, URZ, URZ ;  /* 0x0000003f3f3ff290 */ /* 0x000ff6000fffe03f */
[----:B------:R-:W-:Y:S01]  /*230f0*/  STL.64 [R1+0x350], R8 ;  /* 0x0003500801007387 */ /* 0x000fe20000100a00 */
[----:B------:R-:W-:Y:S02]  /*23100*/  STL.64 [R1+0x358], R10 ;  /* 0x0003580a01007387 */ /* 0x000fe40000100a00 */
[----:B------:R1:W-:Y:S02]  /*23110*/  STL.64 [R1+0x340], R4 ;  /* 0x0003400401007387 */ /* 0x0003e40000100a00 */
[----:B------:R-:W-:Y:S01]  /*23120*/  STL.64 [R1+0x348], R6 ;  /* 0x0003480601007387 */ /* 0x000fe20000100a00 */
[----:B------:R-:W2:Y:S01]  /*23130*/  LDL.LU R21, [R1+0x2b4] ;  /* 0x0002b40001157983 */ /* 0x000ea20000300800 */
[----:B------:R-:W4:Y:S02]  /*23140*/  LDL.LU R22, [R1+0x2b8] ;  /* 0x0002b80001167983 */ /* 0x000f240000300800 */
[----:B------:R-:W4:Y:S02]  /*23150*/  LDL.LU R23, [R1+0x2bc] ;  /* 0x0002bc0001177983 */ /* 0x000f240000300800 */
[----:B-1----:R-:W-:-:S02]  /*23160*/  IMAD.MOV.U32 R4, RZ, RZ, R15 ;  /* 0x000000ffff047224 */ /* 0x002fc400078e000f */
[----:B------:R-:W-:-:S05]  /*23170*/  IMAD.MOV.U32 R5, RZ, RZ, R14 ;  /* 0x000000ffff057224 */ /* 0x000fca00078e000e */
[----:B------:R1:W-:Y:S04]  /*23180*/  STL.64 [R1+0x1178], R4 ;  /* 0x0011780401007387 */ /* 0x0003e80000100a00 */
[----:B-1----:R-:W3:Y:S01]  /*23190*/  LDL.LU R4, [R1+0x5d0] ;  /* 0x0005d00001047983 */ /* 0x002ee20000300800 */
[----:B------:R-:W3:Y:S02]  /*231a0*/  LDL.LU R5, [R1+0x5d4] ;  /* 0x0005d40001057983 */ /* 0x000ee40000300800 */
[----:B------:R-:W3:Y:S02]  /*231b0*/  LDL.LU R6, [R1+0x5d8] ;  /* 0x0005d80001067983 */ /* 0x000ee40000300800 */
[----:B------:R-:W3:Y:S01]  /*231c0*/  LDL.LU R7, [R1+0x5dc] ;  /* 0x0005dc0001077983 */ /* 0x000ee20000300800 */
[----:B------:R-:W3:Y:S01]  /*231d0*/  LDL.LU R8, [R1+0x5c0] ;  /* 0x0005c00001087983 */ /* 0x000ee20000300800 */
[----:B------:R-:W3:Y:S02]  /*231e0*/  LDL.LU R9, [R1+0x5c4] ;  /* 0x0005c40001097983 */ /* 0x000ee40000300800 */
[----:B------:R-:W3:Y:S02]  /*231f0*/  LDL.LU R10, [R1+0x5c8] ;  /* 0x0005c800010a7983 */ /* 0x000ee40000300800 */
[----:B------:R-:W3:Y:S01]  /*23200*/  LDL.LU R11, [R1+0x5cc] ;  /* 0x0005cc00010b7983 */ /* 0x000ee20000300800 */
[----:B----4-:R-:W-:Y:S01]  /*23210*/  STL.64 [R1+0x1048], R22 ;  /* 0x0010481601007387 */ /* 0x010fe20000100a00 */
[----:B--2---:R1:W-:Y:S03]  /*23220*/  STL.64 [R1+0x1040], R20 ;  /* 0x0010401401007387 */ /* 0x0043e60000100a00 */
[----:B-1----:R-:W2:Y:S01]  /*23230*/  LDL.LU R20, [R1+0x2c0] ;  /* 0x0002c00001147983 */ /* 0x002ea20000300800 */
[----:B------:R-:W2:Y:S02]  /*23240*/  LDL.LU R21, [R1+0x2c4] ;  /* 0x0002c40001157983 */ /* 0x000ea40000300800 */
[----:B------:R-:W4:Y:S02]  /*23250*/  LDL.LU R22, [R1+0x2c8] ;  /* 0x0002c80001167983 */ /* 0x000f240000300800 */
[----:B------:R-:W4:Y:S01]  /*23260*/  LDL.LU R23, [R1+0x2cc] ;  /* 0x0002cc0001177983 */ /* 0x000f220000300800 */
[----:B------:R-:W2:Y:S01]  /*23270*/  LDL.LU R24, [R1+0x3e0] ;  /* 0x0003e00001187983 */ /* 0x000ea20000300800 */
[----:B------:R-:W2:Y:S02]  /*23280*/  LDL.LU R25, [R1+0x3e4] ;  /* 0x0003e40001197983 */ /* 0x000ea40000300800 */
[----:B------:R-:W2:Y:S02]  /*23290*/  LDL.LU R26, [R1+0x3e8] ;  /* 0x0003e800011a7983 */ /* 0x000ea40000300800 */
[----:B------:R-:W2:Y:S02]  /*232a0*/  LDL.LU R27, [R1+0x3ec] ;  /* 0x0003ec00011b7983 */ /* 0x000ea40000300800 */
[----:B--2---:R-:W-:Y:S01]  /*232b0*/  STL.64 [R1+0x1100], R26 ;  /* 0x0011001a01007387 */ /* 0x004fe20000100a00 */
[----:B------:R3:W-:Y:S02]  /*232c0*/  STL.64 [R1+0x10f8], R24 ;  /* 0x0010f81801007387 */ /* 0x0007e40000100a00 */
[----:B---3--:R-:W-:-:S02]  /*232d0*/  IMAD.MOV.U32 R24, RZ, RZ, R13 ;  /* 0x000000ffff187224 */ /* 0x008fc400078e000d */
[----:B------:R-:W-:Y:S02]  /*232e0*/  IMAD.MOV.U32 R25, RZ, RZ, R12 ;  /* 0x000000ffff197224 */ /* 0x000fe400078e000c */
[----:B------:R-:W2:Y:S01]  /*232f0*/  LDL.LU R12, [R1+0x5a0] ;  /* 0x0005a000010c7983 */ /* 0x000ea20000300800 */
[----:B------:R-:W2:Y:S02]  /*23300*/  LDL.LU R13, [R1+0x5a4] ;  /* 0x0005a400010d7983 */ /* 0x000ea40000300800 */
[----:B------:R-:W2:Y:S02]  /*23310*/  LDL.LU R14, [R1+0x5a8] ;  /* 0x0005a800010e7983 */ /* 0x000ea40000300800 */
[----:B------:R-:W2:Y:S01]  /*23320*/  LDL.LU R15, [R1+0x5ac] ;  /* 0x0005ac00010f7983 */ /* 0x000ea20000300800 */
[C---:B------:R-:W-:Y:S01]  /*23330*/  HMMA.1688.F32.TF32 R4, R16.reuse, R24, R4 ;  /* 0x000000181004723c */ /* 0x040fe20000081004 */
[----:B----4-:R-:W-:Y:S01]  /*23340*/  STL.64 [R1+0x1058], R22 ;  /* 0x0010581601007387 */ /* 0x010fe20000100a00 */
[----:B------:R1:W-:Y:S03]  /*23350*/  STL.64 [R1+0x1050], R20 ;  /* 0x0010501401007387 */ /* 0x0003e60000100a00 */
[----:B-1----:R-:W3:Y:S11]  /*23360*/  LDL.64 R20, [R1] ;  /* 0x0000000001147983 */ /* 0x002ef60000100a00 */
[----:B------:R-:W-:Y:S07]  /*23370*/  @!UPT UIADD3 URZ, URZ, URZ, URZ ;  /* 0x0000003f3f3ff290 */ /* 0x000fee000fffe03f */
[----:B------:R1:W-:Y:S01]  /*23380*/  STL.64 [R1+0x330], R4 ;  /* 0x0003300401007387 */ /* 0x0003e20000100a00 */
[----:B------:R-:W-:Y:S03]  /*23390*/  STL.64 [R1+0x338], R6 ;  /* 0x0003380601007387 */ /* 0x000fe60000100a00 */
[----:B-1----:R-:W4:Y:S01]  /*233a0*/  LDL.LU.64 R4, [R1+0x1178] ;  /* 0x0011780001047983 */ /* 0x002f220000300a00 */
[----:B------:R1:W-:Y:S03]  /*233b0*/  STL.64 [R1+0x1110], R24 ;  /* 0x0011101801007387 */ /* 0x0003e60000100a00 */
[----:B-1----:R-:W2:Y:S04]  /*233c0*/  LDL.64 R24, [R1+0x30] ;  /* 0x0000300001187983 */ /* 0x002ea80000100a00 */
[----:B--2---:R1:W-:Y:S04]  /*233d0*/  STL.64 [R1+0x1118], R24 ;  /* 0x0011181801007387 */ /* 0x0043e80000100a00 */
[----:B-1----:R-:W2:Y:S04]  /*233e0*/  LDL.64 R24, [R1+0x40] ;  /* 0x0000400001187983 */ /* 0x002ea80000100a00 */
[----:B--2---:R1:W-:Y:S04]  /*233f0*/  STL.64 [R1+0x1130], R24 ;  /* 0x0011301801007387 */ /* 0x0043e80000100a00 */
[----:B-1----:R-:W3:Y:S01]  /*23400*/  LDL.LU R24, [R1+0x5b0] ;  /* 0x0005b00001187983 */ /* 0x002ee20000300800 */
[----:B------:R-:W3:Y:S02]  /*23410*/  LDL.LU R25, [R1+0x5b4] ;  /* 0x0005b40001197983 */ /* 0x000ee40000300800 */
[----:B------:R-:W3:Y:S02]  /*23420*/  LDL.LU R26, [R1+0x5b8] ;  /* 0x0005b800011a7983 */ /* 0x000ee40000300800 */
[----:B------:R-:W3:Y:S01]  /*23430*/  LDL.LU R27, [R1+0x5bc] ;  /* 0x0005bc00011b7983 */ /* 0x000ee20000300800 */
[C---:B----4-:R-:W-:Y:S01]  /*23440*/  HMMA.1688.F32.TF32 R4, R16.reuse, R4, R8 ;  /* 0x000000041004723c */ /* 0x050fe20000081008 */
[----:B------:R-:W2:Y:S01]  /*23450*/  LDL.LU.64 R10, [R1+0x1170] ;  /* 0x00117000010a7983 */ /* 0x000ea20000300a00 */
[----:B------:R-:W4:Y:S11]  /*23460*/  LDL.LU.64 R8, [R1+0x1168] ;  /* 0x0011680001087983 */ /* 0x000f360000300a00 */
[----:B------:R-:W-:Y:S10]  /*23470*/  @!UPT UIADD3 URZ, URZ, URZ, URZ ;  /* 0x0000003f3f3ff290 */ /* 0x000ff4000fffe03f */
[----:B------:R-:W-:Y:S01]  /*23480*/  STL.64 [R1+0x320], R4 ;  /* 0x0003200401007387 */ /* 0x000fe20000100a00 */
[----:B------:R1:W-:Y:S03]  /*23490*/  STL.64 [R1+0x328], R6 ;  /* 0x0003280601007387 */ /* 0x0003e60000100a00 */
[----:B-1----:R-:W2:Y:S01]  /*234a0*/  LDL.LU.64 R6, [R1+0x1160] ;  /* 0x0011600001067983 */ /* 0x002ea20000300a00 */
[----:B------:R-:W2:Y:S01]  /*234b0*/  LDL.LU.64 R4, [R1+0x1158] ;  /* 0x0011580001047983 */ /* 0x000ea20000300a00 */
[C---:B---3--:R-:W-:Y:S11]  /*234c0*/  HMMA.1688.F32.TF32 R24, R16.reuse, R20, R24 ;  /* 0x000000141018723c */ /* 0x048ff60000081018 */
[----:B------:R-:W-:Y:S11]  /*234d0*/  @!UPT UIADD3 URZ, URZ, URZ, URZ ;  /* 0x0000003f3f3ff290 */ /* 0x000ff6000fffe03f */
[----:B------:R-:W-:Y:S01]  /*234e0*/  @!UPT UIADD3 URZ, URZ, URZ, URZ ;  /* 0x0000003f3f3ff290 */ /* 0x000fe2000fffe03f */
[----:B------:R-:W-:Y:S01]  /*234f0*/  STL.64 [R1+0x310], R24 ;  /* 0x0003101801007387 */ /* 0x000fe20000100a00 */
[----:B------:R-:W-:Y:S02]  /*23500*/  STL.64 [R1+0x318], R26 ;  /* 0x0003181a01007387 */ /* 0x000fe40000100a00 */
        /* <DEDUP_REMOVED lines=17> */
[----:B------:R-:W2:Y:S02]  /*23620*/  LDL.LU R23, [R1+0x52c] ;  /* 0x00052c0001177983 */ /* 0x000ea40000300800 */
[----:B------:R-:W-:Y:S01]  /*23630*/  STL.64 [R1+0x300], R12 ;  /* 0x0003000c01007387 */ /* 0x000fe20000100a00 */
[----:B------:R1:W-:Y:S03]  /*23640*/  STL.64 [R1+0x308], R14 ;  /* 0x0003080e01007387 */ /* 0x0003e60000100a00 */
[----:B-1----:R-:W2:Y:S01]  /*23650*/  LDL.LU.64 R14, [R1+0x1150] ;  /* 0x00115000010e7983 */ /* 0x002ea20000300a00 */
[----:B------:R-:W2:Y:S02]  /*23660*/  LDL.LU.64 R12, [R1+0x1148] ;  /* 0x00114800010c7983 */ /* 0x000ea40000300a00 */
[----:B------:R-:W-:Y:S02]  /*23670*/  STL.64 [R1+0x10f0], R6 ;  /* 0x0010f00601007387 */ /* 0x000fe40000100a00 */
[----:B------:R1:W-:Y:S02]  /*23680*/  STL.64 [R1+0x10e8], R4 ;  /* 0x0010e80401007387 */ /* 0x0003e40000100a00 */
[----:B-1----:R-:W4:Y:S01]  /*23690*/  LDL.LU R4, [R1+0x530] ;  /* 0x0005300001047983 */ /* 0x002f220000300800 */
[----:B------:R-:W4:Y:S02]  /*236a0*/  LDL.LU R5, [R1+0x534] ;  /* 0x0005340001057983 */ /* 0x000f240000300800 */
[----:B------:R-:W4:Y:S02]  /*236b0*/  LDL.LU R6, [R1+0x538] ;  /* 0x0005380001067983 */ /* 0x000f240000300800 */
[----:B------:R-:W4:Y:S02]  /*236c0*/  LDL.LU R7, [R1+0x53c] ;  /* 0x00053c0001077983 */ /* 0x000f240000300800 */
[----:B----4-:R-:W-:Y:S01]  /*236d0*/  HMMA.1688.F32.TF32 R16, R16, R8, R4 ;  /* 0x000000081010723c */ /* 0x010fe20000081004 */
[----:B------:R-:W3:Y:S11]  /*236e0*/  LDL.LU R4, [R1+0x3d0] ;  /* 0x0003d00001047983 */ /* 0x000ef60000300800 */
[----:B------:R-:W-:Y:S11]  /*236f0*/  @!UPT UIADD3 URZ, URZ, URZ, URZ ;  /* 0x0000003f3f3ff290 */ /* 0x000ff6000fffe03f */
[----:B------:R-:W-:Y:S01]  /*23700*/  STL.64 [R1+0x270], R16 ;  /* 0x0002701001007387 */ /* 0x000fe20000100a00 */
[----:B------:R-:W-:Y:S02]  /*23710*/  STL.64 [R1+0x278], R18 ;  /* 0x0002781201007387 */ /* 0x000fe40000100a00 */
[----:B------:R-:W3:Y:S02]  /*23720*/  LDL.LU R5, [R1+0x3d4] ;  /* 0x0003d40001057983 */ /* 0x000ee40000300800 */
[----:B------:R-:W3:Y:S01]  /*23730*/  LDL.LU R6, [R1+0x3d8] ;  /* 0x0003d80001067983 */ /* 0x000ee20000300800 */
[----:B------:R-:W3:Y:S01]  /*23740*/  LDL.LU R7, [R1+0x3dc] ;  /* 0x0003dc0001077983 */ /* 0x000ee20000300800 */
[----:B------:R-:W-:Y:S02]  /*23750*/  STL.64 [R1+0x10e0], R10 ;  /* 0x0010e00a01007387 */ /* 0x000fe40000100a00 */
[----:B------:R1:W-:Y:S02]  /*23760*/  STL.64 [R1+0x10d8], R8 ;  /* 0x0010d80801007387 */ /* 0x0003e40000100a00 */
[----:B-1----:R-:W4:Y:S01]  /*23770*/  LDL.LU R8, [R1+0x500] ;  /* 0x0005000001087983 */ /* 0x002f220000300800 */
[----:B------:R-:W4:Y:S02]  /*23780*/  LDL.LU R9, [R1+0x504] ;  /* 0x0005040001097983 */ /* 0x000f240000300800 */
[----:B------:R-:W4:Y:S02]  /*23790*/  LDL.LU R10, [R1+0x508] ;  /* 0x00050800010a7983 */ /* 0x000f240000300800 */
[----:B------:R-:W4:Y:S01]  /*237a0*/  LDL.LU R11, [R1+0x50c] ;  /* 0x00050c00010b7983 */ /* 0x000f220000300800 */
[----:B------:R-:W3:Y:S01]  /*237b0*/  LDL.LU R16, [R1+0x2d0] ;  /* 0x0002d00001107983 */ /* 0x000ee20000300800 */
[----:B------:R-:W3:Y:S02]  /*237c0*/  LDL.LU R17, [R1+0x2d4] ;  /* 0x0002d40001117983 */ /* 0x000ee40000300800 */
[----:B------:R-:W3:Y:S02]  /*237d0*/  LDL.LU R18, [R1+0x2d8] ;  /* 0x0002d80001127983 */ /* 0x000ee40000300800 */
[----:B------:R-:W3:Y:S02]  /*237e0*/  LDL.LU R19, [R1+0x2dc] ;  /* 0x0002dc0001137983 */ /* 0x000ee40000300800 */
[----:B------:R-:W-:-:S02]  /*237f0*/  IMAD.MOV.U32 R24, RZ, RZ, R28 ;  /* 0x000000ffff187224 */ /* 0x000fc400078e001c */
[----:B------:R-:W-:-:S07]  /*23800*/  IMAD.MOV.U32 R25, RZ, RZ, R3 ;  /* 0x000000ffff197224 */ /* 0x000fce00078e0003 */
[C---:B--2---:R-:W-:Y:S01]  /*23810*/  HMMA.1688.F32.TF32 R24, R12.reuse, R24, R20 ;  /* 0x000000180c18723c */ /* 0x044fe20000081014 */
[----:B---3--:R-:W-:Y:S01]  /*23820*/  STL.64 [R1+0x1068], R18 ;  /* 0x0010681201007387 */ /* 0x008fe20000100a00 */
[----:B------:R1:W-:Y:S03]  /*23830*/  STL.64 [R1+0x1060], R16 ;  /* 0x0010601001007387 */ /* 0x0003e60000100a00 */
[----:B-1----:R-:W2:Y:S01]  /*23840*/  LDL.64 R16, [R1+0x10] ;  /* 0x0000100001107983 */ /* 0x002ea20000100a00 */
[----:B------:R-:W3:Y:S02]  /*23850*/  LDL.LU.64 R22, [R1+0x1140] ;  /* 0x0011400001167983 */ /* 0x000ee40000300a00 */
[----:B------:R-:W3:Y:S11]  /*23860*/  LDL.LU.64 R20, [R1+0x1138] ;  /* 0x0011380001147983 */ /* 0x000ef60000300a00 */
[----:B------:R-:W-:Y:S04]  /*23870*/  @!UPT UIADD3 URZ, URZ, URZ, URZ ;  /* 0x0000003f3f3ff290 */ /* 0x000fe8000fffe03f */
[----:B------:R1:W-:Y:S01]  /*23880*/  STL.64 [R1+0x260], R24 ;  /* 0x0002601801007387 */ /* 0x0003e20000100a00 */
[----:B------:R-:W-:Y:S04]  /*23890*/  STL.64 [R1+0x268], R26 ;  /* 0x0002681a01007387 */ /* 0x000fe80000100a00 */
        /* <DEDUP_REMOVED lines=9> */
[----:B------:R-:W4:Y:S02]  /*23930*/  LDL.LU.64 R24, [R1+0x1118] ;  /* 0x0011180001187983 */ /* 0x000f240000300a00 */
[C---:B----4-:R-:W-:Y:S11]  /*23940*/  HMMA.1688.F32.TF32 R8, R12.reuse, R24, R8 ;  /* 0x000000180c08723c */ /* 0x050ff60000081008 */
[----:B------:R-:W-:Y:S11]  /*23950*/  @!UPT UIADD3 URZ, URZ, URZ, URZ ;  /* 0x0000003f3f3ff290 */ /* 0x000ff6000fffe03f */
[----:B------:R-:W-:Y:S01]  /*23960*/  @!UPT UIADD3 URZ, URZ, URZ, URZ ;  /* 0x0000003f3f3ff290 */ /* 0x000fe2000fffe03f */
[----:B------:R1:W-:Y:S01]  /*23970*/  STL.64 [R1+0x240], R8 ;  /* 0x0002400801007387 */ /* 0x0003e20000100a00 */
[----:B------:R-:W-:Y:S02]  /*23980*/  STL.64 [R1+0x248], R10 ;  /* 0x0002480a01007387 */ /* 0x000fe40000100a00 */
[----:B-1----:R-:W-:Y:S02]  /*23990*/  IMAD.MOV.U32 R9, RZ, RZ, R24 ;  /* 0x000000ffff097224 */ /* 0x002fe400078e0018 */
[----:B------:R-:W-:Y:S02]  /*239a0*/  IMAD.MOV.U32 R8, RZ, RZ, R25 ;  /* 0x000000ffff087224 */ /* 0x000fe400078e0019 */
[----:B------:R-:W3:Y:S02]  /*239b0*/  LDL.LU.64 R24, [R1+0x1110] ;  /* 0x0011100001187983 */ /* 0x000ee40000300a00 */
[C---:B---3--:R-:W-:Y:S02]  /*239c0*/  HMMA.1688.F32.TF32 R24, R12.reuse, R24, R20 ;  /* 0x000000180c18723c */ /* 0x048fe40000081014 */
[----:B------:R-:W3:Y:S11]  /*239d0*/  LDL.LU.64 R20, [R1+0x1108] ;  /* 0x0011080001147983 */ /* 0x000ef60000300a00 */
[----:B------:R-:W-:Y:S10]  /*239e0*/  @!UPT UIADD3 URZ, URZ, URZ, URZ ;  /* 0x0000003f3f3ff290 */ /* 0x000ff4000fffe03f */
[----:B------:R-:W-:Y:S01]  /*239f0*/  STL.64 [R1+0x230], R24 ;  /* 0x0002301801007387 */ /* 0x000fe20000100a00 */
[----:B------:R1:W-:Y:S03]  /*23a00*/  STL.64 [R1+0x238], R26 ;  /* 0x0002381a01007387 */ /* 0x0003e60000100a00 */
[----:B-1----:R-:W4:Y:S01]  /*23a10*/  LDL.LU.64 R26, [R1+0x1100] ;  /* 0x00110000011a7983 */ /* 0x002f220000300a00 */
[----:B------:R-:W4:Y:S02]  /*23a20*/  LDL.LU.64 R24, [R1+0x10f8] ;  /* 0x0010f80001187983 */ /* 0x000f240000300a00 */
[----:B--2---:R1:W-:Y:S01]  /*23a30*/  STL.64 [R1+0x1078], R16 ;  /* 0x0010781001007387 */ /* 0x0043e20000100a00 */
[C---:B----4-:R-:W-:Y:S01]  /*23a40*/  HMMA.1688.F32.TF32 R24, R12.reuse, R16, R24 ;  /* 0x000000100c18723c */ /* 0x050fe20000081018 */
[----:B-1----:R-:W2:Y:S07]  /*23a50*/  LDL.64 R16, [R1+0x20] ;  /* 0x0000200001107983 */ /* 0x002eae0000100a00 */
[----:B---3--:R-:W-:Y:S11]  /*23a60*/  HMMA.1688.F32.TF32 R4, R12, R20, R4 ;  /* 0x000000140c04723c */ /* 0x008ff60000081004 */
[----:B------:R-:W-:Y:S04]  /*23a70*/  @!UPT UIADD3 URZ, URZ, URZ, URZ ;  /* 0x0000003f3f3ff290 */ /* 0x000fe8000fffe03f */
[----:B------:R-:W-:Y:S01]  /*23a80*/  STL.64 [R1+0x220], R24 ;  /* 0x0002201801007387 */ /* 0x000fe20000100a00 */
[----:B------:R-:W-:Y:S03]  /*23a90*/  STL.64 [R1+0x228], R26 ;  /* 0x0002281a01007387 */ /* 0x000fe60000100a00 */
[----:B--2---:R1:W-:Y:S02]  /*23aa0*/  STL.64 [R1+0x1090], R16 ;  /* 0x0010901001007387 */ /* 0x0043e40000100a00 */
[----:B-1----:R-:W-:Y:S02]  /*23ab0*/  IMAD.MOV.U32 R17, RZ, RZ, R8 ;  /* 0x000000ffff117224 */ /* 0x002fe400078e0008 */
[----:B------:R-:W-:Y:S01]  /*23ac0*/  IMAD.MOV.U32 R16, RZ, RZ, R9 ;  /* 0x000000ffff107224 */ /* 0x000fe200078e0009 */
[----:B------:R-:W2:Y:S01]  /*23ad0*/  LDL.LU R8, [R1+0x3c0] ;  /* 0x0003c00001087983 */ /* 0x000ea20000300800 */
[----:B------:R-:W2:Y:S02]  /*23ae0*/  LDL.LU R9, [R1+0x3c4] ;  /* 0x0003c40001097983 */ /* 0x000ea40000300800 */
[----:B------:R-:W2:Y:S02]  /*23af0*/  LDL.LU R10, [R1+0x3c8] ;  /* 0x0003c800010a7983 */ /* 0x000ea40000300800 */
[----:B------:R-:W2:Y:S01]  /*23b00*/  LDL.LU R11, [R1+0x3cc] ;  /* 0x0003cc00010b7983 */ /* 0x000ea20000300800 */
[----:B------:R-:W3:Y:S01]  /*23b10*/  LDL.LU R24, [R1+0x3b0] ;  /* 0x0003b00001187983 */ /* 0x000ee20000300800 */
[----:B------:R-:W3:Y:S02]  /*23b20*/  LDL.LU R25, [R1+0x3b4] ;  /* 0x0003b40001197983 */ /* 0x000ee40000300800 */
[----:B------:R-:W3:Y:S02]  /*23b30*/  LDL.LU R26, [R1+0x3b8] ;  /* 0x0003b800011a7983 */ /* 0x000ee40000300800 */
[----:B------:R-:W3:Y:S01]  /*23b40*/  LDL.LU R27, [R1+0x3bc] ;  /* 0x0003bc00011b7983 */ /* 0x000ee20000300800 */
[----:B------:R1:W-:Y:S02]  /*23b50*/  STL.64 [R1+0x10a8], R16 ;  /* 0x0010a81001007387 */ /* 0x0003e40000100a00 */
[----:B-1----:R-:W-:-:S02]  /*23b60*/  IMAD.MOV.U32 R16, RZ, RZ, R18 ;  /* 0x000000ffff107224 */ /* 0x002fc400078e0012 */
[----:B------:R-:W-:-:S05]  /*23b70*/  IMAD.MOV.U32 R17, RZ, RZ, R3 ;  /* 0x000000ffff117224 */ /* 0x000fca00078e0003 */
[----:B------:R1:W-:Y:S04]  /*23b80*/  STL.64 [R1+0x10c0], R16 ;  /* 0x0010c01001007387 */ /* 0x0003e80000100a00 */
[----:B-1----:R-:W4:Y:S01]  /*23b90*/  LDL.64 R16, [R1+0x50] ;  /* 0x0000500001107983 */ /* 0x002f220000100a00 */
[----:B------:R-:W-:Y:S02]  /*23ba0*/  STL.64 [R1+0x210], R4 ;  /* 0x0002100401007387 */ /* 0x000fe40000100a00 */
[----:B------:R1:W-:Y:S02]  /*23bb0*/  STL.64 [R1+0x218], R6 ;  /* 0x0002180601007387 */ /* 0x0003e40000100a00 */
[----:B-1----:R-:W2:Y:S01]  /*23bc0*/  LDL.LU.64 R6, [R1+0x10f0] ;  /* 0x0010f00001067983 */ /* 0x002ea20000300a00 */
[----:B------:R-:W2:Y:S02]  /*23bd0*/  LDL.LU.64 R4, [R1+0x10e8] ;  /* 0x0010e80001047983 */ /* 0x000ea40000300a00 */
        /* <DEDUP_REMOVED lines=11> */
[C---:B------:R-:W-:Y:S01]  /*23c90*/  HMMA.1688.F32.TF32 R8, R12.reuse, R4, R8 ;  /* 0x000000040c08723c */ /* 0x040fe20000081008 */
[----:B--2---:R-:W-:Y:S01]  /*23ca0*/  STL.64 [R1+0x10a0], R22 ;  /* 0x0010a01601007387 */ /* 0x004fe20000100a00 */
[----:B------:R1:W-:Y:S03]  /*23cb0*/  STL.64 [R1+0x1098], R20 ;  /* 0x0010981401007387 */ /* 0x0003e60000100a00 */
        /* <DEDUP_REMOVED lines=10> */
[----:B------:R-:W-:Y:S01]  /*23d60*/  STL.64 [R1+0x200], R8 ;  /* 0x0002000801007387 */ /* 0x000fe20000100a00 */
[----:B------:R1:W-:Y:S03]  /*23d70*/  STL.64 [R1+0x208], R10 ;  /* 0x0002080a01007387 */ /* 0x0003e60000100a00 */
[----:B-1----:R-:W2:Y:S01]  /*23d80*/  LDL.LU.64 R10, [R1+0x10e0] ;  /* 0x0010e000010a7983 */ /* 0x002ea20000300a00 */
[----:B------:R-:W3:Y:S02]  /*23d90*/  LDL.LU.64 R8, [R1+0x10d8] ;  /* 0x0010d80001087983 */ /* 0x000ee40000300a00 */
[----:B---3--:R-:W-:Y:S01]  /*23da0*/  HMMA.1688.F32.TF32 R12, R12, R8, R24 ;  /* 0x000000080c0c723c */ /* 0x008fe20000081018 */
[----:B------:R-:W4:Y:S01]  /*23db0*/  LDL.LU.64 R26, [R1+0x10d0] ;  /* 0x0010d000011a7983 */ /* 0x000f220000300a00 */
[----:B------:R-:W4:Y:S11]  /*23dc0*/  LDL.LU.64 R24, [R1+0x10c8] ;  /* 0x0010c80001187983 */ /* 0x000f360000300a00 */
[----:B------:R-:W-:Y:S10]  /*23dd0*/  @!UPT UIADD3 URZ, URZ, URZ, URZ ;  /* 0x0000003f3f3ff290 */ /* 0x000ff4000fffe03f */
[----:B------:R1:W-:Y:S01]  /*23de0*/  STL.64 [R1+0x170], R12 ;  /* 0x0001700c01007387 */ /* 0x0003e20000100a00 */
[----:B------:R3:W-:Y:S03]  /*23df0*/  STL.64 [R1+0x178], R14 ;  /* 0x0001780e01007387 */ /* 0x0007e60000100a00 */
[----:B-1----:R-:W4:Y:S01]  /*23e00*/  LDL.LU R12, [R1+0x3a0] ;  /* 0x0003a000010c7983 */ /* 0x002f220000300800 */
[----:B------:R-:W4:Y:S02]  /*23e10*/  LDL.LU R13, [R1+0x3a4] ;  /* 0x0003a400010d7983 */ /* 0x000f240000300800 */
[----:B---3--:R-:W4:Y:S02]  /*23e20*/  LDL.LU R14, [R1+0x3a8] ;  /* 0x0003a800010e7983 */ /* 0x008f240000300800 */
[----:B------:R-:W4:Y:S02]  /*23e30*/  LDL.LU R15, [R1+0x3ac] ;  /* 0x0003ac00010f7983 */ /* 0x000f240000300800 */
[C---:B----4-:R-:W-:Y:S11]  /*23e40*/  HMMA.1688.F32.TF32 R12, R24.reuse, R16, R12 ;  /* 0x00000010180c723c */ /* 0x050ff6000008100c */
[----:B------:R-:W-:Y:S11]  /*23e50*/  @!UPT UIADD3 URZ, URZ, URZ, URZ ;  /* 0x0000003f3f3ff290 */ /* 0x000ff6000fffe03f */
[----:B------:R-:W-:Y:S01]  /*23e60*/  @!UPT UIADD3 URZ, URZ, URZ, URZ ;  /* 0x0000003f3f3ff290 */ /* 0x000fe2000fffe03f */
[----:B------:R1:W-:Y:S01]  /*23e70*/  STL.64 [R1+0x160], R12 ;  /* 0x0001600c01007387 */ /* 0x0003e20000100a00 */
[----:B------:R-:W-:Y:S02]  /*23e80*/  STL.64 [R1+0x168], R14 ;  /* 0x0001680e01007387 */ /* 0x000fe40000100a00 */
[----:B-1----:R-:W-:Y:S02]  /*23e90*/  IMAD.MOV.U32 R13, RZ, RZ, R16 ;  /* 0x000000ffff0d7224 */ /* 0x002fe400078e0010 */
[----:B------:R-:W-:Y:S02]  /*23ea0*/  IMAD.MOV.U32 R12, RZ, RZ, R17 ;  /* 0x000000ffff0c7224 */ /* 0x000fe400078e0011 */
[----:B------:R-:W2:Y:S02]  /*23eb0*/  LDL.LU.64 R16, [R1+0x10c0] ;  /* 0x0010c00001107983 */ /* 0x000ea40000300a00 */
[C---:B--2---:R-:W-:Y:S02]  /*23ec0*/  HMMA.1688.F32.TF32 R16, R24.reuse, R16, R20 ;  /* 0x000000101810723c */ /* 0x044fe40000081014 */
[----:B------:R-:W2:Y:S01]  /*23ed0*/  LDL.LU.64 R22, [R1+0x10b8] ;  /* 0x0010b80001167983 */ /* 0x000ea20000300a00 */
[----:B------:R-:W2:Y:S11]  /*23ee0*/  LDL.LU.64 R20, [R1+0x10b0] ;  /* 0x0010b00001147983 */ /* 0x000eb60000300a00 */
[----:B------:R-:W-:Y:S09]  /*23ef0*/  @!UPT UIADD3 URZ, URZ, URZ, URZ ;  /* 0x0000003f3f3ff290 */ /* 0x000ff2000fffe03f */
        /* <DEDUP_REMOVED lines=23> */
[----:B------:R1:W-:Y:S01]  /*24070*/  STL.64 [R1+0x120], R20 ;  /* 0x0001201401007387 */ /* 0x0003e20000100a00 */
[----:B------:R2:W-:Y:S03]  /*24080*/  STL.64 [R1+0x128], R22 ;  /* 0x0001281601007387 */ /* 0x0005e60000100a00 */
[----:B-1----:R-:W3:Y:S01]  /*24090*/  LDL.LU.64 R20, [R1+0x1070] ;  /* 0x0010700001147983 */ /* 0x002ee20000300a00 */
[----:B------:R-:W3:Y:S02]  /*240a0*/  LDL.LU.64 R18, [R1+0x1068] ;  /* 0x0010680001127983 */ /* 0x000ee40000300a00 */
[----:B------:R-:W3:Y:S02]  /*240b0*/  LDL.LU.64 R16, [R1+0x1060] ;  /* 0x0010600001107983 */ /* 0x000ee40000300a00 */
[----:B---3--:R-:W-:Y:S11]  /*240c0*/  HMMA.1688.F32.TF32 R16, R24, R20, R16 ;  /* 0x000000141810723c */ /* 0x008ff60000081010 */
[----:B------:R-:W-:Y:S11]  /*240d0*/  @!UPT UIADD3 URZ, URZ, URZ, URZ ;  /* 0x0000003f3f3ff290 */ /* 0x000ff6000fffe03f */
[----:B------:R-:W-:Y:S01]  /*240e0*/  @!UPT UIADD3 URZ, URZ, URZ, URZ ;  /* 0x0000003f3f3ff290 */ /* 0x000fe2000fffe03f */
[----:B------:R1:W-:Y:S01]  /*240f0*/  STL.64 [R1+0x110], R16 ;  /* 0x0001101001007387 */ /* 0x0003e20000100a00 */
[----:B------:R-:W-:Y:S02]  /*24100*/  STL.64 [R1+0x118], R18 ;  /* 0x0001181201007387 */ /* 0x000fe40000100a00 */
[----:B--2---:R-:W2:Y:S02]  /*24110*/  LDL.LU.64 R22, [R1+0x1058] ;  /* 0x0010580001167983 */ /* 0x004ea40000300a00 */
[----:B------:R-:W-:Y:S01]  /*24120*/  LDS R18, [R2+0x1a400] ;  /* 0x01a4000002127984 */ /* 0x000fe20000000800 */
[----:B------:R-:W-:Y:S03]  /*24130*/  LDS R19, [R0+0x1a400] ;  /* 0x01a4000000137984 */ /* 0x000fe60000000800 */
[----:B-1----:R-:W-:Y:S02]  /*24140*/  IMAD.MOV.U32 R17, RZ, RZ, R20 ;  /* 0x000000ffff117224 */ /* 0x002fe400078e0014 */
[----:B------:R-:W-:-:S02]  /*24150*/  IMAD.MOV.U32 R16, RZ, RZ, R21 ;  /* 0x000000ffff107224 */ /* 0x000fc400078e0015 */
        /* <DEDUP_REMOVED lines=8> */
[----:B------:R-:W-:Y:S02]  /*241e0*/  STL.64 [R1+0xfc0], R6 ;  /* 0x000fc00601007387 */ /* 0x000fe40000100a00 */
[----:B------:R2:W-:Y:S01]  /*241f0*/  STL.64 [R1+0xfb8], R4 ;  /* 0x000fb80401007387 */ /* 0x0005e20000100a00 */
[----:B------:R-:W-:Y:S01]  /*24200*/  STL.64 [R1+0xfb0], R10 ;  /* 0x000fb00a01007387 */ /* 0x000fe20000100a00 */
[----:B------:R1:W-:Y:S01]  /*24210*/  STL.64 [R1+0xfa8], R8 ;  /* 0x000fa80801007387 */ /* 0x0003e20000100a00 */
[----:B--2---:R-:W-:Y:S02]  /*24220*/  HMMA.1688.F32.TF32 R4, R24, R8, R20 ;  /* 0x000000081804723c */ /* 0x004fe40000081014 */
[----:B------:R-:W-:Y:S04]  /*24230*/  LDS R22, [R2+0x1a500] ;  /* 0x01a5000002167984 */ /* 0x000fe80000000800 */
[----:B------:R-:W2:Y:S04]  /*24240*/  LDS R23, [R0+0x1a500] ;  /* 0x01a5000000177984 */ /* 0x000ea80000000800 */
[----:B------:R-:W-:Y:S04]  /*24250*/  LDS R20, [R2+0x18500] ;  /* 0x0185000002147984 */ /* 0x000fe80000000800 */
[----:B------:R-:W3:Y:S04]  /*24260*/  LDS R21, [R0+0x18500] ;  /* 0x0185000000157984 */ /* 0x000ee80000000800 */
[----:B------:R-:W-:Y:S04]  /*24270*/  LDS R26, [R2+0x1a600] ;  /* 0x01a60000021a7984 */ /* 0x000fe80000000800 */
[----:B------:R-:W4:Y:S04]  /*24280*/  LDS R27, [R0+0x1a600] ;  /* 0x01a60000001b7984 */ /* 0x000f280000000800 */
[----:B------:R-:W-:Y:S04]  /*24290*/  LDS R24, [R2+0x18600] ;  /* 0x0186000002187984 */ /* 0x000fe80000000800 */
[----:B------:R-:W2:Y:S04]  /*242a0*/  LDS R25, [R0+0x18600] ;  /* 0x0186000000197984 */ /* 0x000ea80000000800 */
[----:B------:R3:W-:Y:S01]  /*242b0*/  STL.64 [R1+0x70], R4 ;  /* 0x0000700401007387 */ /* 0x0007e20000100a00 */
[----:B------:R-:W-:Y:S02]  /*242c0*/  STL.64 [R1+0x78], R6 ;  /* 0x0000780601007387 */ /* 0x000fe40000100a00 */
[----:B-1----:R-:W2:Y:S02]  /*242d0*/  LDL.LU R8, [R1+0x620] ;  /* 0x0006200001087983 */ /* 0x002ea40000300800 */
[----:B------:R-:W2:Y:S01]  /*242e0*/  LDL.LU R9, [R1+0x624] ;  /* 0x0006240001097983 */ /* 0x000ea20000300800 */
[----:B------:R-:W2:Y:S01]  /*242f0*/  LDL.LU R10, [R1+0x628] ;  /* 0x00062800010a7983 */ /* 0x000ea20000300800 */
[----:B------:R-:W2:Y:S02]  /*24300*/  LDL.LU R11, [R1+0x62c] ;  /* 0x00062c00010b7983 */ /* 0x000ea40000300800 */
[----:B---3--:R-:W-:-:S02]  /*24310*/  IMAD.MOV.U32 R4, RZ, RZ, R17 ;  /* 0x000000ffff047224 */ /* 0x008fc400078e0011 */
[----:B------:R-:W-:Y:S01]  /*24320*/  IMAD.MOV.U32 R5, RZ, RZ, R16 ;  /* 0x000000ffff057224 */ /* 0x000fe200078e0010 */
[----:B------:R-:W-:Y:S04]  /*24330*/  LDS R17, [R0+0x18400] ;  /* 0x0184000000117984 */ /* 0x000fe80000000800 */
[----:B------:R-:W-:Y:S04]  /*24340*/  LDS R16, [R2+0x18400] ;  /* 0x0184000002107984 */ /* 0x000fe80000000800 */
[----:B--2---:R-:W-:Y:S01]  /*24350*/  STL.64 [R1+0xfd0], R10 ;  /* 0x000fd00a01007387 */ /* 0x004fe20000100a00 */
[----:B------:R1:W-:Y:S02]  /*24360*/  STL.64 [R1+0xfc8], R8 ;  /* 0x000fc80801007387 */ /* 0x0003e40000100a00 */
[----:B------:R2:W-:Y:S01]  /*24370*/  STL.64 [R1+0xfd8], R4 ;  /* 0x000fd80401007387 */ /* 0x0005e20000100a00 */
[----:B-1----:R-:W3:Y:S01]  /*24380*/  LDL.LU R8, [R1+0x630] ;  /* 0x0006300001087983 */ /* 0x002ee20000300800 */
[----:B------:R-:W3:Y:S02]  /*24390*/  LDL.LU R9, [R1+0x634] ;  /* 0x0006340001097983 */ /* 0x000ee40000300800 */
[----:B------:R-:W3:Y:S02]  /*243a0*/  LDL.LU R10, [R1+0x638] ;  /* 0x00063800010a7983 */ /* 0x000ee40000300800 */
[----:B------:R-:W3:Y:S02]  /*243b0*/  LDL.LU R11, [R1+0x63c] ;  /* 0x00063c00010b7983 */ /* 0x000ee40000300800 */
[----:B--2---:R-:W-:-:S02]  /*243c0*/  IMAD.MOV.U32 R4, RZ, RZ, R15 ;  /* 0x000000ffff047224 */ /* 0x004fc400078e000f */
[----:B------:R-:W-:Y:S01]  /*243d0*/  IMAD.MOV.U32 R5, RZ, RZ, R14 ;  /* 0x000000ffff057224 */ /* 0x000fe200078e000e */
[----:B------:R-:W-:Y:S04]  /*243e0*/  LDS R15, [R0+0x1a300] ;  /* 0x01a30000000f7984 */ /* 0x000fe80000000800 */
[----:B------:R-:W-:Y:S04]  /*243f0*/  LDS R14, [R2+0x1a300] ;  /* 0x01a30000020e7984 */ /* 0x000fe80000000800 */
[----:B---3--:R-:W-:Y:S01]  /*24400*/  STL.64 [R1+0xfe8], R10 ;  /* 0x000fe80a01007387 */ /* 0x008fe20000100a00 */
[----:B------:R1:W-:Y:S02]  /*24410*/  STL.64 [R1+0xfe0], R8 ;  /* 0x000fe00801007387 */ /* 0x0003e40000100a00 */
[----:B------:R-:W-:Y:S01]  /*24420*/  STL.64 [R1+0xff0], R4 ;  /* 0x000ff00401007387 */ /* 0x000fe20000100a00 */
[----:B-1----:R-:W2:Y:S01]  /*24430*/  LDL.LU R8, [R1+0x640] ;  /* 0x0006400001087983 */ /* 0x002ea20000300800 */
[----:B------:R-:W2:Y:S02]  /*24440*/  LDL.LU R9, [R1+0x644] ;  /* 0x0006440001097983 */ /* 0x000ea40000300800 */
[----:B------:R-:W3:Y:S02]  /*24450*/  LDL.LU R10, [R1+0x648] ;  /* 0x00064800010a7983 */ /* 0x000ee40000300800 */
[----:B------:R-:W3:Y:S02]  /*24460*/  LDL.LU R11, [R1+0x64c] ;  /* 0x00064c00010b7983 */ /* 0x000ee40000300800 */
[----:B---3--:R-:W-:Y:S01]  /*24470*/  STL.64 [R1+0x1000], R10 ;  /* 0x0010000a01007387 */ /* 0x008fe20000100a00 */
[----:B--2---:R1:W-:Y:S03]  /*24480*/  STL.64 [R1+0xff8], R8 ;  /* 0x000ff80801007387 */ /* 0x0043e60000100a00 */
[----:B-1----:R-:W2:Y:S04]  /*24490*/  LDL.64 R8, [R1+0x30] ;  /* 0x0000300001087983 */ /* 0x002ea80000100a00 */
[----:B--2---:R1:W-:Y:S01]  /*244a0*/  STL.64 [R1+0x1018], R8 ;  /* 0x0010180801007387 */ /* 0x0043e20000100a00 */
[----:B------:R-:W2:Y:S02]  /*244b0*/  LDL.LU R4, [R1+0x650] ;  /* 0x0006500001047983 */ /* 0x000ea40000300800 */
[----:B------:R-:W2:Y:S02]  /*244c0*/  LDL.LU R5, [R1+0x654] ;  /* 0x0006540001057983 */ /* 0x000ea40000300800 */
[----:B------:R-:W3:Y:S01]  /*244d0*/  LDL.LU R6, [R1+0x658] ;  /* 0x0006580001067983 */ /* 0x000ee20000300800 */
[----:B------:R-:W3:Y:S04]  /*244e0*/  LDL.LU R7, [R1+0x65c] ;  /* 0x00065c0001077983 */ /* 0x000ee80000300800 */
[----:B-1----:R-:W2:Y:S01]  /*244f0*/  LDL.LU R8, [R1+0x670] ;  /* 0x0006700001087983 */ /* 0x002ea20000300800 */
[----:B------:R-:W2:Y:S02]  /*24500*/  LDL.LU R9, [R1+0x674] ;  /* 0x0006740001097983 */ /* 0x000ea40000300800 */
[----:B------:R-:W2:Y:S02]  /*24510*/  LDL.LU R10, [R1+0x678] ;  /* 0x00067800010a7983 */ /* 0x000ea40000300800 */
[----:B------:R-:W2:Y:S02]  /*24520*/  LDL.LU R11, [R1+0x67c] ;  /* 0x00067c00010b7983 */ /* 0x000ea40000300800 */
[----:B--2---:R-:W-:Y:S01]  /*24530*/  STL.64 [R1+0x1028], R10 ;  /* 0x0010280a01007387 */ /* 0x004fe20000100a00 */
[----:B------:R-:W-:Y:S02]  /*24540*/  STL.64 [R1+0x1020], R8 ;  /* 0x0010200801007387 */ /* 0x000fe40000100a00 */
[----:B---3--:R-:W-:Y:S02]  /*24550*/  STL.64 [R1+0x1010], R6 ;  /* 0x0010100601007387 */ /* 0x008fe40000100a00 */
[----:B------:R1:W-:Y:S02]  /*24560*/  STL.64 [R1+0x1008], R4 ;  /* 0x0010080401007387 */ /* 0x0003e40000100a00 */
[----:B-1----:R-:W2:Y:S01]  /*24570*/  LDL.LU R4, [R1+0x660] ;  /* 0x0006600001047983 */ /* 0x002ea20000300800 */
[----:B------:R-:W2:Y:S02]  /*24580*/  LDL.LU R5, [R1+0x664] ;  /* 0x0006640001057983 */ /* 0x000ea40000300800 */
[----:B------:R-:W3:Y:S02]  /*24590*/  LDL.LU R6, [R1+0x668] ;  /* 0x0006680001067983 */ /* 0x000ee40000300800 */
[----:B------:R-:W3:Y:S02]  /*245a0*/  LDL.LU R7, [R1+0x66c] ;  /* 0x00066c0001077983 */ /* 0x000ee40000300800 */
[----:B------:R-:W-:-:S02]  /*245b0*/  IMAD.MOV.U32 R8, RZ, RZ, R13 ;  /* 0x000000ffff087224 */ /* 0x000fc400078e000d */
[----:B------:R-:W-:Y:S01]  /*245c0*/  IMAD.MOV.U32 R9, RZ, RZ, R12 ;  /* 0x000000ffff097224 */ /* 0x000fe200078e000c */
[----:B------:R-:W-:Y:S04]  /*245d0*/  LDS R13, [R0+0x18300] ;  /* 0x01830000000d7984 */ /* 0x000fe80000000800 */
[----:B------:R-:W1:Y:S04]  /*245e0*/  LDS R12, [R2+0x18300] ;  /* 0x01830000020c7984 */ /* 0x000e680000000800 */
[----:B---3--:R-:W-:Y:S01]  /*245f0*/  STL.64 [R1+0x1038], R6 ;  /* 0x0010380601007387 */ /* 0x008fe20000100a00 */
[----:B--2---:R2:W-:Y:S03]  /*24600*/  STL.64 [R1+0x1030], R4 ;  /* 0x0010300401007387 */ /* 0x0045e60000100a00 */
[----:B--2---:R-:W1:Y:S01]  /*24610*/  LDL.LU R4, [R1+0x680] ;  /* 0x0006800001047983 */ /* 0x004e620000300800 */
[----:B------:R-:W1:Y:S02]  /*24620*/  LDL.LU R5, [R1+0x684] ;  /* 0x0006840001057983 */ /* 0x000e640000300800 */
[----:B------:R-:W1:Y:S02]  /*24630*/  LDL.LU R6, [R1+0x688] ;  /* 0x0006880001067983 */ /* 0x000e640000300800 */
[----:B------:R-:W1:Y:S01]  /*24640*/  LDL.LU R7, [R1+0x68c] ;  /* 0x00068c0001077983 */ /* 0x000e620000300800 */
[----:B------:R-:W-:Y:S01]  /*24650*/  STL.64 [R1+0xf40], R22 ;  /* 0x000f401601007387 */ /* 0x000fe20000100a00 */
[----:B------:R-:W-:Y:S02]  /*24660*/  STL.64 [R1+0xf38], R20 ;  /* 0x000f381401007387 */ /* 0x000fe40000100a00 */
[----:B------:R-:W-:Y:S02]  /*24670*/  STL [R1+0xf80], R2 ;  /* 0x000f800201007387 */ /* 0x000fe40000100800 */
[----:B----4-:R-:W-:Y:S01]  /*24680*/  STL.64 [R1+0xea8], R26 ;  /* 0x000ea81a01007387 */ /* 0x010fe20000100a00 */
[----:B------:R2:W-:Y:S04]  /*24690*/  STL.64 [R1+0xea0], R24 ;  /* 0x000ea01801007387 */ /* 0x0005e80000100a00 */
[----:B--2---:R-:W2:Y:S01]  /*246a0*/  LDL.64 R24, [R1+0x40] ;  /* 0x0000400001187983 */ /* 0x004ea20000100a00 */
[C---:B-1----:R-:W-:Y:S03]  /*246b0*/  HMMA.1688.F32.TF32 R8, R12.reuse, R8, R4 ;  /* 0x000000080c08723c */ /* 0x042fe60000081004 */
[----:B------:R-:W3:Y:S01]  /*246c0*/  LDL.LU.64 R6, [R1+0x1038] ;  /* 0x0010380001067983 */ /* 0x000ee20000300a00 */
[----:B------:R-:W3:Y:S11]  /*246d0*/  LDL.LU.64 R4, [R1+0x1030] ;  /* 0x0010300001047983 */ /* 0x000ef60000300a00 */
[----:B------:R-:W-:Y:S08]  /*246e0*/  @!UPT UIADD3 URZ, URZ, URZ, URZ ;  /* 0x0000003f3f3ff290 */ /* 0x000ff0000fffe03f */
        /* <DEDUP_REMOVED lines=8> */
[----:B------:R-:W-:Y:S03]  /*24770*/  STL.64 [R1+0x3d8], R10 ;  /* 0x0003d80a01007387 */ /* 0x000fe60000100a00 */
[----:B-1----:R-:W3:Y:S01]  /*24780*/  LDL.LU.64 R8, [R1+0x1018] ;  /* 0x0010180001087983 */ /* 0x002ee20000300a00 */
[----:B------:R1:W-:Y:S03]  /*24790*/  STL.64 [R1+0xf90], R24 ;  /* 0x000f901801007387 */ /* 0x0003e60000100a00 */
[----:B-1----:R-:W2:Y:S01]  /*247a0*/  LDL.64 R24, [R1+0x50] ;  /* 0x0000500001187983 */ /* 0x002ea20000100a00 */
        /* <DEDUP_REMOVED lines=10> */
[----:B------:R-:W-:Y:S01]  /*24850*/  IMAD.MOV.U32 R2, RZ, RZ, R9 ;  /* 0x000000ffff027224 */ /* 0x000fe200078e0009 */
[----:B------:R-:W4:Y:S01]  /*24860*/  LDL.LU.64 R10, [R1+0x1000] ;  /* 0x00100000010a7983 */ /* 0x000f220000300a00 */
[----:B------:R-:W4:Y:S01]  /*24870*/  LDL.LU.64 R8, [R1+0xff8] ;  /* 0x000ff80001087983 */ /* 0x000f220000300a00 */
[C---:B---3--:R-:W-:Y:S11]  /*24880*/  HMMA.1688.F32.TF32 R4, R12.reuse, R20, R4 ;  /* 0x000000140c04723c */ /* 0x048ff60000081004 */
[----:B------:R-:W-:Y:S11]  /*24890*/  @!UPT UIADD3 URZ, URZ, URZ, URZ ;  /* 0x0000003f3f3ff290 */ /* 0x000ff6000fffe03f */
[----:B------:R-:W-:Y:S01]  /*248a0*/  @!UPT UIADD3 URZ, URZ, URZ, URZ ;  /* 0x0000003f3f3ff290 */ /* 0x000fe2000fffe03f */
[----:B------:R1:W-:Y:S01]  /*248b0*/  STL.64 [R1+0x3b0], R4 ;  /* 0x0003b00401007387 */ /* 0x0003e20000100a00 */
[----:B------:R-:W-:Y:S03]  /*248c0*/  STL.64 [R1+0x3b8], R6 ;  /* 0x0003b80601007387 */ /* 0x000fe60000100a00 */
[----:B-1----:R-:W4:Y:S01]  /*248d0*/  LDL.LU.64 R4, [R1+0xff0] ;  /* 0x000ff00001047983 */ /* 0x002f220000300a00 */
[----:B------:R1:W-:Y:S03]  /*248e0*/  STL.64 [R1+0xf88], R20 ;  /* 0x000f881401007387 */ /* 0x0003e60000100a00 */
[----:B-1----:R-:W3:Y:S01]  /*248f0*/  LDL.LU R20, [R1+0x590] ;  /* 0x0005900001147983 */ /* 0x002ee20000300800 */
[----:B------:R-:W3:Y:S02]  /*24900*/  LDL.LU R21, [R1+0x594] ;  /* 0x0005940001157983 */ /* 0x000ee40000300800 */
[----:B------:R-:W3:Y:S02]  /*24910*/  LDL.LU R22, [R1+0x598] ;  /* 0x0005980001167983 */ /* 0x000ee40000300800 */
[----:B------:R-:W3:Y:S01]  /*24920*/  LDL.LU R23, [R1+0x59c] ;  /* 0x00059c0001177983 */ /* 0x000ee20000300800 */
[C---:B----4-:R-:W-:Y:S01]  /*24930*/  HMMA.1688.F32.TF32 R4, R12.reuse, R4, R8 ;  /* 0x000000040c04723c */ /* 0x050fe20000081008 */
[----:B------:R-:W4:Y:S01]  /*24940*/  LDL.LU.64 R10, [R1+0xfe8] ;  /* 0x000fe800010a7983 */ /* 0x000f220000300a00 */
[----:B------:R-:W4:Y:S11]  /*24950*/  LDL.LU.64 R8, [R1+0xfe0] ;  /* 0x000fe00001087983 */ /* 0x000f360000300a00 */
[----:B------:R-:W-:Y:S10]  /*24960*/  @!UPT UIADD3 URZ, URZ, URZ, URZ ;  /* 0x0000003f3f3ff290 */ /* 0x000ff4000fffe03f */
[----:B------:R1:W-:Y:S01]  /*24970*/  STL.64 [R1+0x3a0], R4 ;  /* 0x0003a00401007387 */ /* 0x0003e20000100a00 */
[----:B------:R4:W-:Y:S03]  /*24980*/  STL.64 [R1+0x3a8], R6 ;  /* 0x0003a80601007387 */ /* 0x0009e60000100a00 */
[----:B-1----:R-:W4:Y:S02]  /*24990*/  LDL.LU.64 R4, [R1+0xfd8] ;  /* 0x000fd80001047983 */ /* 0x002f240000300a00 */
[C---:B----4-:R-:W-:Y:S02]  /*249a0*/  HMMA.1688.F32.TF32 R4, R12.reuse, R4, R8 ;  /* 0x000000040c04723c */ /* 0x050fe40000081008 */
[----:B------:R-:W4:Y:S01]  /*249b0*/  LDL.LU.64 R10, [R1+0xfd0] ;  /* 0x000fd000010a7983 */ /* 0x000f220000300a00 */
[----:B------:R-:W4:Y:S11]  /*249c0*/  LDL.LU.64 R8, [R1+0xfc8] ;  /* 0x000fc80001087983 */ /* 0x000f360000300a00 */
[----:B------:R-:W-:Y:S09]  /*249d0*/  @!UPT UIADD3 URZ, URZ, URZ, URZ ;  /* 0x0000003f3f3ff290 */ /* 0x000ff2000fffe03f */
[----:B------:R-:W-:Y:S01]  /*249e0*/  STL.64 [R1+0x390], R4 ;  /* 0x0003900401007387 */ /* 0x000fe20000100a00 */
[----:B------:R1:W-:Y:S03]  /*249f0*/  STL.64 [R1+0x398], R6 ;  /* 0x0003980601007387 */ /* 0x0003e60000100a00 */
[----:B-1----:R-:W2:Y:S01]  /*24a00*/  LDL.LU.64 R6, [R1+0xfc0] ;  /* 0x000fc00001067983 */ /* 0x002ea20000300a00 */
[----:B------:R-:W4:Y:S02]  /*24a10*/  LDL.LU.64 R4, [R1+0xfb8] ;  /* 0x000fb80001047983 */ /* 0x000f240000300a00 */
[C---:B----4-:R-:W-:Y:S11]  /*24a20*/  HMMA.1688.F32.TF32 R8, R12.reuse, R4, R8 ;  /* 0x000000040c08723c */ /* 0x050ff60000081008 */
[----:B------:R-:W-:Y:S11]  /*24a30*/  @!UPT UIADD3 URZ, URZ, URZ, URZ ;  /* 0x0000003f3f3ff290 */ /* 0x000ff6000fffe03f */
[----:B------:R-:W-:Y:S01]  /*24a40*/  @!UPT UIADD3 URZ, URZ, URZ, URZ ;  /* 0x0000003f3f3ff290 */ /* 0x000fe2000fffe03f */
[----:B------:R-:W-:Y:S01]  /*24a50*/  STL.64 [R1+0x380], R8 ;  /* 0x0003800801007387 */ /* 0x000fe20000100a00 */
[----:B------:R1:W-:Y:S03]  /*24a60*/  STL.64 [R1+0x388], R10 ;  /* 0x0003880a01007387 */ /* 0x0003e60000100a00 */
[----:B-1----:R-:W4:Y:S01]  /*24a70*/  LDL.LU.64 R10, [R1+0xfb0] ;  /* 0x000fb000010a7983 */ /* 0x002f220000300a00 */
[----:B------:R-:W3:Y:S02]  /*24a80*/  LDL.LU.64 R8, [R1+0xfa8] ;  /* 0x000fa80001087983 */ /* 0x000ee40000300a00 */
[----:B--2---:R-:W-:Y:S02]  /*24a90*/  STL.64 [R1+0xf60], R6 ;  /* 0x000f600601007387 */ /* 0x004fe40000100a00 */
        /* <DEDUP_REMOVED lines=11> */
[----:B---3--:R-:W-:Y:S01]  /*24b50*/  HMMA.1688.F32.TF32 R12, R12, R8, R20 ;  /* 0x000000080c0c723c */ /* 0x008fe20000081014 */
[----:B------:R-:W3:Y:S11]  /*24b60*/  LDL.LU R20, [R1+0x560] ;  /* 0x0005600001147983 */ /* 0x000ef60000300800 */
[----:B------:R-:W-:Y:S11]  /*24b70*/  @!UPT UIADD3 URZ, URZ, URZ, URZ ;  /* 0x0000003f3f3ff290 */ /* 0x000ff6000fffe03f */
        /* <DEDUP_REMOVED lines=8> */
[----:B------:R-:W4:Y:S01]  /*24c00*/  LDL.LU R15, [R1+0x55c] ;  /* 0x00055c00010f7983 */ /* 0x000f220000300800 */
[----:B------:R-:W-:Y:S01]  /*24c10*/  STL.64 [R1+0xf50], R10 ;  /* 0x000f500a01007387 */ /* 0x000fe20000100a00 */
[----:B------:R1:W-:Y:S02]  /*24c20*/  STL.64 [R1+0xf48], R8 ;  /* 0x000f480801007387 */ /* 0x0003e40000100a00 */
[----:B-1----:R-:W-:-:S02]  /*24c30*/  IMAD.MOV.U32 R8, RZ, RZ, R3 ;  /* 0x000000ffff087224 */ /* 0x002fc400078e0003 */
[----:B------:R-:W-:Y:S02]  /*24c40*/  IMAD.MOV.U32 R9, RZ, RZ, R2 ;  /* 0x000000ffff097224 */ /* 0x000fe400078e0002 */
[----:B------:R-:W-:Y:S02]  /*24c50*/  IMAD.MOV.U32 R2, RZ, RZ, R24 ;  /* 0x000000ffff027224 */ /* 0x000fe400078e0018 */
[----:B------:R-:W-:Y:S01]  /*24c60*/  IMAD.MOV.U32 R3, RZ, RZ, R25 ;  /* 0x000000ffff037224 */ /* 0x000fe200078e0019 */
[C---:B--2---:R-:W-:Y:S11]  /*24c70*/  HMMA.1688.F32.TF32 R4, R16.reuse, R24, R4 ;  /* 0x000000181004723c */ /* 0x044ff60000081004 */
[----:B------:R-:W-:Y:S11]  /*24c80*/  @!UPT UIADD3 URZ, URZ, URZ, URZ ;  /* 0x0000003f3f3ff290 */ /* 0x000ff6000fffe03f */
[----:B------:R-:W-:Y:S01]  /*24c90*/  @!UPT UIADD3 URZ, URZ, URZ, URZ ;  /* 0x0000003f3f3ff290 */ /* 0x000fe2000fffe03f */
        /* <DEDUP_REMOVED lines=10> */
[----:B------:R-:W-:Y:S02]  /*24d40*/  STL.64 [R1+0x2d8], R6 ;  /* 0x0002d80601007387 */ /* 0x000fe40000100a00 */
[----:B------:R-:W2:Y:S02]  /*24d50*/  LDL.LU R24, [R1+0x180] ;  /* 0x0001800001187983 */ /* 0x000ea40000300800 */
[----:B------:R-:W2:Y:S01]  /*24d60*/  LDL.LU R25, [R1+0x184] ;  /* 0x0001840001197983 */ /* 0x000ea20000300800 */
[----:B------:R-:W2:Y:S01]  /*24d70*/  LDL.LU R26, [R1+0x188] ;  /* 0x00018800011a7983 */ /* 0x000ea20000300800 */
[----:B------:R-:W2:Y:S03]  /*24d80*/  LDL.LU R27, [R1+0x18c] ;  /* 0x00018c00011b7983 */ /* 0x000ea60000300800 */
[----:B--2---:R-:W-:Y:S01]  /*24d90*/  STL.64 [R1+0xeb8], R26 ;  /* 0x000eb81a01007387 */ /* 0x004fe20000100a00 */
[----:B------:R1:W-:Y:S03]  /*24da0*/  STL.64 [R1+0xeb0], R24 ;  /* 0x000eb01801007387 */ /* 0x0003e60000100a00 */
[----:B-1----:R-:W2:Y:S01]  /*24db0*/  LDL.LU R24, [R1+0x190] ;  /* 0x0001900001187983 */ /* 0x002ea20000300800 */
[----:B------:R-:W2:Y:S02]  /*24dc0*/  LDL.LU R25, [R1+0x194] ;  /* 0x0001940001197983 */ /* 0x000ea40000300800 */
[----:B------:R-:W2:Y:S02]  /*24dd0*/  LDL.LU R26, [R1+0x198] ;  /* 0x00019800011a7983 */ /* 0x000ea40000300800 */
[----:B------:R-:W2:Y:S01]  /*24de0*/  LDL.LU R27, [R1+0x19c] ;  /* 0x00019c00011b7983 */ /* 0x000ea20000300800 */
[----:B------:R-:W2:Y:S01]  /*24df0*/  LDL.64 R4, [R1] ;  /* 0x0000000001047983 */ /* 0x000ea20000100a00 */
[C---:B---3--:R-:W-:Y:S03]  /*24e00*/  HMMA.1688.F32.TF32 R8, R16.reuse, R8, R20 ;  /* 0x000000081008723c */ /* 0x048fe60000081014 */
[----:B--2---:R1:W-:Y:S04]  /*24e10*/  STL.64 [R1+0xf78], R4 ;  /* 0x000f780401007387 */ /* 0x0043e80000100a00 */
[----:B-1----:R-:W2:Y:S01]  /*24e20*/  LDL.LU R4, [R1+0x2a0] ;  /* 0x0002a00001047983 */ /* 0x002ea20000300800 */
[----:B------:R-:W2:Y:S02]  /*24e30*/  LDL.LU R5, [R1+0x2a4] ;  /* 0x0002a40001057983 */ /* 0x000ea40000300800 */
[----:B------:R-:W2:Y:S02]  /*24e40*/  LDL.LU R6, [R1+0x2a8] ;  /* 0x0002a80001067983 */ /* 0x000ea40000300800 */
[----:B------:R-:W2:Y:S01]  /*24e50*/  LDL.LU R7, [R1+0x2ac] ;  /* 0x0002ac0001077983 */ /* 0x000ea20000300800 */
[----:B------:R-:W-:Y:S01]  /*24e60*/  STL.64 [R1+0xec8], R26 ;  /* 0x000ec81a01007387 */ /* 0x000fe20000100a00 */
[----:B------:R1:W-:Y:S03]  /*24e70*/  STL.64 [R1+0xec0], R24 ;  /* 0x000ec01801007387 */ /* 0x0003e60000100a00 */
[----:B-1----:R-:W2:Y:S01]  /*24e80*/  LDL.64 R24, [R1+0x10] ;  /* 0x0000100001187983 */ /* 0x002ea20000100a00 */
[----:B------:R-:W4:Y:S05]  /*24e90*/  LDL.LU.64 R20, [R1+0xf88] ;  /* 0x000f880001147983 */ /* 0x000f2a0000300a00 */
[----:B------:R1:W-:Y:S02]  /*24ea0*/  STL.64 [R1+0x2c0], R8 ;  /* 0x0002c00801007387 */ /* 0x0003e40000100a00 */
[----:B------:R3:W-:Y:S01]  /*24eb0*/  STL.64 [R1+0x2c8], R10 ;  /* 0x0002c80a01007387 */ /* 0x0007e20000100a00 */
[----:B-1----:R-:W2:Y:S01]  /*24ec0*/  LDL.LU R8, [R1+0x280] ;  /* 0x0002800001087983 */ /* 0x002ea20000300800 */
[C---:B----4-:R-:W-:Y:S11]  /*24ed0*/  HMMA.1688.F32.TF32 R12, R16.reuse, R20, R12 ;  /* 0x00000014100c723c */ /* 0x050ff6000008100c */
[----:B------:R-:W-:Y:S11]  /*24ee0*/  @!UPT UIADD3 URZ, URZ, URZ, URZ ;  /* 0x0000003f3f3ff290 */ /* 0x000ff6000fffe03f */
[----:B------:R-:W-:Y:S01]  /*24ef0*/  @!UPT UIADD3 URZ, URZ, URZ, URZ ;  /* 0x0000003f3f3ff290 */ /* 0x000fe2000fffe03f */
[----:B------:R-:W-:Y:S01]  /*24f00*/  STL.64 [R1+0x2b0], R12 ;  /* 0x0002b00c01007387 */ /* 0x000fe20000100a00 */
[----:B------:R-:W-:Y:S02]  /*24f10*/  STL.64 [R1+0x2b8], R14 ;  /* 0x0002b80e01007387 */ /* 0x000fe40000100a00 */
[----:B------:R-:W2:Y:S02]  /*24f20*/  LDL.LU R9, [R1+0x284] ;  /* 0x0002840001097983 */ /* 0x000ea40000300800 */
[----:B---3--:R-:W3:Y:S01]  /*24f30*/  LDL.LU R10, [R1+0x288] ;  /* 0x00028800010a7983 */ /* 0x008ee20000300800 */
        /* <DEDUP_REMOVED lines=9> */
[----:B------:R-:W4:Y:S02]  /*24fd0*/  LDL.LU R14, [R1+0x1c8] ;  /* 0x0001c800010e7983 */ /* 0x000f240000300800 */
[----:B------:R-:W4:Y:S01]  /*24fe0*/  LDL.LU R15, [R1+0x1cc] ;  /* 0x0001cc00010f7983 */ /* 0x000f220000300800 */
[----:B------:R-:W-:Y:S01]  /*24ff0*/  HMMA.1688.F32.TF32 R4, R16, R24, R4 ;  /* 0x000000181004723c */ /* 0x000fe20000081004 */
[----:B----4-:R-:W-:Y:S01]  /*25000*/  STL.64 [R1+0xf08], R14 ;  /* 0x000f080e01007387 */ /* 0x010fe20000100a00 */
[----:B---3--:R1:W-:Y:S03]  /*25010*/  STL.64 [R1+0xf00], R12 ;  /* 0x000f000c01007387 */ /* 0x0083e60000100a00 */
        /* <DEDUP_REMOVED lines=8> */
[----:B----4-:R-:W-:Y:S01]  /*250a0*/  STL.64 [R1+0xf18], R14 ;  /* 0x000f180e01007387 */ /* 0x010fe20000100a00 */
[----:B---3--:R1:W-:Y:S02]  /*250b0*/  STL.64 [R1+0xf10], R12 ;  /* 0x000f100c01007387 */ /* 0x0083e40000100a00 */
[----:B-1----:R-:W-:-:S02]  /*250c0*/  IMAD.MOV.U32 R12, RZ, RZ, R2 ;  /* 0x000000ffff0c7224 */ /* 0x002fc400078e0002 */
[----:B------:R-:W3:Y:S01]  /*250d0*/  LDL.LU R2, [R1+0xf80] ;  /* 0x000f800001027983 */ /* 0x000ee20000300800 */
[----:B------:R1:W-:Y:S02]  /*250e0*/  STL.64 [R1+0x2a0], R4 ;  /* 0x0002a00401007387 */ /* 0x0003e40000100a00 */
[----:B------:R-:W-:Y:S01]  /*250f0*/  STL.64 [R1+0x2a8], R6 ;  /* 0x0002a80601007387 */ /* 0x000fe20000100a00 */
[----:B-1----:R-:W2:Y:S01]  /*25100*/  LDL.LU.64 R4, [R1+0xf78] ;  /* 0x000f780001047983 */ /* 0x002ea20000300a00 */
[----:B------:R1:W-:Y:S03]  /*25110*/  STL.64 [R1+0xee0], R24 ;  /* 0x000ee01801007387 */ /* 0x0003e60000100a00 */
[----:B-1----:R-:W4:Y:S01]  /*25120*/  LDL.64 R24, [R1+0x20] ;  /* 0x0000200001187983 */ /* 0x002f220000100a00 */
[----:B------:R-:W-:Y:S01]  /*25130*/  IMAD.MOV.U32 R13, RZ, RZ, R3 ;  /* 0x000000ffff0d7224 */ /* 0x000fe200078e0003 */
[----:B--2---:R-:W-:Y:S01]  /*25140*/  HMMA.1688.F32.TF32 R8, R16, R4, R8 ;  /* 0x000000041008723c */ /* 0x004fe20000081008 */
[----:B------:R-:W-:-:S02]  /*25150*/  IMAD.MOV.U32 R26, RZ, RZ, R4 ;  /* 0x000000ffff1a7224 */ /* 0x000fc400078e0004 */
[----:B------:R-:W-:Y:S01]  /*25160*/  IMAD.MOV.U32 R3, RZ, RZ, R5 ;  /* 0x000000ffff037224 */ /* 0x000fe200078e0005 */
[----:B----4-:R1:W-:Y:S04]  /*25170*/  STL.64 [R1+0xef8], R24 ;  /* 0x000ef81801007387 */ /* 0x0103e80000100a00 */
[----:B-1----:R-:W2:Y:S11]  /*25180*/  LDL.64 R24, [R1+0x30] ;  /* 0x0000300001187983 */ /* 0x002eb60000100a00 */
[----:B------:R-:W-:Y:S04]  /*25190*/  @!UPT UIADD3 URZ, URZ, URZ, URZ ;  /* 0x0000003f3f3ff290 */ /* 0x000fe8000fffe03f */
[----:B------:R-:W-:Y:S02]  /*251a0*/  STL.64 [R1+0x290], R8 ;  /* 0x0002900801007387 */ /* 0x000fe40000100a00 */
[----:B------:R1:W-:Y:S02]  /*251b0*/  STL.64 [R1+0x298], R10 ;  /* 0x0002980a01007387 */ /* 0x0003e40000100a00 */
[----:B-1----:R-:W4:Y:S01]  /*251c0*/  LDL.LU.64 R10, [R1+0xf70] ;  /* 0x000f7000010a7983 */ /* 0x002f220000300a00 */
[----:B------:R-:W4:Y:S02]  /*251d0*/  LDL.LU.64 R8, [R1+0xf68] ;  /* 0x000f680001087983 */ /* 0x000f240000300a00 */
[----:B------:R-:W2:Y:S02]  /*251e0*/  LDL.LU.64 R6, [R1+0xf60] ;  /* 0x000f600001067983 */ /* 0x000ea40000300a00 */
[----:B------:R-:W4:Y:S01]  /*251f0*/  LDL.LU.64 R4, [R1+0xf58] ;  /* 0x000f580001047983 */ /* 0x000f220000300a00 */
[----:B------:R-:W-:Y:S01]  /*25200*/  STL [R1+0xf28], R26 ;  /* 0x000f281a01007387 */ /* 0x000fe20000100800 */
[C---:B----4-:R-:W-:Y:S03]  /*25210*/  HMMA.1688.F32.TF32 R8, R16.reuse, R4, R8 ;  /* 0x000000041008723c */ /* 0x050fe60000081008 */
[----:B--2---:R1:W-:Y:S04]  /*25220*/  STL.64 [R1+0xf20], R24 ;  /* 0x000f201801007387 */ /* 0x0043e80000100a00 */
[----:B-1----:R-:W2:Y:S01]  /*25230*/  LDL.LU R24, [R1+0x1e0] ;  /* 0x0001e00001187983 */ /* 0x002ea20000300800 */
[----:B------:R-:W2:Y:S02]  /*25240*/  LDL.LU R25, [R1+0x1e4] ;  /* 0x0001e40001197983 */ /* 0x000ea40000300800 */
[----:B------:R-:W2:Y:S02]  /*25250*/  LDL.LU R26, [R1+0x1e8] ;  /* 0x0001e800011a7983 */ /* 0x000ea40000300800 */
[----:B------:R-:W2:Y:S11]  /*25260*/  LDL.LU R27, [R1+0x1ec] ;  /* 0x0001ec00011b7983 */ /* 0x000eb60000300800 */
[----:B------:R-:W-:Y:S01]  /*25270*/  STL.64 [R1+0x280], R8 ;  /* 0x0002800801007387 */ /* 0x000fe20000100a00 */
[----:B------:R1:W-:Y:S03]  /*25280*/  STL.64 [R1+0x288], R10 ;  /* 0x0002880a01007387 */ /* 0x0003e60000100a00 */
[----:B-1----:R-:W4:Y:S01]  /*25290*/  LDL.LU.64 R10, [R1+0xf50] ;  /* 0x000f5000010a7983 */ /* 0x002f220000300a00 */
[----:B------:R-:W2:Y:S02]  /*252a0*/  LDL.LU.64 R8, [R1+0xf48] ;  /* 0x000f480001087983 */ /* 0x000ea40000300a00 */
[----:B------:R-:W-:Y:S02]  /*252b0*/  STL.64 [R1+0xed8], R6 ;  /* 0x000ed80601007387 */ /* 0x000fe40000100a00 */
[----:B------:R1:W-:Y:S02]  /*252c0*/  STL.64 [R1+0xed0], R4 ;  /* 0x000ed00401007387 */ /* 0x0003e40000100a00 */
[----:B-1----:R-:W3:Y:S01]  /*252d0*/  LDL.LU R4, [R1+0x1a0] ;  /* 0x0001a00001047983 */ /* 0x002ee20000300800 */
[----:B------:R-:W3:Y:S02]  /*252e0*/  LDL.LU R5, [R1+0x1a4] ;  /* 0x0001a40001057983 */ /* 0x000ee40000300800 */
[----:B------:R-:W3:Y:S02]  /*252f0*/  LDL.LU R6, [R1+0x1a8] ;  /* 0x0001a80001067983 */ /* 0x000ee40000300800 */
[----:B------:R-:W3:Y:S01]  /*25300*/  LDL.LU R7, [R1+0x1ac] ;  /* 0x0001ac0001077983 */ /* 0x000ee20000300800 */
[----:B--2---:R-:W-:Y:S01]  /*25310*/  HMMA.1688.F32.TF32 R16, R16, R8, R20 ;  /* 0x000000081010723c */ /* 0x004fe20000081014 */
[----:B---3--:R-:W-:Y:S01]  /*25320*/  STL.64 [R1+0xef0], R6 ;  /* 0x000ef00601007387 */ /* 0x008fe20000100a00 */
[----:B------:R1:W-:Y:S03]  /*25330*/  STL.64 [R1+0xee8], R4 ;  /* 0x000ee80401007387 */ /* 0x0003e60000100a00 */
[----:B-1----:R-:W2:Y:S01]  /*25340*/  LDL.LU R4, [R1+0x1b0] ;  /* 0x0001b00001047983 */ /* 0x002ea20000300800 */
[----:B------:R-:W2:Y:S02]  /*25350*/  LDL.LU R5, [R1+0x1b4] ;  /* 0x0001b40001057983 */ /* 0x000ea40000300800 */
[----:B------:R-:W2:Y:S02]  /*25360*/  LDL.LU R6, [R1+0x1b8] ;  /* 0x0001b80001067983 */ /* 0x000ea40000300800 */
[----:B------:R-:W2:Y:S01]  /*25370*/  LDL.LU R7, [R1+0x1bc] ;  /* 0x0001bc0001077983 */ /* 0x000ea20000300800 */
[----:B------:R-:W3:Y:S01]  /*25380*/  LDL.LU.64 R22, [R1+0xf40] ;  /* 0x000f400001167983 */ /* 0x000ee20000300a00 */
[----:B------:R-:W3:Y:S11]  /*25390*/  LDL.LU.64 R20, [R1+0xf38] ;  /* 0x000f380001147983 */ /* 0x000ef60000300a00 */
[----:B------:R1:W-:Y:S02]  /*253a0*/  STL.64 [R1+0x1f0], R16 ;  /* 0x0001f01001007387 */ /* 0x0003e40000100a00 */
[----:B------:R-:W-:Y:S02]  /*253b0*/  STL.64 [R1+0x1f8], R18 ;  /* 0x0001f81201007387 */ /* 0x000fe40000100a00 */
[----:B-1----:R-:W-:-:S02]  /*253c0*/  IMAD.MOV.U32 R16, RZ, RZ, R28 ;  /* 0x000000ffff107224 */ /* 0x002fc400078e001c */
[----:B------:R-:W-:Y:S01]  /*253d0*/  IMAD.MOV.U32 R17, RZ, RZ, R29 ;  /* 0x000000ffff117224 */ /* 0x000fe200078e001d */
[----:B------:R-:W2:Y:S01]  /*253e0*/  LDL.LU R28, [R1+0xf30] ;  /* 0x000f3000011c7983 */ /* 0x000ea20000300800 */
[----:B------:R-:W2:Y:S01]  /*253f0*/  LDL.LU R29, [R1+0xf2c] ;  /* 0x000f2c00011d7983 */ /* 0x000ea20000300800 */
[C---:B---3--:R-:W-:Y:S02]  /*25400*/  HMMA.1688.F32.TF32 R12, R20.reuse, R12, R24 ;  /* 0x0000000c140c723c */ /* 0x048fe40000081018 */
[----:B------:R-:W3:Y:S01]  /*25410*/  LDL.LU R26, [R1+0xf28] ;  /* 0x000f2800011a7983 */ /* 0x000ee20000300800 */
[----:B------:R-:W2:Y:S11]  /*25420*/  LDL.LU.64 R24, [R1+0xf20] ;  /* 0x000f200001187983 */ /* 0x000eb60000300a00 */
[----:B------:R-:W-:Y:S09]  /*25430*/  @!UPT UIADD3 URZ, URZ, URZ, URZ ;  /* 0x0000003f3f3ff290 */ /* 0x000ff2000fffe03f */
[----:B------:R-:W-:Y:S01]  /*25440*/  STL.64 [R1+0x1e0], R12 ;  /* 0x0001e00c01007387 */ /* 0x000fe20000100a00 */
[----:B------:R1:W-:Y:S03]  /*25450*/  STL.64 [R1+0x1e8], R14 ;  /* 0x0001e80e01007387 */ /* 0x0003e60000100a00 */
[----:B-1----:R-:W2:Y:S01]  /*25460*/  LDL.LU.64 R14, [R1+0xf18] ;  /* 0x000f1800010e7983 */ /* 0x002ea20000300a00 */
[----:B------:R-:W2:Y:S02]  /*25470*/  LDL.LU.64 R12, [R1+0xf10] ;  /* 0x000f1000010c7983 */ /* 0x000ea40000300a00 */
[C---:B--2---:R-:W-:Y:S01]  /*25480*/  HMMA.1688.F32.TF32 R16, R20.reuse, R16, R12 ;  /* 0x000000101410723c */ /* 0x044fe2000008100c */
[----:B------:R-:W2:Y:S01]  /*25490*/  LDL.LU.64 R14, [R1+0xf08] ;  /* 0x000f0800010e7983 */ /* 0x000ea20000300a00 */
[----:B------:R-:W2:Y:S11]  /*254a0*/  LDL.LU.64 R12, [R1+0xf00] ;  /* 0x000f0000010c7983 */ /* 0x000eb60000300a00 */
[----:B------:R-:W-:Y:S10]  /*254b0*/  @!UPT UIADD3 URZ, URZ, URZ, URZ ;  /* 0x0000003f3f3ff290 */ /* 0x000ff4000fffe03f */
[----:B------:R1:W-:Y:S01]  /*254c0*/  STL.64 [R1+0x1d0], R16 ;  /* 0x0001d01001007387 */ /* 0x0003e20000100a00 */
[----:B------:R3:W-:Y:S03]  /*254d0*/  STL.64 [R1+0x1d8], R18 ;  /* 0x0001d81201007387 */ /* 0x0007e60000100a00 */
[----:B-1----:R-:W4:Y:S01]  /*254e0*/  LDL.LU R16, [R1+0x440] ;  /* 0x0004400001107983 */ /* 0x002f220000300800 */
[----:B------:R-:W4:Y:S02]  /*254f0*/  LDL.LU R17, [R1+0x444] ;  /* 0x0004440001117983 */ /* 0x000f240000300800 */
[----:B---3--:R-:W3:Y:S02]  /*25500*/  LDL.LU R18, [R1+0x448] ;  /* 0x0004480001127983 */ /* 0x008ee40000300800 */
[----:B------:R-:W3:Y:S01]  /*25510*/  LDL.LU R19, [R1+0x44c] ;  /* 0x00044c0001137983 */ /* 0x000ee20000300800 */
[C---:B--2---:R-:W-:Y:S01]  /*25520*/  HMMA.1688.F32.TF32 R12, R20.reuse, R24, R12 ;  /* 0x00000018140c723c */ /* 0x044fe2000008100c */
[----:B---3--:R-:W-:Y:S01]  /*25530*/  STL.64 [R1+0xe20], R18 ;  /* 0x000e201201007387 */ /* 0x008fe20000100a00 */
[----:B----4-:R1:W-:Y:S11]  /*25540*/  STL.64 [R1+0xe18], R16 ;  /* 0x000e181001007387 */ /* 0x0103f60000100a00 */
[----:B------:R-:W-:Y:S10]  /*25550*/  @!UPT UIADD3 URZ, URZ, URZ, URZ ;  /* 0x0000003f3f3ff290 */ /* 0x000ff4000fffe03f */
[----:B------:R2:W-:Y:S02]  /*25560*/  STL.64 [R1+0x1c0], R12 ;  /* 0x0001c00c01007387 */ /* 0x0005e40000100a00 */
[----:B------:R3:W-:Y:S02]  /*25570*/  STL.64 [R1+0x1c8], R14 ;  /* 0x0001c80e01007387 */ /* 0x0007e40000100a00 */
[----:B-1----:R-:W-:Y:S02]  /*25580*/  IMAD.MOV.U32 R17, RZ, RZ, R3 ;  /* 0x000000ffff117224 */ /* 0x002fe400078e0003 */
[----:B--2---:R-:W-:Y:S02]  /*25590*/  IMAD.MOV.U32 R12, RZ, RZ, R24 ;  /* 0x000000ffff0c7224 */ /* 0x004fe400078e0018 */
        /* <DEDUP_REMOVED lines=11> */
[----:B------:R-:W-:Y:S01]  /*25650*/  IMAD.MOV.U32 R16, RZ, RZ, R26 ;  /* 0x000000ffff107224 */ /* 0x000fe200078e001a */
[----:B--2---:R-:W-:Y:S01]  /*25660*/  HMMA.1688.F32.TF32 R4, R20, R24, R4 ;  /* 0x000000181404723c */ /* 0x004fe20000081004 */
[----:B------:R-:W-:-:S02]  /*25670*/  IMAD.MOV.U32 R18, RZ, RZ, R24 ;  /* 0x000000ffff127224 */ /* 0x000fc400078e0018 */
[----:B------:R-:W-:Y:S11]  /*25680*/  IMAD.MOV.U32 R15, RZ, RZ, R25 ;  /* 0x000000ffff0f7224 */ /* 0x000ff600078e0019 */
[----:B------:R-:W-:Y:S09]  /*25690*/  @!UPT UIADD3 URZ, URZ, URZ, URZ ;  /* 0x0000003f3f3ff290 */ /* 0x000ff2000fffe03f */
[----:B------:R-:W-:Y:S01]  /*256a0*/  STL.64 [R1+0x1a0], R4 ;  /* 0x0001a00401007387 */ /* 0x000fe20000100a00 */
[----:B------:R1:W-:Y:S03]  /*256b0*/  STL.64 [R1+0x1a8], R6 ;  /* 0x0001a80601007387 */ /* 0x0003e60000100a00 */
[----:B-1----:R-:W2:Y:S01]  /*256c0*/  LDL.LU.64 R6, [R1+0xed8] ;  /* 0x000ed80001067983 */ /* 0x002ea20000300a00 */
[----:B------:R-:W3:Y:S02]  /*256d0*/  LDL.LU.64 R4, [R1+0xed0] ;  /* 0x000ed00001047983 */ /* 0x000ee40000300a00 */
[----:B------:R-:W4:Y:S02]  /*256e0*/  LDL.LU.64 R26, [R1+0xec8] ;  /* 0x000ec800011a7983 */ /* 0x000f240000300a00 */
[----:B------:R-:W4:Y:S02]  /*256f0*/  LDL.LU.64 R24, [R1+0xec0] ;  /* 0x000ec00001187983 */ /* 0x000f240000300a00 */
[----:B----4-:R-:W-:Y:S11]  /*25700*/  HMMA.1688.F32.TF32 R24, R20, R16, R24 ;  /* 0x000000101418723c */ /* 0x010ff60000081018 */
[----:B------:R-:W-:Y:S11]  /*25710*/  @!UPT UIADD3 URZ, URZ, URZ, URZ ;  /* 0x0000003f3f3ff290 */ /* 0x000ff6000fffe03f */
[----:B------:R-:W-:Y:S01]  /*25720*/  @!UPT UIADD3 URZ, URZ, URZ, URZ ;  /* 0x0000003f3f3ff290 */ /* 0x000fe2000fffe03f */
[----:B------:R-:W-:Y:S01]  /*25730*/  STL.64 [R1+0x190], R24 ;  /* 0x0001901801007387 */ /* 0x000fe20000100a00 */
[----:B------:R1:W-:Y:S03]  /*25740*/  STL.64 [R1+0x198], R26 ;  /* 0x0001981a01007387 */ /* 0x0003e60000100a00 */
[----:B-1----:R-:W3:Y:S01]  /*25750*/  LDL.LU.64 R26, [R1+0xeb8] ;  /* 0x000eb800011a7983 */ /* 0x002ee20000300a00 */
[----:B------:R-:W3:Y:S02]  /*25760*/  LDL.LU.64 R24, [R1+0xeb0] ;  /* 0x000eb00001187983 */ /* 0x000ee40000300a00 */
[----:B------:R1:W-:Y:S02]  /*25770*/  STL.64 [R1+0xe38], R16 ;  /* 0x000e381001007387 */ /* 0x0003e40000100a00 */
[----:B-1----:R-:W-:Y:S02]  /*25780*/  IMAD.MOV.U32 R16, RZ, RZ, R18 ;  /* 0x000000ffff107224 */ /* 0x002fe400078e0012 */
[----:B------:R-:W-:-:S05]  /*25790*/  IMAD.MOV.U32 R17, RZ, RZ, R15 ;  /* 0x000000ffff117224 */ /* 0x000fca00078e000f */
[----:B------:R1:W-:Y:S02]  /*257a0*/  STL.64 [R1+0xe50], R16 ;  /* 0x000e501001007387 */ /* 0x0003e40000100a00 */
[----:B-1----:R-:W-:Y:S02]  /*257b0*/  IMAD.MOV.U32 R16, RZ, RZ, R14 ;  /* 0x000000ffff107224 */ /* 0x002fe400078e000e */
[----:B------:R-:W-:-:S05]  /*257c0*/  IMAD.MOV.U32 R17, RZ, RZ, R13 ;  /* 0x000000ffff117224 */ /* 0x000fca00078e000d */
[----:B------:R1:W-:Y:S02]  /*257d0*/  STL.64 [R1+0xe68], R16 ;  /* 0x000e681001007387 */ /* 0x0003e40000100a00 */
[----:B-1----:R-:W-:Y:S02]  /*257e0*/  IMAD.MOV.U32 R16, RZ, RZ, R12 ;  /* 0x000000ffff107224 */ /* 0x002fe400078e000c */
[----:B------:R-:W-:-:S05]  /*257f0*/  IMAD.MOV.U32 R17, RZ, RZ, R3 ;  /* 0x000000ffff117224 */ /* 0x000fca00078e0003 */
[----:B------:R3:W-:Y:S01]  /*25800*/  STL.64 [R1+0xe80], R16 ;  /* 0x000e801001007387 */ /* 0x0007e20000100a00 */
[----:B------:R-:W4:Y:S01]  /*25810*/  LDL.LU R12, [R1+0x4d0] ;  /* 0x0004d000010c7983 */ /* 0x000f220000300800 */
[C---:B---3--:R-:W-:Y:S11]  /*25820*/  HMMA.1688.F32.TF32 R16, R20.reuse, R4, R24 ;  /* 0x000000041410723c */ /* 0x048ff60000081018 */
[----:B------:R-:W-:Y:S11]  /*25830*/  @!UPT UIADD3 URZ, URZ, URZ, URZ ;  /* 0x0000003f3f3ff290 */ /* 0x000ff6000fffe03f */
[----:B------:R-:W-:Y:S01]  /*25840*/  @!UPT UIADD3 URZ, URZ, URZ, URZ ;  /* 0x0000003f3f3ff290 */ /* 0x000fe2000fffe03f */
[----:B------:R1:W-:Y:S01]  /*25850*/  STL.64 [R1+0x180], R16 ;  /* 0x0001801001007387 */ /* 0x0003e20000100a00 */
[----:B------:R-:W-:Y:S02]  /*25860*/  STL.64 [R1+0x188], R18 ;  /* 0x0001881201007387 */ /* 0x000fe40000100a00 */
[----:B------:R-:W4:Y:S02]  /*25870*/  LDL.LU R13, [R1+0x4d4] ;  /* 0x0004d400010d7983 */ /* 0x000f240000300800 */
[----:B------:R-:W4:Y:S01]  /*25880*/  LDL.LU R14, [R1+0x4d8] ;  /* 0x0004d800010e7983 */ /* 0x000f220000300800 */
[----:B------:R-:W4:Y:S01]  /*25890*/  LDL.LU R15, [R1+0x4dc] ;  /* 0x0004dc00010f7983 */ /* 0x000f220000300800 */
[----:B------:R-:W3:Y:S02]  /*258a0*/  LDL.LU R24, [R1+0x4e0] ;  /* 0x0004e00001187983 */ /* 0x000ee40000300800 */
[----:B------:R-:W3:Y:S02]  /*258b0*/  LDL.LU R25, [R1+0x4e4] ;  /* 0x0004e40001197983 */ /* 0x000ee40000300800 */
[----:B------:R-:W3:Y:S01]  /*258c0*/  LDL.LU R26, [R1+0x4e8] ;  /* 0x0004e800011a7983 */ /* 0x000ee20000300800 */
[----:B------:R-:W3:Y:S04]  /*258d0*/  LDL.LU R27, [R1+0x4ec] ;  /* 0x0004ec00011b7983 */ /* 0x000ee80000300800 */
[----:B-1----:R-:W2:Y:S04]  /*258e0*/  LDL.LU.64 R16, [R1+0x40] ;  /* 0x0000400001107983 */ /* 0x002ea80000300a00 */
[----:B--2---:R1:W-:Y:S04]  /*258f0*/  STL.64 [R1+0xe98], R16 ;  /* 0x000e981001007387 */ /* 0x0043e80000100a00 */
[----:B-1----:R-:W4:Y:S01]  /*25900*/  LDL.LU.64 R16, [R1+0x50] ;  /* 0x0000500001107983 */ /* 0x002f220000300a00 */
        /* <DEDUP_REMOVED lines=31> */
[----:B------:R-:W4:Y:S01]  /*25b00*/  LDL.LU.64 R26, [R1+0xea8] ;  /* 0x000ea800011a7983 */ /* 0x000f220000300a00 */
[----:B------:R-:W4:Y:S11]  /*25b10*/  LDL.LU.64 R24, [R1+0xea0] ;  /* 0x000ea00001187983 */ /* 0x000f360000300a00 */
[----:B------:R1:W-:Y:S02]  /*25b20*/  STL.64 [R1+0xf0], R20 ;  /* 0x0000f01401007387 */ /* 0x0003e40000100a00 */
[----:B------:R-:W-:Y:S01]  /*25b30*/  STL.64 [R1+0xf8], R22 ;  /* 0x0000f81601007387 */ /* 0x000fe20000100a00 */
[----:B-1----:R-:W3:Y:S01]  /*25b40*/  LDL.LU R20, [R1+0x460] ;  /* 0x0004600001147983 */ /* 0x002ee20000300800 */
[----:B------:R-:W3:Y:S01]  /*25b50*/  LDL.LU R21, [R1+0x464] ;  /* 0x0004640001157983 */ /* 0x000ee20000300800 */
[C---:B----4-:R-:W-:Y:S11]  /*25b60*/  HMMA.1688.F32.TF32 R12, R24.reuse, R16, R12 ;  /* 0x00000010180c723c */ /* 0x050ff6000008100c */
        /* <DEDUP_REMOVED lines=8> */
[----:B----4-:R-:W-:-:S02]  /*25bf0*/  IMAD.MOV.U32 R15, RZ, RZ, R16 ;  /* 0x000000ffff0f7224 */ /* 0x010fc400078e0010 */
        /* <DEDUP_REMOVED lines=19> */
[----:B------:R2:W-:Y:S03]  /*25d30*/  STL.64 [R1+0xb8], R18 ;  /* 0x0000b81201007387 */ /* 0x0005e60000100a00 */
[----:B-1----:R-:W2:Y:S01]  /*25d40*/  LDL.LU.64 R16, [R1+0xe50] ;  /* 0x000e500001107983 */ /* 0x002ea20000300a00 */
[----:B------:R-:W-:Y:S01]  /*25d50*/  IMAD.MOV.U32 R23, RZ, RZ, R28 ;  /* 0x000000ffff177224 */ /* 0x000fe200078e001c */
[----:B--2---:R-:W-:Y:S02]  /*25d60*/  HMMA.1688.F32.TF32 R16, R24, R16, R4 ;  /* 0x000000101810723c */ /* 0x004fe40000081004 */
[----:B------:R-:W2:Y:S01]  /*25d70*/  LDL.LU.64 R6, [R1+0xe48] ;  /* 0x000e480001067983 */ /* 0x000ea20000300a00 */
[----:B------:R-:W2:Y:S11]  /*25d80*/  LDL.LU.64 R4, [R1+0xe40] ;  /* 0x000e400001047983 */ /* 0x000eb60000300a00 */
[----:B------:R-:W-:Y:S09]  /*25d90*/  @!UPT UIADD3 URZ, URZ, URZ, URZ ;  /* 0x0000003f3f3ff290 */ /* 0x000ff2000fffe03f */
[----:B------:R1:W-:Y:S01]  /*25da0*/  STL [R1+0xa0], R16 ;  /* 0x0000a01001007387 */ /* 0x0003e20000100800 */
[----:B------:R-:W-:-:S03]  /*25db0*/  IMAD.MOV.U32 R28, RZ, RZ, R17 ;  /* 0x000000ffff1c7224 */ /* 0x000fc600078e0011 */
[----:B-1----:R-:W2:Y:S01]  /*25dc0*/  LDL.LU.64 R16, [R1+0xe38] ;  /* 0x000e380001107983 */ /* 0x002ea20000300a00 */
        /* <DEDUP_REMOVED lines=16> */
[----:B------:R-:W-:Y:S05]  /*25ed0*/  @!UPT UIADD3 URZ, URZ, URZ, URZ ;  /* 0x0000003f3f3ff290 */ /* 0x000fea000fffe03f */
[----:B------:R-:W-:Y:S02]  /*25ee0*/  IMAD.MOV.U32 R29, RZ, RZ, R22 ;  /* 0x000000ffff1d7224 */ /* 0x000fe400078e0016 */
[----:B------:R-:W-:Y:S01]  /*25ef0*/  IMAD.MOV.U32 R3, RZ, RZ, R21 ;  /* 0x000000ffff037224 */ /* 0x000fe200078e0015 */
[----:B------:R-:W-:Y:S01]  /*25f00*/  STL [R1+0x80], R20 ;  /* 0x0000801401007387 */ /* 0x000fe20000100800 */
[----:B--2---:R-:W-:Y:S02]  /*25f10*/  STL.64 [R1+0xdd8], R6 ;  /* 0x000dd80601007387 */ /* 0x004fe40000100a00 */
[----:B------:R1:W-:Y:S02]  /*25f20*/  STL.64 [R1+0xdd0], R4 ;  /* 0x000dd00401007387 */ /* 0x0003e40000100a00 */
[----:B------:R-:W-:Y:S01]  /*25f30*/  STL [R1+0xbac], R29 ;  /* 0x000bac1d01007387 */ /* 0x000fe20000100800 */
[----:B------:R-:W-:Y:S01]  /*25f40*/  STL [R1+0xba8], R3 ;  /* 0x000ba80301007387 */ /* 0x000fe20000100800 */
[----:B------:R-:W-:-:S03]  /*25f50*/  IMAD.MOV.U32 R28, RZ, RZ, R23 ;  /* 0x000000ffff1c7224 */ /* 0x000fc600078e0017 */
[----:B------:R-:W-:Y:S01]  /*25f60*/  LDS R22, [R2+0x1e100] ;  /* 0x01e1000002167984 */ /* 0x000fe20000000800 */
[----:B------:R-:W-:Y:S03]  /*25f70*/  LDS R23, [R0+0x1e100] ;  /* 0x01e1000000177984 */ /* 0x000fe60000000800 */
[----:B------:R-:W-:Y:S04]  /*25f80*/  LDS R20, [R2+0x1c100] ;  /* 0x01c1000002147984 */ /* 0x000fe80000000800 */
[----:B------:R-:W-:Y:S04]  /*25f90*/  LDS R21, [R0+0x1c100] ;  /* 0x01c1000000157984 */ /* 0x000fe80000000800 */
[----:B------:R-:W-:Y:S04]  /*25fa0*/  LDS R26, [R2+0x1e200] ;  /* 0x01e20000021a7984 */ /* 0x000fe80000000800 */
[----:B------:R-:W-:Y:S04]  /*25fb0*/  LDS R27, [R0+0x1e200] ;  /* 0x01e20000001b7984 */ /* 0x000fe80000000800 */
[----:B-1----:R-:W2:Y:S04]  /*25fc0*/  LDL.LU R4, [R1+0x430] ;  /* 0x0004300001047983 */ /* 0x002ea80000300800 */
[----:B------:R-:W-:Y:S04]  /*25fd0*/  LDS R24, [R2+0x1c200] ;  /* 0x01c2000002187984 */ /* 0x000fe80000000800 */
[----:B------:R-:W-:Y:S04]  /*25fe0*/  LDS R25, [R0+0x1c200] ;  /* 0x01c2000000197984 */ /* 0x000fe80000000800 */
[----:B------:R-:W-:Y:S01]  /*25ff0*/  STL.64 [R1+0x60], R16 ;  /* 0x0000601001007387 */ /* 0x000fe20000100a00 */
[----:B------:R-:W-:Y:S02]  /*26000*/  STL.64 [R1+0x68], R18 ;  /* 0x0000681201007387 */ /* 0x000fe40000100a00 */
[----:B------:R-:W2:Y:S02]  /*26010*/  LDL.LU R5, [R1+0x434] ;  /* 0x0004340001057983 */ /* 0x000ea40000300800 */
[----:B------:R-:W3:Y:S01]  /*26020*/  LDL.LU R6, [R1+0x438] ;  /* 0x0004380001067983 */ /* 0x000ee20000300800 */
[----:B------:R-:W3:Y:S04]  /*26030*/  LDL.LU R7, [R1+0x43c] ;  /* 0x00043c0001077983 */ /* 0x000ee80000300800 */
[----:B------:R-:W-:Y:S04]  /*26040*/  LDS R18, [R2+0x1e000] ;  /* 0x01e0000002127984 */ /* 0x000fe80000000800 */
[----:B------:R-:W1:Y:S04]  /*26050*/  LDS R19, [R0+0x1e000] ;  /* 0x01e0000000137984 */ /* 0x000e680000000800 */
[----:B------:R-:W-:Y:S04]  /*26060*/  LDS R16, [R2+0x1c000] ;  /* 0x01c0000002107984 */ /* 0x000fe80000000800 */
[----:B------:R-:W4:Y:S04]  /*26070*/  LDS R17, [R0+0x1c000] ;  /* 0x01c0000000117984 */ /* 0x000f280000000800 */
[----:B---3--:R-:W-:Y:S01]  /*26080*/  STL.64 [R1+0xe08], R6 ;  /* 0x000e080601007387 */ /* 0x008fe20000100a00 */
[----:B--2---:R-:W-:Y:S02]  /*26090*/  STL.64 [R1+0xe00], R4 ;  /* 0x000e000401007387 */ /* 0x004fe40000100a00 */
[----:B------:R-:W-:Y:S02]  /*260a0*/  STL.64 [R1+0xdc8], R10 ;  /* 0x000dc80a01007387 */ /* 0x000fe40000100a00 */
[----:B------:R2:W-:Y:S02]  /*260b0*/  STL.64 [R1+0xdc0], R8 ;  /* 0x000dc00801007387 */ /* 0x0005e40000100a00 */
[----:B--2---:R-:W-:-:S02]  /*260c0*/  IMAD.MOV.U32 R8, RZ, RZ, R15 ;  /* 0x000000ffff087224 */ /* 0x004fc400078e000f */
[----:B------:R-:W-:Y:S02]  /*260d0*/  IMAD.MOV.U32 R9, RZ, RZ, R14 ;  /* 0x000000ffff097224 */ /* 0x000fe400078e000e */
[----:B------:R-:W-:Y:S02]  /*260e0*/  IMAD.MOV.U32 R4, RZ, RZ, R13 ;  /* 0x000000ffff047224 */ /* 0x000fe400078e000d */
[----:B------:R-:W-:Y:S01]  /*260f0*/  IMAD.MOV.U32 R5, RZ, RZ, R12 ;  /* 0x000000ffff057224 */ /* 0x000fe200078e000c */
[----:B------:R-:W-:Y:S04]  /*26100*/  LDS R14, [R2+0x1a700] ;  /* 0x01a70000020e7984 */ /* 0x000fe80000000800 */
[----:B------:R2:W-:Y:S04]  /*26110*/  STL.64 [R1+0xe10], R8 ;  /* 0x000e100801007387 */ /* 0x0005e80000100a00 */
[----:B------:R-:W-:Y:S04]  /*26120*/  LDS R12, [R2+0x18700] ;  /* 0x01870000020c7984 */ /* 0x000fe80000000800 */
[----:B------:R-:W-:Y:S04]  /*26130*/  LDS R13, [R0+0x18700] ;  /* 0x01870000000d7984 */ /* 0x000fe80000000800 */
[----:B------:R-:W3:Y:S04]  /*26140*/  LDS R15, [R0+0x1a700] ;  /* 0x01a70000000f7984 */ /* 0x000ee80000000800 */
[----:B--2---:R-:W3:Y:S01]  /*26150*/  LDL.LU R8, [R1+0x540] ;  /* 0x0005400001087983 */ /* 0x004ee20000300800 */
[----:B------:R-:W3:Y:S02]  /*26160*/  LDL.LU R9, [R1+0x544] ;  /* 0x0005440001097983 */ /* 0x000ee40000300800 */
[----:B------:R-:W3:Y:S02]  /*26170*/  LDL.LU R10, [R1+0x548] ;  /* 0x00054800010a7983 */ /* 0x000ee40000300800 */
[----:B------:R-:W3:Y:S01]  /*26180*/  LDL.LU R11, [R1+0x54c] ;  /* 0x00054c00010b7983 */ /* 0x000ee20000300800 */
[----:B-1----:R-:W-:Y:S01]  /*26190*/  STL.64 [R1+0xdb0], R18 ;  /* 0x000db01201007387 */ /* 0x002fe20000100a00 */
[----:B----4-:R1:W-:Y:S03]  /*261a0*/  STL.64 [R1+0xda8], R16 ;  /* 0x000da81001007387 */ /* 0x0103e60000100a00 */
[----:B-1----:R-:W2:Y:S01]  /*261b0*/  LDL.LU R16, [R1+0x450] ;  /* 0x0004500001107983 */ /* 0x002ea20000300800 */
[----:B------:R-:W2:Y:S02]  /*261c0*/  LDL.LU R17, [R1+0x454] ;  /* 0x0004540001117983 */ /* 0x000ea40000300800 */
[----:B------:R-:W2:Y:S02]  /*261d0*/  LDL.LU R18, [R1+0x458] ;  /* 0x0004580001127983 */ /* 0x000ea40000300800 */
[----:B------:R-:W2:Y:S01]  /*261e0*/  LDL.LU R19, [R1+0x45c] ;  /* 0x00045c0001137983 */ /* 0x000ea20000300800 */
[----:B------:R-:W-:Y:S01]  /*261f0*/  STL.64 [R1+0xd50], R22 ;  /* 0x000d501601007387 */ /* 0x000fe20000100a00 */
[----:B------:R1:W-:Y:S03]  /*26200*/  STL.64 [R1+0xd48], R20 ;  /* 0x000d481401007387 */ /* 0x0003e60000100a00 */
[----:B-1----:R-:W4:Y:S01]  /*26210*/  LDL.LU R20, [R1+0x320] ;  /* 0x0003200001147983 */ /* 0x002f220000300800 */
[----:B------:R-:W4:Y:S02]  /*26220*/  LDL.LU R21, [R1+0x324] ;  /* 0x0003240001157983 */ /* 0x000f240000300800 */
[----:B------:R-:W2:Y:S02]  /*26230*/  LDL.LU R22, [R1+0x328] ;  /* 0x0003280001167983 */ /* 0x000ea40000300800 */
[----:B------:R-:W2:Y:S02]  /*26240*/  LDL.LU R23, [R1+0x32c] ;  /* 0x00032c0001177983 */ /* 0x000ea40000300800 */
[----:B--2---:R-:W-:Y:S01]  /*26250*/  STL.64 [R1+0xd78], R22 ;  /* 0x000d781601007387 */ /* 0x004fe20000100a00 */
[----:B----4-:R1:W-:Y:S03]  /*26260*/  STL.64 [R1+0xd70], R20 ;  /* 0x000d701401007387 */ /* 0x0103e60000100a00 */
[----:B-1----:R-:W2:Y:S01]  /*26270*/  LDL.LU.64 R20, [R1+0x30] ;  /* 0x0000300001147983 */ /* 0x002ea20000300a00 */
[----:B------:R-:W4:Y:S02]  /*26280*/  LDL.64 R22, [R1+0x38] ;  /* 0x0000380001167983 */ /* 0x000f240000100a00 */
[----:B------:R-:W-:Y:S02]  /*26290*/  STL.64 [R1+0xcc0], R26 ;  /* 0x000cc01a01007387 */ /* 0x000fe40000100a00 */
[----:B------:R1:W-:Y:S02]  /*262a0*/  STL.64 [R1+0xcb8], R24 ;  /* 0x000cb81801007387 */ /* 0x0003e40000100a00 */
[----:B-1----:R-:W2:Y:S01]  /*262b0*/  LDL.LU R24, [R1+0x10] ;  /* 0x0000100001187983 */ /* 0x002ea20000300800 */
[----:B------:R-:W2:Y:S01]  /*262c0*/  LDL.LU R25, [R1+0x14] ;  /* 0x0000140001197983 */ /* 0x000ea20000300800 */
[C---:B---3--:R-:W-:Y:S02]  /*262d0*/  HMMA.1688.F32.TF32 R4, R12.reuse, R4, R8 ;  /* 0x000000040c04723c */ /* 0x048fe40000081008 */
[----:B--2---:R1:W-:Y:S04]  /*262e0*/  STL.64 [R1+0xdf8], R24 ;  /* 0x000df81801007387 */ /* 0x0043e80000100a00 */
[----:B-1----:R-:W2:Y:S01]  /*262f0*/  LDL.LU R24, [R1+0x420] ;  /* 0x0004200001187983 */ /* 0x002ea20000300800 */
[----:B------:R-:W2:Y:S02]  /*26300*/  LDL.LU R25, [R1+0x424] ;  /* 0x0004240001197983 */ /* 0x000ea40000300800 */
[----:B------:R-:W2:Y:S02]  /*26310*/  LDL.LU R26, [R1+0x428] ;  /* 0x00042800011a7983 */ /* 0x000ea40000300800 */
[----:B------:R-:W2:Y:S01]  /*26320*/  LDL.LU R27, [R1+0x42c] ;  /* 0x00042c00011b7983 */ /* 0x000ea20000300800 */
[----:B------:R-:W3:Y:S11]  /*26330*/  LDL.LU.64 R8, [R1+0xe10] ;  /* 0x000e100001087983 */ /* 0x000ef60000300a00 */
[----:B------:R-:W-:Y:S02]  /*26340*/  STL.64 [R1+0x440], R4 ;  /* 0x0004400401007387 */ /* 0x000fe40000100a00 */
[----:B------:R1:W-:Y:S02]  /*26350*/  STL.64 [R1+0x448], R6 ;  /* 0x0004480601007387 */ /* 0x0003e40000100a00 */
[----:B-1----:R-:W2:Y:S01]  /*26360*/  LDL.LU.64 R6, [R1+0xe08] ;  /* 0x000e080001067983 */ /* 0x002ea20000300a00 */
[----:B------:R-:W2:Y:S01]  /*26370*/  LDL.LU.64 R4, [R1+0xe00] ;  /* 0x000e000001047983 */ /* 0x000ea20000300a00 */
[C---:B---3--:R-:W-:Y:S02]  /*26380*/  HMMA.1688.F32.TF32 R16, R12.reuse, R8, R16 ;  /* 0x000000080c10723c */ /* 0x048fe40000081010 */
[----:B------:R-:W3:Y:S06]  /*26390*/  LDL.LU R8, [R1+0x3f0] ;  /* 0x0003f00001087983 */ /* 0x000eec0000300800 */
[C---:B--2---:R-:W-:Y:S11]  /*263a0*/  HMMA.1688.F32.TF32 R4, R12.reuse, R20, R4 ;  /* 0x000000140c04723c */ /* 0x044ff60000081004 */
[----:B------:R-:W-:Y:S04]  /*263b0*/  @!UPT UIADD3 URZ, URZ, URZ, URZ ;  /* 0x0000003f3f3ff290 */ /* 0x000fe8000fffe03f */
[----:B------:R-:W-:Y:S01]  /*263c0*/  STL.64 [R1+0x450], R16 ;  /* 0x0004501001007387 */ /* 0x000fe20000100a00 */
[----:B------:R-:W-:Y:S07]  /*263d0*/  STL.64 [R1+0x458], R18 ;  /* 0x0004581201007387 */ /* 0x000fee0000100a00 */
[----:B------:R1:W-:Y:S01]  /*263e0*/  STL.64 [R1+0x430], R4 ;  /* 0x0004300401007387 */ /* 0x0003e20000100a00 */
[----:B------:R-:W-:Y:S02]  /*263f0*/  STL.64 [R1+0x438], R6 ;  /* 0x0004380601007387 */ /* 0x000fe40000100a00 */
[----:B------:R-:W3:Y:S02]  /*26400*/  LDL.LU R9, [R1+0x3f4] ;  /* 0x0003f40001097983 */ /* 0x000ee40000300800 */
[----:B------:R-:W2:Y:S01]  /*26410*/  LDL.LU R10, [R1+0x3f8] ;  /* 0x0003f800010a7983 */ /* 0x000ea20000300800 */
[----:B------:R-:W2:Y:S04]  /*26420*/  LDL.LU R11, [R1+0x3fc] ;  /* 0x0003fc00010b7983 */ /* 0x000ea80000300800 */
[----:B--2---:R-:W-:Y:S01]  /*26430*/  STL.64 [R1+0xde8], R10 ;  /* 0x000de80a01007387 */ /* 0x004fe20000100a00 */
[----:B---3--:R-:W-:Y:S02]  /*26440*/  STL.64 [R1+0xde0], R8 ;  /* 0x000de00801007387 */ /* 0x008fe40000100a00 */
[----:B-1----:R-:W2:Y:S02]  /*26450*/  LDL.LU R4, [R1] ;  /* 0x0000000001047983 */ /* 0x002ea40000300800 */
[----:B------:R-:W2:Y:S02]  /*26460*/  LDL.LU R5, [R1+0x4] ;  /* 0x0000040001057983 */ /* 0x000ea40000300800 */
[----:B--2---:R1:W-:Y:S04]  /*26470*/  STL.64 [R1+0xdf0], R4 ;  /* 0x000df00401007387 */ /* 0x0043e80000100a00 */
        /* <DEDUP_REMOVED lines=8> */
[----:B----4-:R1:W-:Y:S04]  /*26500*/  STL.64 [R1+0xd88], R22 ;  /* 0x000d881601007387 */ /* 0x0103e80000100a00 */
[----:B-1----:R-:W4:Y:S04]  /*26510*/  LDL R22, [R1+0x48] ;  /* 0x0000480001167983 */ /* 0x002f280000100800 */
[----:B------:R-:W4:Y:S01]  /*26520*/  LDL R23, [R1+0x4c] ;  /* 0x00004c0001177983 */ /* 0x000f220000100800 */
[----:B------:R-:W2:Y:S02]  /*26530*/  LDL.LU R16, [R1+0x370] ;  /* 0x0003700001107983 */ /* 0x000ea40000300800 */
[----:B------:R-:W2:Y:S02]  /*26540*/  LDL.LU R17, [R1+0x374] ;  /* 0x0003740001117983 */ /* 0x000ea40000300800 */
[----:B------:R-:W2:Y:S01]  /*26550*/  LDL.LU R18, [R1+0x378] ;  /* 0x0003780001127983 */ /* 0x000ea20000300800 */
[----:B------:R-:W2:Y:S04]  /*26560*/  LDL.LU R19, [R1+0x37c] ;  /* 0x00037c0001137983 */ /* 0x000ea80000300800 */
[----:B----4-:R1:W-:Y:S01]  /*26570*/  STL.64 [R1+0xda0], R22 ;  /* 0x000da01601007387 */ /* 0x0103e20000100a00 */
[----:B------:R-:W1:Y:S02]  /*26580*/  LDL.LU R20, [R1+0x20] ;  /* 0x0000200001147983 */ /* 0x000e640000300800 */
[----:B------:R-:W1:Y:S02]  /*26590*/  LDL.LU R21, [R1+0x24] ;  /* 0x0000240001157983 */ /* 0x000e640000300800 */
[C---:B-1----:R-:W-:Y:S01]  /*265a0*/  HMMA.1688.F32.TF32 R20, R12.reuse, R20, R24 ;  /* 0x000000140c14723c */ /* 0x042fe20000081018 */
[----:B------:R-:W2:Y:S11]  /*265b0*/  LDL.LU.64 R24, [R1+0xdf8] ;  /* 0x000df80001187983 */ /* 0x000eb60000300a00 */
[----:B------:R-:W-:Y:S11]  /*265c0*/  @!UPT UIADD3 URZ, URZ, URZ, URZ ;  /* 0x0000003f3f3ff290 */ /* 0x000ff6000fffe03f */
[----:B------:R-:W-:Y:S01]  /*265d0*/  STL.64 [R1+0x420], R20 ;  /* 0x0004201401007387 */ /* 0x000fe20000100a00 */
[----:B------:R1:W-:Y:S03]  /*265e0*/  STL.64 [R1+0x428], R22 ;  /* 0x0004281601007387 */ /* 0x0003e60000100a00 */
[----:B-1----:R-:W4:Y:S01]  /*265f0*/  LDL.64 R22, [R1+0x58] ;  /* 0x0000580001167983 */ /* 0x002f220000100a00 */
[C---:B--2---:R-:W-:Y:S03]  /*26600*/  HMMA.1688.F32.TF32 R24, R12.reuse, R24, R4 ;  /* 0x000000180c18723c */ /* 0x044fe60000081004 */
[----:B------:R-:W3:Y:S11]  /*26610*/  LDL.LU.64 R4, [R1+0xdf0] ;  /* 0x000df00001047983 */ /* 0x000ef60000300a00 */
[----:B------:R-:W-:Y:S09]  /*26620*/  @!UPT UIADD3 URZ, URZ, URZ, URZ ;  /* 0x0000003f3f3ff290 */ /* 0x000ff2000fffe03f */
[----:B------:R1:W-:Y:S01]  /*26630*/  STL.64 [R1+0x410], R24 ;  /* 0x0004101801007387 */ /* 0x0003e20000100a00 */
[----:B------:R2:W-:Y:S03]  /*26640*/  STL.64 [R1+0x418], R26 ;  /* 0x0004181a01007387 */ /* 0x0005e60000100a00 */
[----:B-1----:R-:W3:Y:S01]  /*26650*/  LDL.LU R24, [R1+0x210] ;  /* 0x0002100001187983 */ /* 0x002ee20000300800 */
[----:B------:R-:W3:Y:S02]  /*26660*/  LDL.LU R25, [R1+0x214] ;  /* 0x0002140001197983 */ /* 0x000ee40000300800 */
[----:B--2---:R-:W2:Y:S02]  /*26670*/  LDL.LU R26, [R1+0x218] ;  /* 0x00021800011a7983 */ /* 0x004ea40000300800 */
[----:B------:R-:W2:Y:S02]  /*26680*/  LDL.LU R27, [R1+0x21c] ;  /* 0x00021c00011b7983 */ /* 0x000ea40000300800 */
[----:B--2---:R1:W-:Y:S01]  /*26690*/  STL.64 [R1+0xcd0], R26 ;  /* 0x000cd01a01007387 */ /* 0x0043e20000100a00 */
[----:B---3--:R2:W-:Y:S03]  /*266a0*/  STL.64 [R1+0xcc8], R24 ;  /* 0x000cc81801007387 */ /* 0x0085e60000100a00 */
[----:B-1----:R-:W3:Y:S04]  /*266b0*/  LDL R26, [R1+0x18] ;  /* 0x00001800011a7983 */ /* 0x002ee80000100800 */
[----:B------:R-:W3:Y:S01]  /*266c0*/  LDL R27, [R1+0x1c] ;  /* 0x00001c00011b7983 */ /* 0x000ee20000100800 */
[C---:B------:R-:W-:Y:S03]  /*266d0*/  HMMA.1688.F32.TF32 R4, R12.reuse, R4, R8 ;  /* 0x000000040c04723c */ /* 0x040fe60000081008 */
[----:B---3--:R1:W-:Y:S01]  /*266e0*/  STL.64 [R1+0xd80], R26 ;  /* 0x000d801a01007387 */ /* 0x0083e20000100a00 */
[----:B--2---:R-:W2:Y:S02]  /*266f0*/  LDL.LU R24, [R1+0x340] ;  /* 0x0003400001187983 */ /* 0x004ea40000300800 */
[----:B------:R-:W2:Y:S01]  /*26700*/  LDL.LU R25, [R1+0x344] ;  /* 0x0003440001197983 */ /* 0x000ea20000300800 */
[----:B-1----:R-:W3:Y:S01]  /*26710*/  LDL.LU R26, [R1+0x348] ;  /* 0x00034800011a7983 */ /* 0x002ee20000300800 */
[----:B------:R-:W3:Y:S03]  /*26720*/  LDL.LU R27, [R1+0x34c] ;  /* 0x00034c00011b7983 */ /* 0x000ee60000300800 */
[----:B---3--:R-:W-:Y:S01]  /*26730*/  STL.64 [R1+0xd98], R26 ;  /* 0x000d981a01007387 */ /* 0x008fe20000100a00 */
[----:B--2---:R1:W-:Y:S03]  /*26740*/  STL.64 [R1+0xd90], R24 ;  /* 0x000d901801007387 */ /* 0x0043e60000100a00 */
[----:B-1----:R-:W2:Y:S01]  /*26750*/  LDL.LU R24, [R1+0x350] ;  /* 0x0003500001187983 */ /* 0x002ea20000300800 */
[----:B------:R-:W2:Y:S02]  /*26760*/  LDL.LU R25, [R1+0x354] ;  /* 0x0003540001197983 */ /* 0x000ea40000300800 */
[----:B------:R-:W2:Y:S02]  /*26770*/  LDL.LU R26, [R1+0x358] ;  /* 0x00035800011a7983 */ /* 0x000ea40000300800 */
[----:B------:R-:W2:Y:S01]  /*26780*/  LDL.LU R27, [R1+0x35c] ;  /* 0x00035c00011b7983 */ /* 0x000ea20000300800 */
[----:B------:R-:W3:Y:S01]  /*26790*/  LDL.LU.64 R10, [R1+0xde8] ;  /* 0x000de800010a7983 */ /* 0x000ee20000300a00 */
[----:B------:R-:W3:Y:S02]  /*267a0*/  LDL.LU.64 R8, [R1+0xde0] ;  /* 0x000de00001087983 */ /* 0x000ee40000300a00 */
[----:B------:R-:W-:Y:S02]  /*267b0*/  STL.64 [R1+0x400], R4 ;  /* 0x0004000401007387 */ /* 0x000fe40000100a00 */
[----:B------:R1:W-:Y:S02]  /*267c0*/  STL.64 [R1+0x408], R6 ;  /* 0x0004080601007387 */ /* 0x0003e40000100a00 */
        /* <DEDUP_REMOVED lines=8> */
[----:B------:R-:W4:Y:S02]  /*26850*/  LDL.LU.64 R8, [R1+0xdc0] ;  /* 0x000dc00001087983 */ /* 0x000f240000300a00 */
[----:B--2---:R1:W-:Y:S02]  /*26860*/  STL.64 [R1+0xd68], R6 ;  /* 0x000d680601007387 */ /* 0x0043e40000100a00 */
[----:B---3--:R-:W-:Y:S02]  /*26870*/  IMAD.MOV.U32 R4, RZ, RZ, R10 ;  /* 0x000000ffff047224 */ /* 0x008fe400078e000a */
[----:B------:R-:W-:Y:S01]  /*26880*/  IMAD.MOV.U32 R5, RZ, RZ, R11 ;  /* 0x000000ffff057224 */ /* 0x000fe200078e000b */
[----:B------:R-:W2:Y:S01]  /*26890*/  LDL.LU R10, [R1+0xdbc] ;  /* 0x000dbc00010a7983 */ /* 0x000ea20000300800 */
[----:B------:R-:W2:Y:S02]  /*268a0*/  LDL.LU R11, [R1+0xdb8] ;  /* 0x000db800010b7983 */ /* 0x000ea40000300800 */
[----:B-1----:R-:W3:Y:S02]  /*268b0*/  LDL.LU R6, [R1+0x368] ;  /* 0x0003680001067983 */ /* 0x002ee40000300800 */
[----:B------:R-:W3:Y:S01]  /*268c0*/  LDL.LU R7, [R1+0x36c] ;  /* 0x00036c0001077983 */ /* 0x000ee20000300800 */
[----:B----4-:R-:W-:Y:S01]  /*268d0*/  HMMA.1688.F32.TF32 R12, R12, R8, R16 ;  /* 0x000000080c0c723c */ /* 0x010fe20000081010 */
[----:B------:R-:W3:Y:S01]  /*268e0*/  LDL.LU.64 R18, [R1+0xdb0] ;  /* 0x000db00001127983 */ /* 0x000ee20000300a00 */
[----:B------:R-:W3:Y:S02]  /*268f0*/  LDL.LU.64 R16, [R1+0xda8] ;  /* 0x000da80001107983 */ /* 0x000ee40000300a00 */
[----:B------:R-:W-:Y:S11]  /*26900*/  IMAD.MOV.U32 R3, RZ, RZ, R23 ;  /* 0x000000ffff037224 */ /* 0x000ff600078e0017 */
[----:B------:R-:W-:Y:S08]  /*26910*/  @!UPT UIADD3 URZ, URZ, URZ, URZ ;  /* 0x0000003f3f3ff290 */ /* 0x000ff0000fffe03f */
[----:B------:R-:W-:Y:S01]  /*26920*/  STL.64 [R1+0x370], R12 ;  /* 0x0003700c01007387 */ /* 0x000fe20000100a00 */
[----:B------:R1:W-:Y:S03]  /*26930*/  STL.64 [R1+0x378], R14 ;  /* 0x0003780e01007387 */ /* 0x0003e60000100a00 */
[----:B-1----:R-:W4:Y:S01]  /*26940*/  LDL.64 R14, [R1+0x28] ;  /* 0x00002800010e7983 */ /* 0x002f220000100a00 */
[C---:B---3--:R-:W-:Y:S03]  /*26950*/  HMMA.1688.F32.TF32 R4, R16.reuse, R22, R4 ;  /* 0x000000161004723c */ /* 0x048fe60000081004 */
[----:B--2---:R1:W-:Y:S01]  /*26960*/  STL.64 [R1+0xd58], R10 ;  /* 0x000d580a01007387 */ /* 0x0043e20000100a00 */
[----:B------:R-:W4:Y:S02]  /*26970*/  LDL.LU R8, [R1+0x330] ;  /* 0x0003300001087983 */ /* 0x000f240000300800 */
[----:B------:R-:W4:Y:S01]  /*26980*/  LDL.LU R9, [R1+0x334] ;  /* 0x0003340001097983 */ /* 0x000f220000300800 */
[----:B-1----:R-:W4:Y:S01]  /*26990*/  LDL.LU R10, [R1+0x338] ;  /* 0x00033800010a7983 */ /* 0x002f220000300800 */
[----:B------:R-:W4:Y:S11]  /*269a0*/  LDL.LU R11, [R1+0x33c] ;  /* 0x00033c00010b7983 */ /* 0x000f360000300800 */
[----:B------:R-:W-:Y:S04]  /*269b0*/  @!UPT UIADD3 URZ, URZ, URZ, URZ ;  /* 0x0000003f3f3ff290 */ /* 0x000fe8000fffe03f */
[----:B------:R1:W-:Y:S01]  /*269c0*/  STL.64 [R1+0x360], R4 ;  /* 0x0003600401007387 */ /* 0x0003e20000100a00 */
[----:B------:R-:W-:Y:S02]  /*269d0*/  STL.64 [R1+0x368], R6 ;  /* 0x0003680601007387 */ /* 0x000fe40000100a00 */
[----:B-1----:R-:W-:Y:S02]  /*269e0*/  IMAD.MOV.U32 R4, RZ, RZ, R22 ;  /* 0x000000ffff047224 */ /* 0x002fe400078e0016 */
        /* <DEDUP_REMOVED lines=16> */
[----:B------:R-:W2:Y:S01]  /*26af0*/  LDL.LU.64 R20, [R1+0xd70] ;  /* 0x000d700001147983 */ /* 0x000ea20000300a00 */
[C---:B----4-:R-:W-:Y:S01]  /*26b00*/  HMMA.1688.F32.TF32 R8, R16.reuse, R14, R8 ;  /* 0x0000000e1008723c */ /* 0x050fe20000081008 */
[----:B------:R-:W-:Y:S11]  /*26b10*/  IMAD.MOV.U32 R7, RZ, RZ, R15 ;  /* 0x000000ffff077224 */ /* 0x000ff600078e000f */
[----:B------:R-:W-:Y:S11]  /*26b20*/  @!UPT UIADD3 URZ, URZ, URZ, URZ ;  /* 0x0000003f3f3ff290 */ /* 0x000ff6000fffe03f */
[----:B------:R1:W-:Y:S02]  /*26b30*/  STL.64 [R1+0x530], R8 ;  /* 0x0005300801007387 */ /* 0x0003e40000100a00 */
[----:B-1----:R-:W-:Y:S02]  /*26b40*/  IMAD.MOV.U32 R8, RZ, RZ, R14 ;  /* 0x000000ffff087224 */ /* 0x002fe400078e000e */
[----:B------:R-:W-:Y:S01]  /*26b50*/  STL.64 [R1+0x538], R10 ;  /* 0x0005380a01007387 */ /* 0x000fe20000100a00 */
[----:B--2---:R-:W-:Y:S03]  /*26b60*/  HMMA.1688.F32.TF32 R12, R16, R26, R20 ;  /* 0x0000001a100c723c */ /* 0x004fe60000081014 */
[----:B------:R1:W-:Y:S04]  /*26b70*/  STL.64 [R1+0xce8], R26 ;  /* 0x000ce81a01007387 */ /* 0x0003e80000100a00 */
[----:B-1----:R-:W-:-:S02]  /*26b80*/  IMAD.MOV.U32 R26, RZ, RZ, R8 ;  /* 0x000000ffff1a7224 */ /* 0x002fc400078e0008 */
[----:B------:R-:W-:Y:S11]  /*26b90*/  IMAD.MOV.U32 R27, RZ, RZ, R7 ;  /* 0x000000ffff1b7224 */ /* 0x000ff600078e0007 */
[----:B------:R-:W-:Y:S03]  /*26ba0*/  @!UPT UIADD3 URZ, URZ, URZ, URZ ;  /* 0x0000003f3f3ff290 */ /* 0x000fe6000fffe03f */
[----:B------:R-:W-:Y:S01]  /*26bb0*/  STL.64 [R1+0x560], R12 ;  /* 0x0005600c01007387 */ /* 0x000fe20000100a00 */
[----:B------:R-:W-:Y:S02]  /*26bc0*/  STL.64 [R1+0x568], R14 ;  /* 0x0005680e01007387 */ /* 0x000fe40000100a00 */
[----:B------:R1:W-:Y:S02]  /*26bd0*/  STL.64 [R1+0xd00], R26 ;  /* 0x000d001a01007387 */ /* 0x0003e40000100a00 */
[----:B-1----:R-:W-:Y:S02]  /*26be0*/  IMAD.MOV.U32 R26, RZ, RZ, R6 ;  /* 0x000000ffff1a7224 */ /* 0x002fe400078e0006 */
[----:B------:R-:W-:-:S05]  /*26bf0*/  IMAD.MOV.U32 R27, RZ, RZ, R5 ;  /* 0x000000ffff1b7224 */ /* 0x000fca00078e0005 */
[----:B------:R1:W-:Y:S01]  /*26c00*/  STL.64 [R1+0xd18], R26 ;  /* 0x000d181a01007387 */ /* 0x0003e20000100a00 */
[----:B------:R-:W2:Y:S02]  /*26c10*/  LDL.LU R12, [R1+0x200] ;  /* 0x00020000010c7983 */ /* 0x000ea40000300800 */
[----:B------:R-:W2:Y:S02]  /*26c20*/  LDL.LU R13, [R1+0x204] ;  /* 0x00020400010d7983 */ /* 0x000ea40000300800 */
[----:B------:R-:W3:Y:S01]  /*26c30*/  LDL.LU R14, [R1+0x208] ;  /* 0x00020800010e7983 */ /* 0x000ee20000300800 */
[----:B------:R-:W3:Y:S04]  /*26c40*/  LDL.LU R15, [R1+0x20c] ;  /* 0x00020c00010f7983 */ /* 0x000ee80000300800 */
[----:B-1----:R-:W4:Y:S04]  /*26c50*/  LDL.64 R26, [R1+0x48] ;  /* 0x00004800011a7983 */ /* 0x002f280000100a00 */
[----:B----4-:R1:W-:Y:S02]  /*26c60*/  STL.64 [R1+0xd30], R26 ;  /* 0x000d301a01007387 */ /* 0x0103e40000100a00 */
[----:B-1----:R-:W-:-:S02]  /*26c70*/  IMAD.MOV.U32 R26, RZ, RZ, R4 ;  /* 0x000000ffff1a7224 */ /* 0x002fc400078e0004 */
[----:B------:R-:W-:-:S05]  /*26c80*/  IMAD.MOV.U32 R27, RZ, RZ, R3 ;  /* 0x000000ffff1b7224 */ /* 0x000fca00078e0003 */
[----:B------:R1:W-:Y:S01]  /*26c90*/  STL.64 [R1+0xd60], R26 ;  /* 0x000d601a01007387 */ /* 0x0003e20000100a00 */
[----:B------:R-:W4:Y:S02]  /*26ca0*/  LDL.LU R20, [R1+0x270] ;  /* 0x0002700001147983 */ /* 0x000f240000300800 */
[----:B------:R-:W4:Y:S02]  /*26cb0*/  LDL.LU R21, [R1+0x274] ;  /* 0x0002740001157983 */ /* 0x000f240000300800 */
[----:B------:R-:W4:Y:S01]  /*26cc0*/  LDL.LU R22, [R1+0x278] ;  /* 0x0002780001167983 */ /* 0x000f220000300800 */
[----:B------:R-:W4:Y:S01]  /*26cd0*/  LDL.LU R23, [R1+0x27c] ;  /* 0x00027c0001177983 */ /* 0x000f220000300800 */
        /* <DEDUP_REMOVED lines=8> */
[----:B-1----:R-:W4:Y:S02]  /*26d60*/  LDL.64 R26, [R1+0x8] ;  /* 0x00000800011a7983 */ /* 0x002f240000100a00 */
[----:B---3--:R-:W-:Y:S02]  /*26d70*/  STL.64 [R1+0xce0], R14 ;  /* 0x000ce00e01007387 */ /* 0x008fe40000100a00 */
[----:B--2---:R1:W-:Y:S02]  /*26d80*/  STL.64 [R1+0xcd8], R12 ;  /* 0x000cd80c01007387 */ /* 0x0043e40000100a00 */
        /* <DEDUP_REMOVED lines=15> */
[----:B------:R-:W3:Y:S01]  /*26e80*/  LDL.LU R15, [R1+0x24c] ;  /* 0x00024c00010f7983 */ /* 0x000ee20000300800 */
[----:B----4-:R-:W-:Y:S01]  /*26e90*/  HMMA.1688.F32.TF32 R4, R16, R26, R4 ;  /* 0x0000001a1004723c */ /* 0x010fe20000081004 */
        /* <DEDUP_REMOVED lines=14> */
[----:B-1----:R-:W3:Y:S01]  /*26f80*/  LDL.LU.64 R6, [R1+0xd68] ;  /* 0x000d680001067983 */ /* 0x002ee20000300a00 */
[----:B------:R-:W-:-:S02]  /*26f90*/  IMAD.MOV.U32 R4, RZ, RZ, R26 ;  /* 0x000000ffff047224 */ /* 0x000fc400078e001a */
[----:B------:R-:W-:Y:S02]  /*26fa0*/  IMAD.MOV.U32 R3, RZ, RZ, R27 ;  /* 0x000000ffff037224 */ /* 0x000fe400078e001b */
[----:B------:R-:W2:Y:S01]  /*26fb0*/  LDL.LU.64 R26, [R1+0xd60] ;  /* 0x000d6000011a7983 */ /* 0x000ea20000300a00 */
[C---:B---3--:R-:W-:Y:S11]  /*26fc0*/  HMMA.1688.F32.TF32 R8, R16.reuse, R6, R8 ;  /* 0x000000061008723c */ /* 0x048ff60000081008 */
[----:B------:R-:W-:Y:S11]  /*26fd0*/  @!UPT UIADD3 URZ, URZ, URZ, URZ ;  /* 0x0000003f3f3ff290 */ /* 0x000ff6000fffe03f */
[----:B------:R-:W-:Y:S01]  /*26fe0*/  @!UPT UIADD3 URZ, URZ, URZ, URZ ;  /* 0x0000003f3f3ff290 */ /* 0x000fe2000fffe03f */
[----:B------:R-:W-:Y:S01]  /*26ff0*/  STL.64 [R1+0x610], R8 ;  /* 0x0006100801007387 */ /* 0x000fe20000100a00 */
[----:B------:R1:W-:Y:S03]  /*27000*/  STL.64 [R1+0x618], R10 ;  /* 0x0006180a01007387 */ /* 0x0003e60000100a00 */
[----:B-1----:R-:W3:Y:S02]  /*27010*/  LDL.LU.64 R10, [R1+0xd58] ;  /* 0x000d5800010a7983 */ /* 0x002ee40000300a00 */
[----:B---3--:R-:W-:Y:S02]  /*27020*/  HMMA.1688.F32.TF32 R16, R16, R10, R20 ;  /* 0x0000000a1010723c */ /* 0x008fe40000081014 */
[----:B------:R-:W2:Y:S01]  /*27030*/  LDL.LU.64 R22, [R1+0xd50] ;  /* 0x000d500001167983 */ /* 0x000ea20000300a00 */
[----:B------:R-:W2:Y:S11]  /*27040*/  LDL.LU.64 R20, [R1+0xd48] ;  /* 0x000d480001147983 */ /* 0x000eb60000300a00 */
[----:B------:R-:W-:Y:S09]  /*27050*/  @!UPT UIADD3 URZ, URZ, URZ, URZ ;  /* 0x0000003f3f3ff290 */ /* 0x000ff2000fffe03f */
        /* <DEDUP_REMOVED lines=8> */
[----:B----4-:R-:W-:Y:S02]  /*270e0*/  STL.64 [R1+0xc40], R16 ;  /* 0x000c401001007387 */ /* 0x010fe40000100a00 */
[----:B------:R-:W2:Y:S02]  /*270f0*/  LDL.LU.64 R14, [R1+0xd40] ;  /* 0x000d4000010e7983 */ /* 0x000ea40000300a00 */
[----:B------:R-:W2:Y:S11]  /*27100*/  LDL.LU.64 R12, [R1+0xd38] ;  /* 0x000d3800010c7983 */ /* 0x000eb60000300a00 */
[----:B------:R-:W-:Y:S06]  /*27110*/  @!UPT UIADD3 URZ, URZ, URZ, URZ ;  /* 0x0000003f3f3ff290 */ /* 0x000fec000fffe03f */
[----:B------:R-:W-:Y:S01]  /*27120*/  STL.64 [R1+0x260], R24 ;  /* 0x0002601801007387 */ /* 0x000fe20000100a00 */
[----:B------:R1:W-:Y:S03]  /*27130*/  STL.64 [R1+0x268], R26 ;  /* 0x0002681a01007387 */ /* 0x0003e60000100a00 */
[----:B-1----:R-:W2:Y:S01]  /*27140*/  LDL.LU.64 R26, [R1+0xd30] ;  /* 0x000d3000011a7983 */ /* 0x002ea20000300a00 */
[----:B------:R-:W-:Y:S02]  /*27150*/  IMAD.MOV.U32 R18, RZ, RZ, R4 ;  /* 0x000000ffff127224 */ /* 0x000fe400078e0004 */
[----:B------:R-:W-:Y:S01]  /*27160*/  IMAD.MOV.U32 R19, RZ, RZ, R3 ;  /* 0x000000ffff137224 */ /* 0x000fe200078e0003 */
        /* <DEDUP_REMOVED lines=29> */
[----:B-1----:R-:W3:Y:S01]  /*27340*/  LDL.LU.64 R26, [R1+0xcd0] ;  /* 0x000cd000011a7983 */ /* 0x002ee20000300a00 */
[----:B------:R-:W3:Y:S02]  /*27350*/  LDL.LU.64 R24, [R1+0xcc8] ;  /* 0x000cc80001187983 */ /* 0x000ee40000300a00 */
[C---:B---3--:R-:W-:Y:S11]  /*27360*/  HMMA.1688.F32.TF32 R24, R20.reuse, R18, R24 ;  /* 0x000000121418723c */ /* 0x048ff60000081018 */
[----:B------:R-:W-:Y:S11]  /*27370*/  @!UPT UIADD3 URZ, URZ, URZ, URZ ;  /* 0x0000003f3f3ff290 */ /* 0x000ff6000fffe03f */
[----:B------:R-:W-:Y:S01]  /*27380*/  @!UPT UIADD3 URZ, URZ, URZ, URZ ;  /* 0x0000003f3f3ff290 */ /* 0x000fe2000fffe03f */
[----:B------:R1:W-:Y:S01]  /*27390*/  STL.64 [R1+0x5c0], R24 ;  /* 0x0005c01801007387 */ /* 0x0003e20000100a00 */
[----:B------:R3:W-:Y:S03]  /*273a0*/  STL.64 [R1+0x5c8], R26 ;  /* 0x0005c81a01007387 */ /* 0x0007e60000100a00 */
[----:B-1----:R-:W4:Y:S01]  /*273b0*/  LDL.LU R24, [R1+0x170] ;  /* 0x0001700001187983 */ /* 0x002f220000300800 */
[----:B------:R-:W4:Y:S02]  /*273c0*/  LDL.LU R25, [R1+0x174] ;  /* 0x0001740001197983 */ /* 0x000f240000300800 */
[----:B---3--:R-:W4:Y:S02]  /*273d0*/  LDL.LU R26, [R1+0x178] ;  /* 0x00017800011a7983 */ /* 0x008f240000300800 */
[----:B------:R-:W4:Y:S01]  /*273e0*/  LDL.LU R27, [R1+0x17c] ;  /* 0x00017c00011b7983 */ /* 0x000f220000300800 */
[----:B------:R1:W-:Y:S04]  /*273f0*/  STL.64 [R1+0xc58], R18 ;  /* 0x000c581201007387 */ /* 0x0003e80000100a00 */
[----:B-1----:R-:W3:Y:S04]  /*27400*/  LDL.64 R18, [R1+0x18] ;  /* 0x0000180001127983 */ /* 0x002ee80000100a00 */
[----:B---3--:R1:W-:Y:S04]  /*27410*/  STL.64 [R1+0xc70], R18 ;  /* 0x000c701201007387 */ /* 0x0083e80000100a00 */
[----:B-1----:R-:W3:Y:S01]  /*27420*/  LDL.64 R18, [R1+0x28] ;  /* 0x0000280001127983 */ /* 0x002ee20000100a00 */
[C---:B--2---:R-:W-:Y:S03]  /*27430*/  HMMA.1688.F32.TF32 R12, R20.reuse, R6, R12 ;  /* 0x00000006140c723c */ /* 0x044fe6000008100c */
[----:B---3--:R1:W-:Y:S04]  /*27440*/  STL.64 [R1+0xc80], R18 ;  /* 0x000c801201007387 */ /* 0x0083e80000100a00 */
[----:B-1----:R-:W2:Y:S04]  /*27450*/  LDL.64 R18, [R1+0x38] ;  /* 0x0000380001127983 */ /* 0x002ea80000100a00 */
[----:B--2---:R1:W-:Y:S11]  /*27460*/  STL.64 [R1+0xc98], R18 ;  /* 0x000c981201007387 */ /* 0x0043f60000100a00 */
[----:B------:R-:W-:Y:S01]  /*27470*/  @!UPT UIADD3 URZ, URZ, URZ, URZ ;  /* 0x0000003f3f3ff290 */ /* 0x000fe2000fffe03f */
[----:B------:R2:W-:Y:S02]  /*27480*/  STL.64 [R1+0x5e0], R12 ;  /* 0x0005e00c01007387 */ /* 0x0005e40000100a00 */
[----:B------:R3:W-:Y:S02]  /*27490*/  STL.64 [R1+0x5e8], R14 ;  /* 0x0005e80e01007387 */ /* 0x0007e40000100a00 */
[----:B-1----:R-:W-:Y:S02]  /*274a0*/  IMAD.MOV.U32 R18, RZ, RZ, R4 ;  /* 0x000000ffff127224 */ /* 0x002fe400078e0004 */
[----:B------:R-:W-:Y:S01]  /*274b0*/  IMAD.MOV.U32 R19, RZ, RZ, R3 ;  /* 0x000000ffff137224 */ /* 0x000fe200078e0003 */
[----:B--2---:R-:W2:Y:S01]  /*274c0*/  LDL.LU R12, [R1+0x160] ;  /* 0x00016000010c7983 */ /* 0x004ea20000300800 */
[----:B------:R-:W2:Y:S02]  /*274d0*/  LDL.LU R13, [R1+0x164] ;  /* 0x00016400010d7983 */ /* 0x000ea40000300800 */
[----:B---3--:R-:W2:Y:S02]  /*274e0*/  LDL.LU R14, [R1+0x168] ;  /* 0x00016800010e7983 */ /* 0x008ea40000300800 */
[----:B------:R-:W2:Y:S01]  /*274f0*/  LDL.LU R15, [R1+0x16c] ;  /* 0x00016c00010f7983 */ /* 0x000ea20000300800 */
[----:B------:R1:W-:Y:S04]  /*27500*/  STL.64 [R1+0xcb0], R18 ;  /* 0x000cb01201007387 */ /* 0x0003e80000100a00 */
[----:B-1----:R-:W2:Y:S01]  /*27510*/  LDL.64 R18, [R1+0x58] ;  /* 0x0000580001127983 */ /* 0x002ea20000100a00 */
[----:B------:R1:W-:Y:S02]  /*27520*/  STL.64 [R1+0xc78], R6 ;  /* 0x000c780601007387 */ /* 0x0003e40000100a00 */
[----:B------:R-:W3:Y:S02]  /*27530*/  LDL.LU R4, [R1+0x130] ;  /* 0x0001300001047983 */ /* 0x000ee40000300800 */
[----:B------:R-:W3:Y:S01]  /*27540*/  LDL.LU R5, [R1+0x134] ;  /* 0x0001340001057983 */ /* 0x000ee20000300800 */
[----:B-1----:R-:W2:Y:S01]  /*27550*/  LDL.LU R6, [R1+0x138] ;  /* 0x0001380001067983 */ /* 0x002ea20000300800 */
[----:B------:R-:W2:Y:S01]  /*27560*/  LDL.LU R7, [R1+0x13c] ;  /* 0x00013c0001077983 */ /* 0x000ea20000300800 */
[----:B----4-:R-:W-:Y:S02]  /*27570*/  HMMA.1688.F32.TF32 R20, R20, R10, R24 ;  /* 0x0000000a1414723c */ /* 0x010fe40000081018 */
[----:B--2---:R-:W-:Y:S01]  /*27580*/  STL.64 [R1+0xc90], R6 ;  /* 0x000c900601007387 */ /* 0x004fe20000100a00 */
[----:B---3--:R1:W-:Y:S03]  /*27590*/  STL.64 [R1+0xc88], R4 ;  /* 0x000c880401007387 */ /* 0x0083e60000100a00 */
        /* <DEDUP_REMOVED lines=12> */
[----:B------:R1:W-:Y:S02]  /*27660*/  STL.64 [R1+0xc50], R10 ;  /* 0x000c500a01007387 */ /* 0x0003e40000100a00 */
[----:B------:R-:W4:Y:S01]  /*27670*/  LDL.LU R8, [R1+0x110] ;  /* 0x0001100001087983 */ /* 0x000f220000300800 */
[----:B------:R-:W-:Y:S01]  /*27680*/  STL.64 [R1+0x5d0], R20 ;  /* 0x0005d01401007387 */ /* 0x000fe20000100a00 */
[----:B------:R-:W-:Y:S02]  /*27690*/  STL.64 [R1+0x5d8], R22 ;  /* 0x0005d81601007387 */ /* 0x000fe40000100a00 */
[----:B------:R-:W4:Y:S01]  /*276a0*/  LDL.LU R9, [R1+0x114] ;  /* 0x0001140001097983 */ /* 0x000f220000300800 */
[----:B-1----:R-:W2:Y:S01]  /*276b0*/  LDL.LU R10, [R1+0x118] ;  /* 0x00011800010a7983 */ /* 0x002ea20000300800 */
[----:B------:R-:W2:Y:S01]  /*276c0*/  LDL.LU R11, [R1+0x11c] ;  /* 0x00011c00010b7983 */ /* 0x000ea20000300800 */
[----:B---3--:R-:W-:Y:S02]  /*276d0*/  HMMA.1688.F32.TF32 R12, R24, R18, R12 ;  /* 0x00000012180c723c */ /* 0x008fe4000008100c */
[----:B--2---:R-:W-:Y:S01]  /*276e0*/  STL.64 [R1+0xc68], R10 ;  /* 0x000c680a01007387 */ /* 0x004fe20000100a00 */
[----:B----4-:R1:W-:Y:S03]  /*276f0*/  STL.64 [R1+0xc60], R8 ;  /* 0x000c600801007387 */ /* 0x0103e60000100a00 */
[----:B-1----:R-:W2:Y:S01]  /*27700*/  LDL.LU R8, [R1+0x120] ;  /* 0x0001200001087983 */ /* 0x002ea20000300800 */
[----:B------:R-:W2:Y:S02]  /*27710*/  LDL.LU R9, [R1+0x124] ;  /* 0x0001240001097983 */ /* 0x000ea40000300800 */
[----:B------:R-:W2:Y:S02]  /*27720*/  LDL.LU R10, [R1+0x128] ;  /* 0x00012800010a7983 */ /* 0x000ea40000300800 */
[----:B------:R-:W2:Y:S01]  /*27730*/  LDL.LU R11, [R1+0x12c] ;  /* 0x00012c00010b7983 */ /* 0x000ea20000300800 */
[----:B------:R-:W3:Y:S01]  /*27740*/  LDL.LU R20, [R1+0x100] ;  /* 0x0001000001147983 */ /* 0x000ee20000300800 */
[----:B------:R-:W3:Y:S02]  /*27750*/  LDL.LU R21, [R1+0x104] ;  /* 0x0001040001157983 */ /* 0x000ee40000300800 */
[----:B------:R-:W3:Y:S02]  /*27760*/  LDL.LU R22, [R1+0x108] ;  /* 0x0001080001167983 */ /* 0x000ee40000300800 */
[----:B------:R-:W3:Y:S06]  /*27770*/  LDL.LU R23, [R1+0x10c] ;  /* 0x00010c0001177983 */ /* 0x000eec0000300800 */
[----:B------:R1:W-:Y:S01]  /*27780*/  STL.64 [R1+0x170], R12 ;  /* 0x0001700c01007387 */ /* 0x0003e20000100a00 */
[----:B------:R-:W-:Y:S02]  /*27790*/  STL.64 [R1+0x178], R14 ;  /* 0x0001780e01007387 */ /* 0x000fe40000100a00 */
[----:B-1----:R-:W-:-:S02]  /*277a0*/  IMAD.MOV.U32 R13, RZ, RZ, R18 ;  /* 0x000000ffff0d7224 */ /* 0x002fc400078e0012 */
[----:B------:R-:W-:Y:S02]  /*277b0*/  IMAD.MOV.U32 R12, RZ, RZ, R19 ;  /* 0x000000ffff0c7224 */ /* 0x000fe400078e0013 */
[----:B------:R-:W4:Y:S02]  /*277c0*/  LDL.LU.64 R18, [R1+0xcb0] ;  /* 0x000cb00001127983 */ /* 0x000f240000300a00 */
[C---:B----4-:R-:W-:Y:S02]  /*277d0*/  HMMA.1688.F32.TF32 R16, R24.reuse, R18, R4 ;  /* 0x000000121810723c */ /* 0x050fe40000081004 */
[----:B------:R-:W4:Y:S01]  /*277e0*/  LDL.LU.64 R6, [R1+0xca8] ;  /* 0x000ca80001067983 */ /* 0x000f220000300a00 */
[----:B------:R-:W4:Y:S11]  /*277f0*/  LDL.LU.64 R4, [R1+0xca0] ;  /* 0x000ca00001047983 */ /* 0x000f360000300a00 */
[----:B------:R-:W-:Y:S09]  /*27800*/  @!UPT UIADD3 URZ, URZ, URZ, URZ ;  /* 0x0000003f3f3ff290 */ /* 0x000ff2000fffe03f */
[----:B------:R-:W-:Y:S01]  /*27810*/  STL.64 [R1+0x230], R16 ;  /* 0x0002301001007387 */ /* 0x000fe20000100a00 */
[----:B------:R1:W-:Y:S03]  /*27820*/  STL.64 [R1+0x238], R18 ;  /* 0x0002381201007387 */ /* 0x0003e60000100a00 */
[----:B-1----:R-:W4:Y:S02]  /*27830*/  LDL.LU.64 R18, [R1+0xc98] ;  /* 0x000c980001127983 */ /* 0x002f240000300a00 */
[C---:B----4-:R-:W-:Y:S01]  /*27840*/  HMMA.1688.F32.TF32 R4, R24.reuse, R18, R4 ;  /* 0x000000121804723c */ /* 0x050fe20000081004 */
[----:B------:R-:W-:Y:S02]  /*27850*/  IMAD.MOV.U32 R15, RZ, RZ, R18 ;  /* 0x000000ffff0f7224 */ /* 0x000fe400078e0012 */
[----:B------:R-:W-:Y:S11]  /*27860*/  IMAD.MOV.U32 R14, RZ, RZ, R19 ;  /* 0x000000ffff0e7224 */ /* 0x000ff600078e0013 */
[----:B------:R-:W-:Y:S09]  /*27870*/  @!UPT UIADD3 URZ, URZ, URZ, URZ ;  /* 0x0000003f3f3ff290 */ /* 0x000ff2000fffe03f */
[----:B------:R-:W-:Y:S01]  /*27880*/  STL.64 [R1+0x320], R4 ;  /* 0x0003200401007387 */ /* 0x000fe20000100a00 */
[----:B------:R1:W-:Y:S03]  /*27890*/  STL.64 [R1+0x328], R6 ;  /* 0x0003280601007387 */ /* 0x0003e60000100a00 */
[----:B-1----:R-:W4:Y:S01]  /*278a0*/  LDL.LU.64 R6, [R1+0xc90] ;  /* 0x000c900001067983 */ /* 0x002f220000300a00 */
[----:B------:R-:W4:Y:S02]  /*278b0*/  LDL.LU.64 R4, [R1+0xc88] ;  /* 0x000c880001047983 */ /* 0x000f240000300a00 */
[----:B------:R-:W4:Y:S02]  /*278c0*/  LDL.LU.64 R18, [R1+0xc80] ;  /* 0x000c800001127983 */ /* 0x000f240000300a00 */
[C---:B----4-:R-:W-:Y:S11]  /*278d0*/  HMMA.1688.F32.TF32 R4, R24.reuse, R18, R4 ;  /* 0x000000121804723c */ /* 0x050ff60000081004 */
[----:B------:R-:W-:Y:S11]  /*278e0*/  @!UPT UIADD3 URZ, URZ, URZ, URZ ;  /* 0x0000003f3f3ff290 */ /* 0x000ff6000fffe03f */
[----:B------:R-:W-:Y:S01]  /*278f0*/  @!UPT UIADD3 URZ, URZ, URZ, URZ ;  /* 0x0000003f3f3ff290 */ /* 0x000fe2000fffe03f */
[----:B------:R1:W-:Y:S01]  /*27900*/  STL.64 [R1+0x340], R4 ;  /* 0x0003400401007387 */ /* 0x0003e20000100a00 */
[----:B------:R4:W-:Y:S02]  /*27910*/  STL.64 [R1+0x348], R6 ;  /* 0x0003480601007387 */ /* 0x0009e40000100a00 */
[----:B-1----:R-:W-:Y:S01]  /*27920*/  IMAD.MOV.U32 R5, RZ, RZ, R18 ;  /* 0x000000ffff057224 */ /* 0x002fe200078e0012 */
[----:B----4-:R-:W3:Y:S01]  /*27930*/  LDL.LU.64 R6, [R1+0xc78] ;  /* 0x000c780001067983 */ /* 0x010ee20000300a00 */
[----:B------:R-:W-:Y:S02]  /*27940*/  IMAD.MOV.U32 R4, RZ, RZ, R19 ;  /* 0x000000ffff047224 */ /* 0x000fe400078e0013 */
        /* <DEDUP_REMOVED lines=11> */
[----:B------:R-:W2:Y:S11]  /*27a00*/  LDL.LU.64 R10, [R1+0xc50] ;  /* 0x000c5000010a7983 */ /* 0x000eb60000300a00 */
[----:B------:R-:W-:Y:S11]  /*27a10*/  @!UPT UIADD3 URZ, URZ, URZ, URZ ;  /* 0x0000003f3f3ff290 */ /* 0x000ff6000fffe03f */
[----:B------:R-:W-:Y:S01]  /*27a20*/  STL.64 [R1+0x570], R16 ;  /* 0x0005701001007387 */ /* 0x000fe20000100a00 */
[----:B------:R1:W-:Y:S03]  /*27a30*/  STL.64 [R1+0x578], R18 ;  /* 0x0005781201007387 */ /* 0x0003e60000100a00 */
[----:B-1----:R-:W4:Y:S01]  /*27a40*/  LDL.LU.64 R18, [R1+0xc48] ;  /* 0x000c480001127983 */ /* 0x002f220000300a00 */
[----:B------:R-:W4:Y:S01]  /*27a50*/  LDL.LU.64 R16, [R1+0xc40] ;  /* 0x000c400001107983 */ /* 0x000f220000300a00 */
[C---:B---3--:R-:W-:Y:S01]  /*27a60*/  HMMA.1688.F32.TF32 R20, R24.reuse, R6, R20 ;  /* 0x000000061814723c */ /* 0x048fe20000081014 */
[----:B------:R-:W-:Y:S11]  /*27a70*/  STL.64 [R1+0xbb8], R6 ;  /* 0x000bb80601007387 */ /* 0x000ff60000100a00 */
[----:B------:R-:W-:Y:S11]  /*27a80*/  @!UPT UIADD3 URZ, URZ, URZ, URZ ;  /* 0x0000003f3f3ff290 */ /* 0x000ff6000fffe03f */
[----:B------:R-:W-:Y:S01]  /*27a90*/  STL.64 [R1+0x5b0], R20 ;  /* 0x0005b01401007387 */ /* 0x000fe20000100a00 */
[----:B------:R-:W-:Y:S02]  /*27aa0*/  STL.64 [R1+0x5b8], R22 ;  /* 0x0005b81601007387 */ /* 0x000fe40000100a00 */
[----:B------:R-:W-:Y:S04]  /*27ab0*/  LDS R22, [R2+0x1e500] ;  /* 0x01e5000002167984 */ /* 0x000fe80000000800 */
[----:B------:R-:W1:Y:S01]  /*27ac0*/  LDS R23, [R0+0x1e500] ;  /* 0x01e5000000177984 */ /* 0x000e620000000800 */
[----:B------:R-:W-:Y:S04]  /*27ad0*/  LDS R20, [R2+0x1c500] ;  /* 0x01c5000002147984 */ /* 0x000fe80000000800 */
[----:B------:R-:W3:Y:S04]  /*27ae0*/  LDS R21, [R0+0x1c500] ;  /* 0x01c5000000157984 */ /* 0x000ee80000000800 */
[----:B--2---:R2:W-:Y:S01]  /*27af0*/  STL.64 [R1+0xbb0], R10 ;  /* 0x000bb00a01007387 */ /* 0x0045e20000100a00 */
[----:B------:R-:W3:Y:S01]  /*27b00*/  LDL.LU R8, [R1+0x380] ;  /* 0x0003800001087983 */ /* 0x000ee20000300800 */
[----:B----4-:R-:W-:Y:S02]  /*27b10*/  HMMA.1688.F32.TF32 R16, R24, R10, R16 ;  /* 0x0000000a1810723c */ /* 0x010fe40000081010 */
[----:B------:R-:W-:Y:S04]  /*27b20*/  LDS R26, [R2+0x1e600] ;  /* 0x01e60000021a7984 */ /* 0x000fe80000000800 */
[----:B------:R-:W4:Y:S04]  /*27b30*/  LDS R27, [R0+0x1e600] ;  /* 0x01e60000001b7984 */ /* 0x000f280000000800 */
[----:B------:R-:W-:Y:S04]  /*27b40*/  LDS R24, [R2+0x1c600] ;  /* 0x01c6000002187984 */ /* 0x000fe80000000800 */
[----:B------:R-:W1:Y:S09]  /*27b50*/  LDS R25, [R0+0x1c600] ;  /* 0x01c6000000197984 */ /* 0x000e720000000800 */
[----:B------:R-:W-:Y:S01]  /*27b60*/  STL.64 [R1+0x5a0], R16 ;  /* 0x0005a01001007387 */ /* 0x000fe20000100a00 */
[----:B------:R-:W-:Y:S02]  /*27b70*/  STL.64 [R1+0x5a8], R18 ;  /* 0x0005a81201007387 */ /* 0x000fe40000100a00 */
[----:B------:R-:W3:Y:S02]  /*27b80*/  LDL.LU R9, [R1+0x384] ;  /* 0x0003840001097983 */ /* 0x000ee40000300800 */
[----:B--2---:R-:W2:Y:S01]  /*27b90*/  LDL.LU R10, [R1+0x388] ;  /* 0x00038800010a7983 */ /* 0x004ea20000300800 */
[----:B------:R-:W2:Y:S04]  /*27ba0*/  LDL.LU R11, [R1+0x38c] ;  /* 0x00038c00010b7983 */ /* 0x000ea80000300800 */
[----:B------:R-:W-:Y:S04]  /*27bb0*/  LDS R16, [R2+0x1c400] ;  /* 0x01c4000002107984 */ /* 0x000fe80000000800 */
[----:B------:R-:W-:Y:S04]  /*27bc0*/  LDS R18, [R2+0x1e400] ;  /* 0x01e4000002127984 */ /* 0x000fe80000000800 */
[----:B------:R-:W-:Y:S04]  /*27bd0*/  LDS R17, [R0+0x1c400] ;  /* 0x01c4000000117984 */ /* 0x000fe80000000800 */
[----:B------:R-:W-:Y:S04]  /*27be0*/  LDS R19, [R0+0x1e400] ;  /* 0x01e4000000137984 */ /* 0x000fe80000000800 */
[----:B--2---:R-:W-:Y:S01]  /*27bf0*/  STL.64 [R1+0xbc8], R10 ;  /* 0x000bc80a01007387 */ /* 0x004fe20000100a00 */
[----:B---3--:R2:W-:Y:S03]  /*27c00*/  STL.64 [R1+0xbc0], R8 ;  /* 0x000bc00801007387 */ /* 0x0085e60000100a00 */
[----:B--2---:R-:W2:Y:S01]  /*27c10*/  LDL.LU R8, [R1+0x390] ;  /* 0x0003900001087983 */ /* 0x004ea20000300800 */
[----:B------:R-:W2:Y:S02]  /*27c20*/  LDL.LU R9, [R1+0x394] ;  /* 0x0003940001097983 */ /* 0x000ea40000300800 */
[----:B------:R-:W3:Y:S02]  /*27c30*/  LDL.LU R10, [R1+0x398] ;  /* 0x00039800010a7983 */ /* 0x000ee40000300800 */
[----:B------:R-:W3:Y:S02]  /*27c40*/  LDL.LU R11, [R1+0x39c] ;  /* 0x00039c00010b7983 */ /* 0x000ee40000300800 */
[----:B---3--:R-:W-:Y:S01]  /*27c50*/  STL.64 [R1+0xbd8], R10 ;  /* 0x000bd80a01007387 */ /* 0x008fe20000100a00 */
[----:B--2---:R2:W-:Y:S03]  /*27c60*/  STL.64 [R1+0xbd0], R8 ;  /* 0x000bd00801007387 */ /* 0x0045e60000100a00 */
[----:B--2---:R-:W2:Y:S01]  /*27c70*/  LDL.LU R8, [R1+0x3a0] ;  /* 0x0003a00001087983 */ /* 0x004ea20000300800 */
[----:B------:R-:W2:Y:S02]  /*27c80*/  LDL.LU R9, [R1+0x3a4] ;  /* 0x0003a40001097983 */ /* 0x000ea40000300800 */
[----:B------:R-:W3:Y:S02]  /*27c90*/  LDL.LU R10, [R1+0x3a8] ;  /* 0x0003a800010a7983 */ /* 0x000ee40000300800 */
[----:B------:R-:W3:Y:S02]  /*27ca0*/  LDL.LU R11, [R1+0x3ac] ;  /* 0x0003ac00010b7983 */ /* 0x000ee40000300800 */
[----:B---3--:R3:W-:Y:S01]  /*27cb0*/  STL.64 [R1+0xbe8], R10 ;  /* 0x000be80a01007387 */ /* 0x0087e20000100a00 */
[----:B--2---:R-:W-:Y:S02]  /*27cc0*/  STL.64 [R1+0xbe0], R8 ;  /* 0x000be00801007387 */ /* 0x004fe40000100a00 */
[----:B---3--:R-:W-:-:S02]  /*27cd0*/  IMAD.MOV.U32 R10, RZ, RZ, R5 ;  /* 0x000000ffff0a7224 */ /* 0x008fc400078e0005 */
[----:B------:R-:W-:-:S05]  /*27ce0*/  IMAD.MOV.U32 R11, RZ, RZ, R4 ;  /* 0x000000ffff0b7224 */ /* 0x000fca00078e0004 */
[----:B------:R-:W-:Y:S01]  /*27cf0*/  STL.64 [R1+0xbf8], R10 ;  /* 0x000bf80a01007387 */ /* 0x000fe20000100a00 */
[----:B------:R-:W2:Y:S03]  /*27d00*/  LDL.64 R6, [R1+0x8] ;  /* 0x0000080001067983 */ /* 0x000ea60000100a00 */
[----:B--2---:R2:W-:Y:S01]  /*27d10*/  STL.64 [R1+0xbf0], R6 ;  /* 0x000bf00601007387 */ /* 0x0045e20000100a00 */
[----:B------:R-:W3:Y:S02]  /*27d20*/  LDL.LU R4, [R1+0x3b0] ;  /* 0x0003b00001047983 */ /* 0x000ee40000300800 */
[----:B------:R-:W3:Y:S01]  /*27d30*/  LDL.LU R5, [R1+0x3b4] ;  /* 0x0003b40001057983 */ /* 0x000ee20000300800 */
[----:B--2---:R-:W2:Y:S01]  /*27d40*/  LDL.LU R6, [R1+0x3b8] ;  /* 0x0003b80001067983 */ /* 0x004ea20000300800 */
[----:B------:R-:W2:Y:S02]  /*27d50*/  LDL.LU R7, [R1+0x3bc] ;  /* 0x0003bc0001077983 */ /* 0x000ea40000300800 */
[----:B------:R-:W-:-:S02]  /*27d60*/  IMAD.MOV.U32 R10, RZ, RZ, R15 ;  /* 0x000000ffff0a7224 */ /* 0x000fc400078e000f */
[----:B------:R-:W-:Y:S01]  /*27d70*/  IMAD.MOV.U32 R11, RZ, RZ, R14 ;  /* 0x000000ffff0b7224 */ /* 0x000fe200078e000e */
[----:B------:R-:W-:Y:S04]  /*27d80*/  LDS R15, [R0+0x1e300] ;  /* 0x01e30000000f7984 */ /* 0x000fe80000000800 */
[----:B------:R-:W-:Y:S04]  /*27d90*/  LDS R14, [R2+0x1e300] ;  /* 0x01e30000020e7984 */ /* 0x000fe80000000800 */
[----:B--2---:R-:W-:Y:S01]  /*27da0*/  STL.64 [R1+0xc08], R6 ;  /* 0x000c080601007387 */ /* 0x004fe20000100a00 */
[----:B---3--:R-:W-:Y:S02]  /*27db0*/  STL.64 [R1+0xc00], R4 ;  /* 0x000c000401007387 */ /* 0x008fe40000100a00 */
[----:B------:R2:W-:Y:S02]  /*27dc0*/  STL.64 [R1+0xc10], R10 ;  /* 0x000c100a01007387 */ /* 0x0005e40000100a00 */
[----:B--2---:R-:W2:Y:S04]  /*27dd0*/  LDL.64 R10, [R1+0x48] ;  /* 0x00004800010a7983 */ /* 0x004ea80000100a00 */
[----:B--2---:R-:W-:Y:S01]  /*27de0*/  STL.64 [R1+0xc28], R10 ;  /* 0x000c280a01007387 */ /* 0x004fe20000100a00 */
[----:B------:R-:W2:Y:S02]  /*27df0*/  LDL.LU R4, [R1+0x3c0] ;  /* 0x0003c00001047983 */ /* 0x000ea40000300800 */
[----:B------:R-:W2:Y:S02]  /*27e00*/  LDL.LU R5, [R1+0x3c4] ;  /* 0x0003c40001057983 */ /* 0x000ea40000300800 */
[----:B------:R-:W3:Y:S01]  /*27e10*/  LDL.LU R6, [R1+0x3c8] ;  /* 0x0003c80001067983 */ /* 0x000ee20000300800 */
[----:B------:R-:W3:Y:S04]  /*27e20*/  LDL.LU R7, [R1+0x3cc] ;  /* 0x0003cc0001077983 */ /* 0x000ee80000300800 */
[----:B---3--:R-:W-:Y:S01]  /*27e30*/  STL.64 [R1+0xc20], R6 ;  /* 0x000c200601007387 */ /* 0x008fe20000100a00 */
[----:B--2---:R2:W-:Y:S03]  /*27e40*/  STL.64 [R1+0xc18], R4 ;  /* 0x000c180401007387 */ /* 0x0045e60000100a00 */
[----:B--2---:R-:W2:Y:S01]  /*27e50*/  LDL.LU R4, [R1+0x3d0] ;  /* 0x0003d00001047983 */ /* 0x004ea20000300800 */
        /* <DEDUP_REMOVED lines=9> */
[----:B--2---:R-:W2:Y:S01]  /*27ef0*/  LDL.LU R4, [R1+0x3e0] ;  /* 0x0003e00001047983 */ /* 0x004ea20000300800 */
[----:B------:R-:W2:Y:S02]  /*27f00*/  LDL.LU R5, [R1+0x3e4] ;  /* 0x0003e40001057983 */ /* 0x000ea40000300800 */
[----:B------:R-:W2:Y:S02]  /*27f10*/  LDL.LU R6, [R1+0x3e8] ;  /* 0x0003e80001067983 */ /* 0x000ea40000300800 */
[----:B------:R-:W2:Y:S01]  /*27f20*/  LDL.LU R7, [R1+0x3ec] ;  /* 0x0003ec0001077983 */ /* 0x000ea20000300800 */
[----:B-1----:R-:W-:Y:S01]  /*27f30*/  STL.64 [R1+0xb20], R22 ;  /* 0x000b201601007387 */ /* 0x002fe20000100a00 */
[----:B------:R1:W-:Y:S03]  /*27f40*/  STL.64 [R1+0xb18], R20 ;  /* 0x000b181401007387 */ /* 0x0003e60000100a00 */
[----:B-1----:R-:W3:Y:S01]  /*27f50*/  LDL.LU R20, [R1+0x2f0] ;  /* 0x0002f00001147983 */ /* 0x002ee20000300800 */
[----:B------:R-:W3:Y:S02]  /*27f60*/  LDL.LU R21, [R1+0x2f4] ;  /* 0x0002f40001157983 */ /* 0x000ee40000300800 */
[----:B------:R-:W3:Y:S02]  /*27f70*/  LDL.LU R22, [R1+0x2f8] ;  /* 0x0002f80001167983 */ /* 0x000ee40000300800 */
[----:B------:R-:W3:Y:S01]  /*27f80*/  LDL.LU R23, [R1+0x2fc] ;  /* 0x0002fc0001177983 */ /* 0x000ee20000300800 */
[----:B----4-:R-:W-:Y:S01]  /*27f90*/  STL.64 [R1+0xab0], R26 ;  /* 0x000ab01a01007387 */ /* 0x010fe20000100a00 */
[----:B------:R-:W-:Y:S01]  /*27fa0*/  STL.64 [R1+0xaa8], R24 ;  /* 0x000aa81801007387 */ /* 0x000fe20000100a00 */
        /* <DEDUP_REMOVED lines=23> */
[----:B--2---:R-:W-:Y:S02]  /*28120*/  HMMA.1688.F32.TF32 R8, R12, R10, R4 ;  /* 0x0000000a0c08723c */ /* 0x004fe40000081004 */
[----:B------:R-:W2:Y:S11]  /*28130*/  LDL.LU.64 R6, [R1+0xbf0] ;  /* 0x000bf00001067983 */ /* 0x000eb60000300a00 */
[----:B------:R-:W-:Y:S10]  /*28140*/  @!UPT UIADD3 URZ, URZ, URZ, URZ ;  /* 0x0000003f3f3ff290 */ /* 0x000ff4000fffe03f */
[----:B------:R-:W-:Y:S01]  /*28150*/  STL.64 [R1+0x310], R8 ;  /* 0x0003100801007387 */ /* 0x000fe20000100a00 */
[----:B------:R1:W-:Y:S03]  /*28160*/  STL.64 [R1+0x318], R10 ;  /* 0x0003180a01007387 */ /* 0x0003e60000100a00 */
[----:B-1----:R-:W4:Y:S01]  /*28170*/  LDL.LU.64 R10, [R1+0xbe8] ;  /* 0x000be800010a7983 */ /* 0x002f220000300a00 */
[----:B------:R-:W4:Y:S02]  /*28180*/  LDL.LU.64 R8, [R1+0xbe0] ;  /* 0x000be00001087983 */ /* 0x000f240000300a00 */
[----:B------:R-:W-:Y:S02]  /*28190*/  IMAD.MOV.U32 R26, RZ, RZ, R29 ;  /* 0x000000ffff1a7224 */ /* 0x000fe400078e001d */
[----:B------:R-:W-:-:S07]  /*281a0*/  IMAD.MOV.U32 R27, RZ, RZ, R3 ;  /* 0x000000ffff1b7224 */ /* 0x000fce00078e0003 */
[C---:B----4-:R-:W-:Y:S11]  /*281b0*/  HMMA.1688.F32.TF32 R8, R12.reuse, R26, R8 ;  /* 0x0000001a0c08723c */ /* 0x050ff60000081008 */
[----:B------:R-:W-:Y:S11]  /*281c0*/  @!UPT UIADD3 URZ, URZ, URZ, URZ ;  /* 0x0000003f3f3ff290 */ /* 0x000ff6000fffe03f */
[----:B------:R-:W-:Y:S01]  /*281d0*/  @!UPT UIADD3 URZ, URZ, URZ, URZ ;  /* 0x0000003f3f3ff290 */ /* 0x000fe2000fffe03f */
[----:B------:R-:W-:Y:S01]  /*281e0*/  STL.64 [R1+0x3b0], R8 ;  /* 0x0003b00801007387 */ /* 0x000fe20000100a00 */
[----:B------:R1:W-:Y:S03]  /*281f0*/  STL.64 [R1+0x3b8], R10 ;  /* 0x0003b80a01007387 */ /* 0x0003e60000100a00 */
[----:B-1----:R-:W4:Y:S01]  /*28200*/  LDL.LU.64 R10, [R1+0xbd8] ;  /* 0x000bd800010a7983 */ /* 0x002f220000300a00 */
[----:B------:R-:W4:Y:S02]  /*28210*/  LDL.LU.64 R8, [R1+0xbd0] ;  /* 0x000bd00001087983 */ /* 0x000f240000300a00 */
[----:B------:R-:W-:Y:S02]  /*28220*/  STL.64 [R1+0xb58], R26 ;  /* 0x000b581a01007387 */ /* 0x000fe40000100a00 */
[----:B--2---:R-:W-:Y:S02]  /*28230*/  IMAD.MOV.U32 R29, RZ, RZ, R6 ;  /* 0x000000ffff1d7224 */ /* 0x004fe400078e0006 */
[----:B------:R-:W-:Y:S01]  /*28240*/  IMAD.MOV.U32 R3, RZ, RZ, R7 ;  /* 0x000000ffff037224 */ /* 0x000fe200078e0007 */
[C---:B----4-:R-:W-:Y:S11]  /*28250*/  HMMA.1688.F32.TF32 R8, R12.reuse, R6, R8 ;  /* 0x000000060c08723c */ /* 0x050ff60000081008 */
[----:B------:R-:W-:Y:S11]  /*28260*/  @!UPT UIADD3 URZ, URZ, URZ, URZ ;  /* 0x0000003f3f3ff290 */ /* 0x000ff6000fffe03f */
[----:B------:R-:W-:Y:S01]  /*28270*/  @!UPT UIADD3 URZ, URZ, URZ, URZ ;  /* 0x0000003f3f3ff290 */ /* 0x000fe2000fffe03f */
        /* <DEDUP_REMOVED lines=11> */
[----:B------:R3:W-:Y:S02]  /*28330*/  STL.64 [R1+0xb60], R6 ;  /* 0x000b600601007387 */ /* 0x0007e40000100a00 */
[----:B---3--:R-:W-:Y:S01]  /*28340*/  HMMA.1688.F32.TF32 R4, R12, R10, R20 ;  /* 0x0000000a0c04723c */ /* 0x008fe20000081014 */
[----:B------:R1:W-:Y:S01]  /*28350*/  STL.64 [R1+0xb28], R10 ;  /* 0x000b280a01007387 */ /* 0x0003e20000100a00 */
[----:B------:R-:W2:Y:S11]  /*28360*/  LDL.LU R12, [R1+0x1a0] ;  /* 0x0001a000010c7983 */ /* 0x000eb60000300800 */
[----:B------:R-:W-:Y:S10]  /*28370*/  @!UPT UIADD3 URZ, URZ, URZ, URZ ;  /* 0x0000003f3f3ff290 */ /* 0x000ff4000fffe03f */
[----:B------:R3:W-:Y:S01]  /*28380*/  STL.64 [R1+0x590], R4 ;  /* 0x0005900401007387 */ /* 0x0007e20000100a00 */
[----:B------:R4:W-:Y:S02]  /*28390*/  STL.64 [R1+0x598], R6 ;  /* 0x0005980601007387 */ /* 0x0009e40000100a00 */
[----:B------:R-:W2:Y:S02]  /*283a0*/  LDL.LU R13, [R1+0x1a4] ;  /* 0x0001a400010d7983 */ /* 0x000ea40000300800 */
[----:B------:R-:W2:Y:S01]  /*283b0*/  LDL.LU R14, [R1+0x1a8] ;  /* 0x0001a800010e7983 */ /* 0x000ea20000300800 */
[----:B------:R-:W2:Y:S01]  /*283c0*/  LDL.LU R15, [R1+0x1ac] ;  /* 0x0001ac00010f7983 */ /* 0x000ea20000300800 */
[----:B------:R-:W2:Y:S02]  /*283d0*/  LDL.LU R20, [R1+0x1f0] ;  /* 0x0001f00001147983 */ /* 0x000ea40000300800 */
[----:B------:R-:W2:Y:S02]  /*283e0*/  LDL.LU R21, [R1+0x1f4] ;  /* 0x0001f40001157983 */ /* 0x000ea40000300800 */
[----:B------:R-:W2:Y:S01]  /*283f0*/  LDL.LU R22, [R1+0x1f8] ;  /* 0x0001f80001167983 */ /* 0x000ea20000300800 */
[----:B------:R-:W2:Y:S04]  /*28400*/  LDL.LU R23, [R1+0x1fc] ;  /* 0x0001fc0001177983 */ /* 0x000ea80000300800 */
[----:B--2---:R-:W-:Y:S01]  /*28410*/  STL.64 [R1+0xb38], R22 ;  /* 0x000b381601007387 */ /* 0x004fe20000100a00 */
[----:B------:R-:W-:Y:S02]  /*28420*/  STL.64 [R1+0xb30], R20 ;  /* 0x000b301401007387 */ /* 0x000fe40000100a00 */
[----:B------:R-:W2:Y:S02]  /*28430*/  LDL.LU R8, [R1+0x280] ;  /* 0x0002800001087983 */ /* 0x000ea40000300800 */
[----:B------:R-:W2:Y:S01]  /*28440*/  LDL.LU R9, [R1+0x284] ;  /* 0x0002840001097983 */ /* 0x000ea20000300800 */
[----:B-1----:R-:W2:Y:S01]  /*28450*/  LDL.LU R10, [R1+0x288] ;  /* 0x00028800010a7983 */ /* 0x002ea20000300800 */
[----:B------:R-:W2:Y:S02]  /*28460*/  LDL.LU R11, [R1+0x28c] ;  /* 0x00028c00010b7983 */ /* 0x000ea40000300800 */
[----:B---3--:R-:W3:Y:S02]  /*28470*/  LDL.LU R4, [R1+0x2b0] ;  /* 0x0002b00001047983 */ /* 0x008ee40000300800 */
[----:B------:R-:W3:Y:S01]  /*28480*/  LDL.LU R5, [R1+0x2b4] ;  /* 0x0002b40001057983 */ /* 0x000ee20000300800 */
[----:B----4-:R-:W4:Y:S01]  /*28490*/  LDL.LU R6, [R1+0x2b8] ;  /* 0x0002b80001067983 */ /* 0x010f220000300800 */
[----:B------:R-:W4:Y:S03]  /*284a0*/  LDL.LU R7, [R1+0x2bc] ;  /* 0x0002bc0001077983 */ /* 0x000f260000300800 */
[----:B----4-:R-:W-:Y:S01]  /*284b0*/  STL.64 [R1+0xb70], R6 ;  /* 0x000b700601007387 */ /* 0x010fe20000100a00 */
[----:B---3--:R1:W-:Y:S03]  /*284c0*/  STL.64 [R1+0xb68], R4 ;  /* 0x000b680401007387 */ /* 0x0083e60000100a00 */
[----:B-1----:R-:W3:Y:S01]  /*284d0*/  LDL.LU R4, [R1+0x2c0] ;  /* 0x0002c00001047983 */ /* 0x002ee20000300800 */
[----:B------:R-:W3:Y:S02]  /*284e0*/  LDL.LU R5, [R1+0x2c4] ;  /* 0x0002c40001057983 */ /* 0x000ee40000300800 */
[----:B------:R-:W4:Y:S02]  /*284f0*/  LDL.LU R6, [R1+0x2c8] ;  /* 0x0002c80001067983 */ /* 0x000f240000300800 */
[----:B------:R-:W4:Y:S02]  /*28500*/  LDL.LU R7, [R1+0x2cc] ;  /* 0x0002cc0001077983 */ /* 0x000f240000300800 */
[----:B----4-:R1:W-:Y:S01]  /*28510*/  STL.64 [R1+0xb80], R6 ;  /* 0x000b800601007387 */ /* 0x0103e20000100a00 */
[----:B---3--:R-:W-:Y:S02]  /*28520*/  STL.64 [R1+0xb78], R4 ;  /* 0x000b780401007387 */ /* 0x008fe40000100a00 */
[----:B-1----:R-:W-:-:S02]  /*28530*/  IMAD.MOV.U32 R6, RZ, RZ, R25 ;  /* 0x000000ffff067224 */ /* 0x002fc400078e0019 */
[----:B------:R-:W-:-:S05]  /*28540*/  IMAD.MOV.U32 R7, RZ, RZ, R24 ;  /* 0x000000ffff077224 */ /* 0x000fca00078e0018 */
[----:B------:R1:W-:Y:S01]  /*28550*/  STL.64 [R1+0xb90], R6 ;  /* 0x000b900601007387 */ /* 0x0003e20000100a00 */
[----:B------:R-:W3:Y:S03]  /*28560*/  LDL.64 R26, [R1+0x28] ;  /* 0x00002800011a7983 */ /* 0x000ee60000100a00 */
[----:B-1----:R-:W4:Y:S04]  /*28570*/  LDL.64 R6, [R1+0x58] ;  /* 0x0000580001067983 */ /* 0x002f280000100a00 */
[----:B---3--:R1:W-:Y:S01]  /*28580*/  STL.64 [R1+0xb88], R26 ;  /* 0x000b881a01007387 */ /* 0x0083e20000100a00 */
[----:B------:R-:W3:Y:S02]  /*28590*/  LDL.LU R24, [R1+0x2d0] ;  /* 0x0002d00001187983 */ /* 0x000ee40000300800 */
[----:B------:R-:W3:Y:S01]  /*285a0*/  LDL.LU R25, [R1+0x2d4] ;  /* 0x0002d40001197983 */ /* 0x000ee20000300800 */
[----:B-1----:R-:W2:Y:S01]  /*285b0*/  LDL.LU R26, [R1+0x2d8] ;  /* 0x0002d800011a7983 */ /* 0x002ea20000300800 */
[----:B------:R-:W2:Y:S02]  /*285c0*/  LDL.LU R27, [R1+0x2dc] ;  /* 0x0002dc00011b7983 */ /* 0x000ea40000300800 */
[----:B------:R-:W-:-:S02]  /*285d0*/  IMAD.MOV.U32 R22, RZ, RZ, R29 ;  /* 0x000000ffff167224 */ /* 0x000fc400078e001d */
[----:B------:R-:W-:Y:S01]  /*285e0*/  IMAD.MOV.U32 R23, RZ, RZ, R3 ;  /* 0x000000ffff177224 */ /* 0x000fe200078e0003 */
[----:B--2---:R-:W-:Y:S01]  /*285f0*/  STL.64 [R1+0xba0], R26 ;  /* 0x000ba01a01007387 */ /* 0x004fe20000100a00 */
[----:B---3--:R1:W-:Y:S03]  /*28600*/  STL.64 [R1+0xb98], R24 ;  /* 0x000b981801007387 */ /* 0x0083e60000100a00 */
[----:B-1----:R-:W4:Y:S01]  /*28610*/  LDL.LU R24, [R1+0x2e0] ;  /* 0x0002e00001187983 */ /* 0x002f220000300800 */
[----:B------:R-:W4:Y:S02]  /*28620*/  LDL.LU R25, [R1+0x2e4] ;  /* 0x0002e40001197983 */ /* 0x000f240000300800 */
[----:B------:R-:W4:Y:S02]  /*28630*/  LDL.LU R26, [R1+0x2e8] ;  /* 0x0002e800011a7983 */ /* 0x000f240000300800 */
[----:B------:R-:W4:Y:S01]  /*28640*/  LDL.LU R27, [R1+0x2ec] ;  /* 0x0002ec00011b7983 */ /* 0x000f220000300800 */
[----:B------:R-:W-:Y:S01]  /*28650*/  STL.64 [R1+0xb48], R10 ;  /* 0x000b480a01007387 */ /* 0x000fe20000100a00 */
[----:B------:R-:W-:Y:S02]  /*28660*/  STL.64 [R1+0xb40], R8 ;  /* 0x000b400801007387 */ /* 0x000fe40000100a00 */
[----:B------:R-:W2:Y:S02]  /*28670*/  LDL.LU R29, [R1+0xbac] ;  /* 0x000bac00011d7983 */ /* 0x000ea40000300800 */
[----:B------:R-:W3:Y:S01]  /*28680*/  LDL.LU R3, [R1+0xba8] ;  /* 0x000ba80001037983 */ /* 0x000ee20000300800 */
[----:B------:R1:W-:Y:S01]  /*28690*/  STL.64 [R1+0xb50], R22 ;  /* 0x000b501601007387 */ /* 0x0003e20000100a00 */
[----:B------:R-:W2:Y:S02]  /*286a0*/  LDL.LU R20, [R1+0x2a0] ;  /* 0x0002a00001147983 */ /* 0x000ea40000300800 */
[----:B------:R-:W2:Y:S01]  /*286b0*/  LDL.LU R21, [R1+0x2a4] ;  /* 0x0002a40001157983 */ /* 0x000ea20000300800 */
[----:B-1----:R-:W2:Y:S01]  /*286c0*/  LDL.LU R22, [R1+0x2a8] ;  /* 0x0002a80001167983 */ /* 0x002ea20000300800 */
[----:B------:R-:W2:Y:S02]  /*286d0*/  LDL.LU R23, [R1+0x2ac] ;  /* 0x0002ac0001177983 */ /* 0x000ea40000300800 */
[----:B------:R-:W2:Y:S02]  /*286e0*/  LDL.LU R8, [R1+0x290] ;  /* 0x0002900001087983 */ /* 0x000ea40000300800 */
[----:B------:R-:W2:Y:S01]  /*286f0*/  LDL.LU R9, [R1+0x294] ;  /* 0x0002940001097983 */ /* 0x000ea20000300800 */
[----:B------:R-:W2:Y:S01]  /*28700*/  LDL.LU R10, [R1+0x298] ;  /* 0x00029800010a7983 */ /* 0x000ea20000300800 */
[----:B------:R-:W2:Y:S02]  /*28710*/  LDL.LU R11, [R1+0x29c] ;  /* 0x00029c00010b7983 */ /* 0x000ea40000300800 */
[----:B------:R-:W-:Y:S02]  /*28720*/  STL.64 [R1+0xad8], R14 ;  /* 0x000ad80e01007387 */ /* 0x000fe40000100a00 */
[----:B------:R1:W-:Y:S02]  /*28730*/  STL.64 [R1+0xad0], R12 ;  /* 0x000ad00c01007387 */ /* 0x0003e40000100a00 */
[----:B-1----:R-:W2:Y:S01]  /*28740*/  LDL.LU R12, [R1+0x1b0] ;  /* 0x0001b000010c7983 */ /* 0x002ea20000300800 */
[----:B------:R-:W2:Y:S02]  /*28750*/  LDL.LU R13, [R1+0x1b4] ;  /* 0x0001b400010d7983 */ /* 0x000ea40000300800 */
[----:B------:R-:W2:Y:S02]  /*28760*/  LDL.LU R14, [R1+0x1b8] ;  /* 0x0001b800010e7983 */ /* 0x000ea40000300800 */
[----:B------:R-:W2:Y:S01]  /*28770*/  LDL.LU R15, [R1+0x1bc] ;  /* 0x0001bc00010f7983 */ /* 0x000ea20000300800 */
[C---:B----4-:R-:W-:Y:S01]  /*28780*/  HMMA.1688.F32.TF32 R24, R16.reuse, R6, R24 ;  /* 0x000000061018723c */ /* 0x050fe20000081018 */
[----:B--2---:R1:W-:Y:S01]  /*28790*/  STL.64 [R1+0xae8], R14 ;  /* 0x000ae80e01007387 */ /* 0x0043e20000100a00 */
[----:B------:R2:W-:Y:S03]  /*287a0*/  STL.64 [R1+0xae0], R12 ;  /* 0x000ae00c01007387 */ /* 0x0005e60000100a00 */
[----:B-1----:R-:W4:Y:S11]  /*287b0*/  LDL.64 R14, [R1+0x38] ;  /* 0x00003800010e7983 */ /* 0x002f360000100a00 */
[----:B------:R-:W-:Y:S07]  /*287c0*/  @!UPT UIADD3 URZ, URZ, URZ, URZ ;  /* 0x0000003f3f3ff290 */ /* 0x000fee000fffe03f */
[----:B------:R-:W-:Y:S02]  /*287d0*/  STL.64 [R1+0x110], R24 ;  /* 0x0001101801007387 */ /* 0x000fe40000100a00 */
[----:B------:R1:W-:Y:S02]  /*287e0*/  STL.64 [R1+0x118], R26 ;  /* 0x0001181a01007387 */ /* 0x0003e40000100a00 */
[----:B--2---:R-:W-:Y:S02]  /*287f0*/  IMAD.MOV.U32 R13, RZ, RZ, R6 ;  /* 0x000000ffff0d7224 */ /* 0x004fe400078e0006 */
[----:B------:R-:W-:Y:S01]  /*28800*/  IMAD.MOV.U32 R12, RZ, RZ, R7 ;  /* 0x000000ffff0c7224 */ /* 0x000fe200078e0007 */
        /* <DEDUP_REMOVED lines=9> */
[----:B------:R-:W4:Y:S02]  /*288a0*/  LDL.LU.64 R4, [R1+0xb78] ;  /* 0x000b780001047983 */ /* 0x000f240000300a00 */
[C---:B----4-:R-:W-:Y:S11]  /*288b0*/  HMMA.1688.F32.TF32 R4, R16.reuse, R14, R4 ;  /* 0x0000000e1004723c */ /* 0x050ff60000081004 */
[----:B------:R-:W-:Y:S11]  /*288c0*/  @!UPT UIADD3 URZ, URZ, URZ, URZ ;  /* 0x0000003f3f3ff290 */ /* 0x000ff6000fffe03f */
[----:B------:R-:W-:Y:S01]  /*288d0*/  @!UPT UIADD3 URZ, URZ, URZ, URZ ;  /* 0x0000003f3f3ff290 */ /* 0x000fe2000fffe03f */
[----:B------:R-:W-:Y:S01]  /*288e0*/  STL.64 [R1+0x2c0], R4 ;  /* 0x0002c00401007387 */ /* 0x000fe20000100a00 */
[----:B------:R1:W-:Y:S03]  /*288f0*/  STL.64 [R1+0x2c8], R6 ;  /* 0x0002c80601007387 */ /* 0x0003e60000100a00 */
[----:B-1----:R-:W2:Y:S01]  /*28900*/  LDL.LU.64 R6, [R1+0xb70] ;  /* 0x000b700001067983 */ /* 0x002ea20000300a00 */
[----:B------:R-:W2:Y:S02]  /*28910*/  LDL.LU.64 R4, [R1+0xb68] ;  /* 0x000b680001047983 */ /* 0x000ea40000300a00 */
[----:B------:R1:W-:Y:S02]  /*28920*/  STL.64 [R1+0xaf0], R14 ;  /* 0x000af00e01007387 */ /* 0x0003e40000100a00 */
[----:B-1----:R-:W4:Y:S01]  /*28930*/  LDL.64 R14, [R1+0x48] ;  /* 0x00004800010e7983 */ /* 0x002f220000100a00 */
[C---:B--2---:R-:W-:Y:S03]  /*28940*/  HMMA.1688.F32.TF32 R4, R16.reuse, R26, R4 ;  /* 0x0000001a1004723c */ /* 0x044fe60000081004 */
[----:B----4-:R-:W-:Y:S11]  /*28950*/  STL.64 [R1+0xb00], R14 ;  /* 0x000b000e01007387 */ /* 0x010ff60000100a00 */
[----:B------:R-:W-:Y:S09]  /*28960*/  @!UPT UIADD3 URZ, URZ, URZ, URZ ;  /* 0x0000003f3f3ff290 */ /* 0x000ff2000fffe03f */
[----:B------:R1:W-:Y:S01]  /*28970*/  STL.64 [R1+0x2b0], R4 ;  /* 0x0002b00401007387 */ /* 0x0003e20000100a00 */
[----:B------:R2:W-:Y:S02]  /*28980*/  STL.64 [R1+0x2b8], R6 ;  /* 0x0002b80601007387 */ /* 0x0005e40000100a00 */
[----:B-1----:R-:W-:Y:S01]  /*28990*/  IMAD.MOV.U32 R5, RZ, RZ, R26 ;  /* 0x000000ffff057224 */ /* 0x002fe200078e001a */
[----:B--2---:R-:W2:Y:S01]  /*289a0*/  LDL.LU.64 R6, [R1+0xb60] ;  /* 0x000b600001067983 */ /* 0x004ea20000300a00 */
[----:B------:R-:W-:Y:S02]  /*289b0*/  IMAD.MOV.U32 R4, RZ, RZ, R27 ;  /* 0x000000ffff047224 */ /* 0x000fe400078e001b */
[----:B------:R-:W4:Y:S02]  /*289c0*/  LDL.LU.64 R26, [R1+0xb58] ;  /* 0x000b5800011a7983 */ /* 0x000f240000300a00 */
        /* <DEDUP_REMOVED lines=22> */
[----:B-1----:R-:W2:Y:S01]  /*28b30*/  LDL.LU.64 R22, [R1+0xb38] ;  /* 0x000b380001167983 */ /* 0x002ea20000300a00 */
[----:B------:R-:W2:Y:S01]  /*28b40*/  LDL.LU.64 R20, [R1+0xb30] ;  /* 0x000b300001147983 */ /* 0x000ea20000300a00 */
[C---:B----4-:R-:W-:Y:S11]  /*28b50*/  HMMA.1688.F32.TF32 R8, R16.reuse, R6, R8 ;  /* 0x000000061008723c */ /* 0x050ff60000081008 */
[----:B------:R-:W-:Y:S11]  /*28b60*/  @!UPT UIADD3 URZ, URZ, URZ, URZ ;  /* 0x0000003f3f3ff290 */ /* 0x000ff6000fffe03f */
[----:B------:R-:W-:Y:S01]  /*28b70*/  @!UPT UIADD3 URZ, URZ, URZ, URZ ;  /* 0x0000003f3f3ff290 */ /* 0x000fe2000fffe03f */
[----:B------:R-:W-:Y:S01]  /*28b80*/  STL.64 [R1+0x550], R8 ;  /* 0x0005500801007387 */ /* 0x000fe20000100a00 */
[----:B------:R1:W-:Y:S03]  /*28b90*/  STL.64 [R1+0x558], R10 ;  /* 0x0005580a01007387 */ /* 0x0003e60000100a00 */
[----:B-1----:R-:W2:Y:S02]  /*28ba0*/  LDL.LU.64 R10, [R1+0xb28] ;  /* 0x000b2800010a7983 */ /* 0x002ea40000300a00 */
[----:B--2---:R-:W-:Y:S02]  /*28bb0*/  HMMA.1688.F32.TF32 R16, R16, R10, R20 ;  /* 0x0000000a1010723c */ /* 0x004fe40000081014 */
[----:B------:R-:W2:Y:S01]  /*28bc0*/  LDL.LU.64 R22, [R1+0xb20] ;  /* 0x000b200001167983 */ /* 0x000ea20000300a00 */
[----:B------:R-:W2:Y:S02]  /*28bd0*/  LDL.LU.64 R20, [R1+0xb18] ;  /* 0x000b180001147983 */ /* 0x000ea40000300a00 */
[----:B------:R1:W-:Y:S02]  /*28be0*/  STL.64 [R1+0xab8], R10 ;  /* 0x000ab80a01007387 */ /* 0x0003e40000100a00 */
[----:B------:R-:W4:Y:S11]  /*28bf0*/  LDL.LU R8, [R1+0x1c0] ;  /* 0x0001c00001087983 */ /* 0x000f360000300800 */
[----:B------:R-:W-:Y:S05]  /*28c00*/  @!UPT UIADD3 URZ, URZ, URZ, URZ ;  /* 0x0000003f3f3ff290 */ /* 0x000fea000fffe03f */
[----:B------:R-:W-:Y:S01]  /*28c10*/  STL.64 [R1+0x540], R16 ;  /* 0x0005401001007387 */ /* 0x000fe20000100a00 */
[----:B------:R3:W-:Y:S02]  /*28c20*/  STL.64 [R1+0x548], R18 ;  /* 0x0005481201007387 */ /* 0x0007e40000100a00 */
[----:B------:R-:W4:Y:S02]  /*28c30*/  LDL.LU R9, [R1+0x1c4] ;  /* 0x0001c40001097983 */ /* 0x000f240000300800 */
[----:B-1----:R-:W4:Y:S01]  /*28c40*/  LDL.LU R10, [R1+0x1c8] ;  /* 0x0001c800010a7983 */ /* 0x002f220000300800 */
[----:B------:R-:W4:Y:S04]  /*28c50*/  LDL.LU R11, [R1+0x1cc] ;  /* 0x0001cc00010b7983 */ /* 0x000f280000300800 */
[----:B---3--:R-:W3:Y:S01]  /*28c60*/  LDL.LU R19, [R1+0x6b4] ;  /* 0x0006b40001137983 */ /* 0x008ee20000300800 */
[----:B------:R-:W-:-:S02]  /*28c70*/  IMAD.MOV.U32 R14, RZ, RZ, R13 ;  /* 0x000000ffff0e7224 */ /* 0x000fc400078e000d */
[----:B------:R-:W-:-:S07]  /*28c80*/  IMAD.MOV.U32 R15, RZ, RZ, R12 ;  /* 0x000000ffff0f7224 */ /* 0x000fce00078e000c */
[C---:B--2---:R-:W-:Y:S01]  /*28c90*/  HMMA.1688.F32.TF32 R12, R20.reuse, R14, R24 ;  /* 0x0000000e140c723c */ /* 0x044fe20000081018 */
[----:B---3--:R-:W-:Y:S01]  /*28ca0*/  STL [R1+0xa58], R19 ;  /* 0x000a581301007387 */ /* 0x008fe20000100800 */
[----:B------:R-:W2:Y:S02]  /*28cb0*/  LDL.LU.64 R26, [R1+0xb10] ;  /* 0x000b1000011a7983 */ /* 0x000ea40000300a00 */
[----:B------:R-:W2:Y:S11]  /*28cc0*/  LDL.LU.64 R24, [R1+0xb08] ;  /* 0x000b080001187983 */ /* 0x000eb60000300a00 */
[----:B------:R-:W-:Y:S08]  /*28cd0*/  @!UPT UIADD3 URZ, URZ, URZ, URZ ;  /* 0x0000003f3f3ff290 */ /* 0x000ff0000fffe03f */
[----:B------:R-:W-:Y:S01]  /*28ce0*/  STL.64 [R1+0x100], R12 ;  /* 0x0001000c01007387 */ /* 0x000fe20000100a00 */
[----:B------:R1:W-:Y:S04]  /*28cf0*/  STL.64 [R1+0x108], R14 ;  /* 0x0001080e01007387 */ /* 0x0003e80000100a00 */
[----:B-1----:R-:W2:Y:S01]  /*28d00*/  LDL.LU.64 R14, [R1+0xb00] ;  /* 0x000b0000010e7983 */ /* 0x002ea20000300a00 */
[----:B------:R-:W-:Y:S02]  /*28d10*/  IMAD.MOV.U32 R18, RZ, RZ, R5 ;  /* 0x000000ffff127224 */ /* 0x000fe400078e0005 */
        /* <DEDUP_REMOVED lines=16> */
[----:B------:R-:W3:Y:S01]  /*28e20*/  LDL.LU.64 R14, [R1+0xae8] ;  /* 0x000ae800010e7983 */ /* 0x000ee20000300a00 */
[----:B------:R-:W3:Y:S02]  /*28e30*/  LDL.LU.64 R12, [R1+0xae0] ;  /* 0x000ae000010c7983 */ /* 0x000ee40000300a00 */
[C---:B---3--:R-:W-:Y:S11]  /*28e40*/  HMMA.1688.F32.TF32 R12, R20.reuse, R18, R12 ;  /* 0x00000012140c723c */ /* 0x048ff6000008100c */
[----:B------:R-:W-:Y:S11]  /*28e50*/  @!UPT UIADD3 URZ, URZ, URZ, URZ ;  /* 0x0000003f3f3ff290 */ /* 0x000ff6000fffe03f */
[----:B------:R-:W-:Y:S01]  /*28e60*/  @!UPT UIADD3 URZ, URZ, URZ, URZ ;  /* 0x0000003f3f3ff290 */ /* 0x000fe2000fffe03f */
[----:B------:R-:W-:Y:S01]  /*28e70*/  STL.64 [R1+0x280], R12 ;  /* 0x0002800c01007387 */ /* 0x000fe20000100a00 */
[----:B------:R1:W-:Y:S03]  /*28e80*/  STL.64 [R1+0x288], R14 ;  /* 0x0002880e01007387 */ /* 0x0003e60000100a00 */
[----:B-1----:R-:W2:Y:S01]  /*28e90*/  LDL.LU.64 R14, [R1+0xad8] ;  /* 0x000ad800010e7983 */ /* 0x002ea20000300a00 */
[----:B------:R-:W2:Y:S02]  /*28ea0*/  LDL.LU.64 R12, [R1+0xad0] ;  /* 0x000ad000010c7983 */ /* 0x000ea40000300a00 */
[----:B------:R2:W-:Y:S02]  /*28eb0*/  STL.64 [R1+0xa68], R18 ;  /* 0x000a681201007387 */ /* 0x0005e40000100a00 */
[----:B--2---:R-:W-:Y:S01]  /*28ec0*/  HMMA.1688.F32.TF32 R16, R20, R26, R12 ;  /* 0x0000001a1410723c */ /* 0x004fe2000008100c */
[----:B------:R-:W2:Y:S11]  /*28ed0*/  LDL.LU R12, [R1+0x60] ;  /* 0x00006000010c7983 */ /* 0x000eb60000300800 */
[----:B------:R-:W-:Y:S11]  /*28ee0*/  @!UPT UIADD3 URZ, URZ, URZ, URZ ;  /* 0x0000003f3f3ff290 */ /* 0x000ff6000fffe03f */
[----:B------:R-:W-:Y:S01]  /*28ef0*/  STL.64 [R1+0x290], R16 ;  /* 0x0002901001007387 */ /* 0x000fe20000100a00 */
[----:B------:R1:W-:Y:S02]  /*28f00*/  STL.64 [R1+0x298], R18 ;  /* 0x0002981201007387 */ /* 0x0003e40000100a00 */
[----:B------:R-:W2:Y:S02]  /*28f10*/  LDL.LU R13, [R1+0x64] ;  /* 0x00006400010d7983 */ /* 0x000ea40000300800 */
[----:B------:R-:W3:Y:S01]  /*28f20*/  LDL.LU R14, [R1+0x68] ;  /* 0x00006800010e7983 */ /* 0x000ee20000300800 */
[----:B------:R-:W3:Y:S01]  /*28f30*/  LDL.LU R15, [R1+0x6c] ;  /* 0x00006c00010f7983 */ /* 0x000ee20000300800 */
[----:B-1----:R-:W-:Y:S02]  /*28f40*/  IMAD.MOV.U32 R18, RZ, RZ, R9 ;  /* 0x000000ffff127224 */ /* 0x002fe400078e0009 */
[----:B------:R-:W-:-:S05]  /*28f50*/  IMAD.MOV.U32 R19, RZ, RZ, R8 ;  /* 0x000000ffff137224 */ /* 0x000fca00078e0008 */
[----:B------:R-:W-:Y:S04]  /*28f60*/  STL.64 [R1+0xa80], R18 ;  /* 0x000a801201007387 */ /* 0x000fe80000100a00 */
[----:B---3--:R-:W-:Y:S01]  /*28f70*/  STL.64 [R1+0xa20], R14 ;  /* 0x000a200e01007387 */ /* 0x008fe20000100a00 */
[----:B--2---:R1:W-:Y:S03]  /*28f80*/  STL.64 [R1+0xa18], R12 ;  /* 0x000a180c01007387 */ /* 0x0043e60000100a00 */
[----:B-1----:R-:W2:Y:S01]  /*28f90*/  LDL.LU R12, [R1+0x80] ;  /* 0x00008000010c7983 */ /* 0x002ea20000300800 */
[----:B------:R-:W-:Y:S02]  /*28fa0*/  IMAD.MOV.U32 R13, RZ, RZ, R3 ;  /* 0x000000ffff0d7224 */ /* 0x000fe400078e0003 */
[----:B------:R-:W3:Y:S02]  /*28fb0*/  LDL.LU R3, [R1+0xac8] ;  /* 0x000ac80001037983 */ /* 0x000ee40000300800 */
[----:B------:R-:W-:-:S02]  /*28fc0*/  IMAD.MOV.U32 R14, RZ, RZ, R29 ;  /* 0x000000ffff0e7224 */ /* 0x000fc400078e001d */
[----:B------:R-:W-:Y:S01]  /*28fd0*/  IMAD.MOV.U32 R15, RZ, RZ, R28 ;  /* 0x000000ffff0f7224 */ /* 0x000fe200078e001c */
[----:B------:R-:W4:Y:S01]  /*28fe0*/  LDL.LU R29, [R1+0xac4] ;  /* 0x000ac400011d7983 */ /* 0x000f220000300800 */
[----:B------:R-:W3:Y:S02]  /*28ff0*/  LDL.LU R28, [R1+0xac0] ;  /* 0x000ac000011c7983 */ /* 0x000ee40000300800 */
[----:B------:R-:W3:Y:S02]  /*29000*/  LDL.LU R24, [R1+0xf0] ;  /* 0x0000f00001187983 */ /* 0x000ee40000300800 */
[----:B------:R-:W3:Y:S01]  /*29010*/  LDL.LU R25, [R1+0xf4] ;  /* 0x0000f40001197983 */ /* 0x000ee20000300800 */
[----:B------:R-:W3:Y:S01]  /*29020*/  LDL.LU R26, [R1+0xf8] ;  /* 0x0000f800011a7983 */ /* 0x000ee20000300800 */
[----:B------:R-:W3:Y:S02]  /*29030*/  LDL.LU R27, [R1+0xfc] ;  /* 0x0000fc00011b7983 */ /* 0x000ee40000300800 */
[----:B------:R-:W-:-:S02]  /*29040*/  IMAD.MOV.U32 R18, RZ, RZ, R5 ;  /* 0x000000ffff127224 */ /* 0x000fc400078e0005 */
[----:B------:R-:W-:Y:S01]  /*29050*/  IMAD.MOV.U32 R19, RZ, RZ, R4 ;  /* 0x000000ffff137224 */ /* 0x000fe200078e0004 */
[----:B------:R-:W3:Y:S01]  /*29060*/  LDL.LU R8, [R1+0x180] ;  /* 0x0001800001087983 */ /* 0x000ee20000300800 */
[----:B------:R-:W3:Y:S02]  /*29070*/  LDL.LU R9, [R1+0x184] ;  /* 0x0001840001097983 */ /* 0x000ee40000300800 */
[----:B------:R-:W3:Y:S02]  /*29080*/  LDL.LU R10, [R1+0x188] ;  /* 0x00018800010a7983 */ /* 0x000ee40000300800 */
[----:B------:R-:W3:Y:S01]  /*29090*/  LDL.LU R11, [R1+0x18c] ;  /* 0x00018c00010b7983 */ /* 0x000ee20000300800 */
[----:B------:R1:W-:Y:S01]  /*290a0*/  STL.64 [R1+0xa98], R18 ;  /* 0x000a981201007387 */ /* 0x0003e20000100a00 */
[----:B------:R-:W3:Y:S02]  /*290b0*/  LDL.LU R16, [R1+0x190] ;  /* 0x0001900001107983 */ /* 0x000ee40000300800 */
[----:B------:R-:W3:Y:S01]  /*290c0*/  LDL.LU R17, [R1+0x194] ;  /* 0x0001940001117983 */ /* 0x000ee20000300800 */
[----:B-1----:R-:W3:Y:S01]  /*290d0*/  LDL.LU R18, [R1+0x198] ;  /* 0x0001980001127983 */ /* 0x002ee20000300800 */
[----:B------:R-:W3:Y:S02]  /*290e0*/  LDL.LU R19, [R1+0x19c] ;  /* 0x00019c0001137983 */ /* 0x000ee40000300800 */
[----:B------:R1:W-:Y:S01]  /*290f0*/  STL.64 [R1+0xa30], R14 ;  /* 0x000a300e01007387 */ /* 0x0003e20000100a00 */
[----:B--2---:R-:W-:Y:S01]  /*29100*/  STL.64 [R1+0xa28], R12 ;  /* 0x000a280c01007387 */ /* 0x004fe20000100a00 */
[----:B-1----:R-:W3:Y:S02]  /*29110*/  LDL.LU.64 R14, [R1+0x8] ;  /* 0x00000800010e7983 */ /* 0x002ee40000300a00 */
[C---:B---3--:R-:W-:Y:S11]  /*29120*/  HMMA.1688.F32.TF32 R16, R20.reuse, R14, R16 ;  /* 0x0000000e1410723c */ /* 0x048ff60000081010 */
[----:B------:R-:W-:Y:S11]  /*29130*/  @!UPT UIADD3 URZ, URZ, URZ, URZ ;  /* 0x0000003f3f3ff290 */ /* 0x000ff6000fffe03f */
[----:B------:R-:W-:Y:S01]  /*29140*/  @!UPT UIADD3 URZ, URZ, URZ, URZ ;  /* 0x0000003f3f3ff290 */ /* 0x000fe2000fffe03f */
[----:B------:R1:W-:Y:S01]  /*29150*/  STL.64 [R1+0x3c0], R16 ;  /* 0x0003c01001007387 */ /* 0x0003e20000100a00 */
[----:B------:R2:W-:Y:S03]  /*29160*/  STL.64 [R1+0x3c8], R18 ;  /* 0x0003c81201007387 */ /* 0x0005e60000100a00 */
[----:B-1----:R-:W3:Y:S01]  /*29170*/  LDL.LU R16, [R1+0xe0] ;  /* 0x0000e00001107983 */ /* 0x002ee20000300800 */
[----:B------:R-:W3:Y:S02]  /*29180*/  LDL.LU R17, [R1+0xe4] ;  /* 0x0000e40001117983 */ /* 0x000ee40000300800 */
[----:B--2---:R-:W3:Y:S02]  /*29190*/  LDL.LU R18, [R1+0xe8] ;  /* 0x0000e80001127983 */ /* 0x004ee40000300800 */
[----:B------:R-:W3:Y:S01]  /*291a0*/  LDL.LU R19, [R1+0xec] ;  /* 0x0000ec0001137983 */ /* 0x000ee20000300800 */
[----:B------:R1:W-:Y:S04]  /*291b0*/  STL.64 [R1+0xa40], R14 ;  /* 0x000a400e01007387 */ /* 0x0003e80000100a00 */
[----:B-1----:R-:W2:Y:S04]  /*291c0*/  LDL.LU.64 R14, [R1+0x18] ;  /* 0x00001800010e7983 */ /* 0x002ea80000300a00 */
[----:B--2---:R1:W-:Y:S01]  /*291d0*/  STL.64 [R1+0xa60], R14 ;  /* 0x000a600e01007387 */ /* 0x0043e20000100a00 */
[----:B------:R-:W2:Y:S02]  /*291e0*/  LDL.LU R12, [R1+0xb0] ;  /* 0x0000b000010c7983 */ /* 0x000ea40000300800 */
[----:B------:R-:W2:Y:S01]  /*291f0*/  LDL.LU R13, [R1+0xb4] ;  /* 0x0000b400010d7983 */ /* 0x000ea20000300800 */
[----:B-1----:R-:W2:Y:S01]  /*29200*/  LDL.LU R14, [R1+0xb8] ;  /* 0x0000b800010e7983 */ /* 0x002ea20000300800 */
[----:B------:R-:W2:Y:S01]  /*29210*/  LDL.LU R15, [R1+0xbc] ;  /* 0x0000bc00010f7983 */ /* 0x000ea20000300800 */
[C---:B------:R-:W-:Y:S02]  /*29220*/  HMMA.1688.F32.TF32 R8, R20.reuse, R6, R8 ;  /* 0x000000061408723c */ /* 0x040fe40000081008 */
        /* <DEDUP_REMOVED lines=14> */
[----:B-1----:R-:W2:Y:S02]  /*29310*/  LDL.LU.64 R10, [R1+0xab8] ;  /* 0x000ab800010a7983 */ /* 0x002ea40000300a00 */
[----:B--2---:R-:W-:Y:S02]  /*29320*/  HMMA.1688.F32.TF32 R20, R20, R10, R24 ;  /* 0x0000000a1414723c */ /* 0x004fe40000081018 */
[----:B------:R-:W3:Y:S01]  /*29330*/  LDL.LU.64 R26, [R1+0xab0] ;  /* 0x000ab000011a7983 */ /* 0x000ee20000300a00 */
[----:B------:R-:W3:Y:S11]  /*29340*/  LDL.LU.64 R24, [R1+0xaa8] ;  /* 0x000aa80001187983 */ /* 0x000ef60000300a00 */
[----:B------:R-:W-:Y:S09]  /*29350*/  @!UPT UIADD3 URZ, URZ, URZ, URZ ;  /* 0x0000003f3f3ff290 */ /* 0x000ff2000fffe03f */
[----:B------:R-:W-:Y:S01]  /*29360*/  STL.64 [R1+0x4e0], R20 ;  /* 0x0004e01401007387 */ /* 0x000fe20000100a00 */
[----:B------:R1:W-:Y:S03]  /*29370*/  STL.64 [R1+0x4e8], R22 ;  /* 0x0004e81601007387 */ /* 0x0003e60000100a00 */
[----:B-1----:R-:W3:Y:S01]  /*29380*/  LDL.64 R22, [R1+0x58] ;  /* 0x0000580001167983 */ /* 0x002ee20000100a00 */
[----:B------:R1:W-:Y:S02]  /*29390*/  STL.64 [R1+0xa38], R10 ;  /* 0x000a380a01007387 */ /* 0x0003e40000100a00 */
[----:B------:R-:W2:Y:S02]  /*293a0*/  LDL.LU R8, [R1+0x90] ;  /* 0x0000900001087983 */ /* 0x000ea40000300800 */
[----:B------:R-:W2:Y:S01]  /*293b0*/  LDL.LU R9, [R1+0x94] ;  /* 0x0000940001097983 */ /* 0x000ea20000300800 */
[----:B-1----:R-:W2:Y:S01]  /*293c0*/  LDL.LU R10, [R1+0x98] ;  /* 0x00009800010a7983 */ /* 0x002ea20000300800 */
[----:B------:R-:W2:Y:S01]  /*293d0*/  LDL.LU R11, [R1+0x9c] ;  /* 0x00009c00010b7983 */ /* 0x000ea20000300800 */
[----:B---3--:R-:W-:Y:S02]  /*293e0*/  HMMA.1688.F32.TF32 R16, R24, R22, R16 ;  /* 0x000000161810723c */ /* 0x008fe40000081010 */
[----:B--2---:R4:W-:Y:S01]  /*293f0*/  STL.64 [R1+0xa50], R10 ;  /* 0x000a500a01007387 */ /* 0x0049e20000100a00 */
[----:B------:R1:W-:Y:S02]  /*29400*/  STL.64 [R1+0xa48], R8 ;  /* 0x000a480801007387 */ /* 0x0003e40000100a00 */
[----:B----4-:R-:W-:Y:S01]  /*29410*/  IMAD.MOV.U32 R10, RZ, RZ, R29 ;  /* 0x000000ffff0a7224 */ /* 0x010fe200078e001d */
[----:B-1----:R-:W2:Y:S01]  /*29420*/  LDL.LU R8, [R1+0xa0] ;  /* 0x0000a00001087983 */ /* 0x002ea20000300800 */
[----:B------:R-:W-:-:S02]  /*29430*/  IMAD.MOV.U32 R9, RZ, RZ, R28 ;  /* 0x000000ffff097224 */ /* 0x000fc400078e001c */
[----:B------:R-:W3:Y:S02]  /*29440*/  LDL.LU R28, [R1+0xaa4] ;  /* 0x000aa400011c7983 */ /* 0x000ee40000300800 */
[----:B------:R-:W4:Y:S11]  /*29450*/  LDL.LU R29, [R1+0xaa0] ;  /* 0x000aa000011d7983 */ /* 0x000f360000300800 */
[----:B------:R-:W-:Y:S01]  /*29460*/  @!UPT UIADD3 URZ, URZ, URZ, URZ ;  /* 0x0000003f3f3ff290 */ /* 0x000fe2000fffe03f */
        /* <DEDUP_REMOVED lines=9> */
[----:B-1----:R-:W2:Y:S01]  /*29500*/  LDL.LU.64 R18, [R1+0xa80] ;  /* 0x000a800001127983 */ /* 0x002ea20000300a00 */
[----:B------:R-:W3:Y:S01]  /*29510*/  LDL.LU R4, [R1+0x6a8] ;  /* 0x0006a80001047983 */ /* 0x000ee20000300800 */
[C---:B--2---:R-:W-:Y:S02]  /*29520*/  HMMA.1688.F32.TF32 R16, R24.reuse, R18, R12 ;  /* 0x000000121810723c */ /* 0x044fe4000008100c */
[----:B------:R-:W2:Y:S01]  /*29530*/  LDL.LU.64 R14, [R1+0xa78] ;  /* 0x000a7800010e7983 */ /* 0x000ea20000300a00 */
[----:B------:R-:W2:Y:S11]  /*29540*/  LDL.LU.64 R12, [R1+0xa70] ;  /* 0x000a7000010c7983 */ /* 0x000eb60000300a00 */
[----:B------:R-:W-:Y:S09]  /*29550*/  @!UPT UIADD3 URZ, URZ, URZ, URZ ;  /* 0x0000003f3f3ff290 */ /* 0x000ff2000fffe03f */
[----:B------:R-:W-:Y:S01]  /*29560*/  STL.64 [R1+0xc0], R16 ;  /* 0x0000c01001007387 */ /* 0x000fe20000100a00 */
[----:B------:R1:W-:Y:S03]  /*29570*/  STL.64 [R1+0xc8], R18 ;  /* 0x0000c81201007387 */ /* 0x0003e60000100a00 */
[----:B-1----:R-:W2:Y:S01]  /*29580*/  LDL.LU.64 R18, [R1+0xa68] ;  /* 0x000a680001127983 */ /* 0x002ea20000300a00 */
[----:B------:R-:W-:Y:S01]  /*29590*/  IMAD.MOV.U32 R11, RZ, RZ, R3 ;  /* 0x000000ffff0b7224 */ /* 0x000fe200078e0003 */
[C---:B--2---:R-:W-:Y:S02]  /*295a0*/  HMMA.1688.F32.TF32 R16, R24.reuse, R18, R12 ;  /* 0x000000121810723c */ /* 0x044fe4000008100c */
[----:B------:R-:W2:Y:S11]  /*295b0*/  LDL.LU.64 R14, [R1+0xa60] ;  /* 0x000a6000010e7983 */ /* 0x000eb60000300a00 */
[----:B------:R-:W-:Y:S10]  /*295c0*/  @!UPT UIADD3 URZ, URZ, URZ, URZ ;  /* 0x0000003f3f3ff290 */ /* 0x000ff4000fffe03f */
[----:B------:R-:W-:Y:S01]  /*295d0*/  STL.64 [R1+0xf0], R16 ;  /* 0x0000f01001007387 */ /* 0x000fe20000100a00 */
[----:B------:R1:W-:Y:S03]  /*295e0*/  STL.64 [R1+0xf8], R18 ;  /* 0x0000f81201007387 */ /* 0x0003e60000100a00 */
[----:B-1----:R-:W3:Y:S01]  /*295f0*/  LDL.LU R19, [R1+0xa58] ;  /* 0x000a580001137983 */ /* 0x002ee20000300800 */
[----:B------:R-:W3:Y:S01]  /*29600*/  LDL.LU R18, [R1+0x4c0] ;  /* 0x0004c00001127983 */ /* 0x000ee20000300800 */
        /* <DEDUP_REMOVED lines=9> */
[----:B---3--:R-:W-:Y:S01]  /*296a0*/  STL [R1+0x994], R19 ;  /* 0x0009941301007387 */ /* 0x008fe20000100800 */
        /* <DEDUP_REMOVED lines=8> */
[----:B------:R-:W3:Y:S02]  /*29730*/  LDL.LU.64 R12, [R1+0xa28] ;  /* 0x000a2800010c7983 */ /* 0x000ee40000300a00 */
[----:B---3--:R-:W-:Y:S11]  /*29740*/  HMMA.1688.F32.TF32 R12, R24, R6, R12 ;  /* 0x00000006180c723c */ /* 0x008ff6000008100c */
[----:B------:R-:W-:Y:S11]  /*29750*/  @!UPT UIADD3 URZ, URZ, URZ, URZ ;  /* 0x0000003f3f3ff290 */ /* 0x000ff6000fffe03f */
[----:B------:R-:W-:Y:S01]  /*29760*/  @!UPT UIADD3 URZ, URZ, URZ, URZ ;  /* 0x0000003f3f3ff290 */ /* 0x000fe2000fffe03f */
[----:B------:R-:W-:Y:S01]  /*29770*/  STL.64 [R1+0x470], R12 ;  /* 0x0004700c01007387 */ /* 0x000fe20000100a00 */
[----:B------:R1:W-:Y:S03]  /*29780*/  STL.64 [R1+0x478], R14 ;  /* 0x0004780e01007387 */ /* 0x0003e60000100a00 */
[----:B-1----:R-:W2:Y:S01]  /*29790*/  LDL.LU.64 R14, [R1+0xa20] ;  /* 0x000a2000010e7983 */ /* 0x002ea20000300a00 */
[----:B------:R-:W2:Y:S02]  /*297a0*/  LDL.LU.64 R12, [R1+0xa18] ;  /* 0x000a1800010c7983 */ /* 0x000ea40000300a00 */
[----:B------:R-:W-:-:S05]  /*297b0*/  IMAD.MOV.U32 R3, RZ, RZ, 0x3f ;  /* 0x0000003fff037424 */ /* 0x000fca00078e00ff */
[----:B------:R-:W-:-:S04]  /*297c0*/  IADD3 R5, R3, c[0x0][0x180], RZ ;  /* 0x0000600003057a10 */ /* 0x000fc80007ffe0ff */
[----:B------:R-:W-:-:S04]  /*297d0*/  SHF.R.S32.HI R3, RZ, 0x1f, R5 ;  /* 0x0000001fff037819 */ /* 0x000fc80000011405 */
[----:B------:R-:W-:-:S04]  /*297e0*/  LEA.HI R3, R3, R5, RZ, 0x6 ;  /* 0x0000000503037211 */ /* 0x000fc800078f30ff */
[----:B------:R-:W-:Y:S01]  /*297f0*/  SHF.R.S32.HI R3, RZ, 0x6, R3 ;  /* 0x00000006ff037819 */ /* 0x000fe20000011403 */
[----:B------:R-:W1:Y:S01]  /*29800*/  S2R R5, SR_TID.X ;  /* 0x0000000000057919 */ /* 0x000e620000002100 */
[----:B------:R-:W-:Y:S02]  /*29810*/  ISETP.GT.AND P1, PT, R28, RZ, PT ;  /* 0x000000ff1c00720c */ /* 0x000fe40003f24270 */
[----:B------:R-:W-:-:S04]  /*29820*/  IADD3 R3, R3, -0x2, RZ ;  /* 0xfffffffe03037810 */ /* 0x000fc80007ffe0ff */
[----:B------:R-:W-:Y:S01]  /*29830*/  ISETP.GE.AND P0, PT, R19, R3, PT ;  /* 0x000000031300720c */ /* 0x000fe20003f06270 */
[----:B------:R-:W-:Y:S01]  /*29840*/  SEL R3, RZ, 0x4, !P1 ;  /* 0x00000004ff037807 */ /* 0x000fe20004800000 */
[----:B------:R-:W-:Y:S01]  /*29850*/  ISETP.GT.AND P1, PT, R28, 0x4, PT ;  /* 0x000000041c00780c */ /* 0x000fe20003f24270 */
[----:B------:R-:W-:Y:S02]  /*29860*/  IMAD.MOV.U32 R9, RZ, RZ, c[0x0][0x188] ;  /* 0x00006200ff097624 */ /* 0x000fe400078e00ff */
[----:B------:R-:W-:Y:S02]  /*29870*/  SEL R3, R3, RZ, !P0 ;  /* 0x000000ff03037207 */ /* 0x000fe40004000000 */
[----:B------:R-:W-:Y:S02]  /*29880*/  IMAD.SHL.U32 R8, R9, 0x4, RZ ;  /* 0x0000000409087824 */ /* 0x000fe400078e00ff */
[----:B------:R-:W-:Y:S01]  /*29890*/  ISETP.NE.U32.AND P2, PT, R3, RZ, PT ;  /* 0x000000ff0300720c */ /* 0x000fe20003f45070 */
[----:B------:R-:W-:Y:S01]  /*298a0*/  IADD3 R3, R4, 0x1, RZ ;  /* 0x0000000104037810 */ /* 0x000fe20007ffe0ff */
[----:B------:R-:W-:Y:S01]  /*298b0*/  SEL R4, RZ, 0x4, !P1 ;  /* 0x00000004ff047807 */ /* 0x000fe20004800000 */
[----:B------:R-:W-:Y:S01]  /*298c0*/  IMAD.SHL.U32 R9, R9, 0x4, RZ ;  /* 0x0000000409097824 */ /* 0x000fe200078e00ff */
[----:B------:R-:W-:-:S02]  /*298d0*/  SHF.R.S32.HI R8, RZ, 0x1f, R8 ;  /* 0x0000001fff087819 */ /* 0x000fc40000011408 */
[----:B------:R-:W-:Y:S02]  /*298e0*/  ISETP.GT.AND P1, PT, R3, 0x1, PT ;  /* 0x000000010300780c */ /* 0x000fe40003f24270 */
[----:B------:R-:W-:Y:S02]  /*298f0*/  SEL R4, R4, RZ, !P0 ;  /* 0x000000ff04047207 */ /* 0x000fe40004000000 */
[----:B-1----:R-:W-:Y:S02]  /*29900*/  LOP3.LUT R5, R5, 0x1ff, RZ, 0xc0, !PT ;  /* 0x000001ff05057812 */ /* 0x002fe400078ec0ff */
[----:B------:R-:W-:Y:S02]  /*29910*/  SEL R19, R3, RZ, !P1 ;  /* 0x000000ff03137207 */ /* 0x000fe40004800000 */
[----:B------:R-:W-:Y:S01]  /*29920*/  ISETP.NE.U32.AND P3, PT, R4, RZ, PT ;  /* 0x000000ff0400720c */ /* 0x000fe20003f65070 */
[----:B------:R-:W-:-:S04]  /*29930*/  IMAD.SHL.U32 R20, R5, 0x4, RZ ;  /* 0x0000000405147824 */ /* 0x000fc800078e00ff */
[----:B------:R-:W-:Y:S01]  /*29940*/  IMAD R3, R19, 0x20000, R20 ;  /* 0x0002000013037824 */ /* 0x000fe200078e0214 */
[----:B--2---:R-:W-:Y:S07]  /*29950*/  HMMA.1688.F32.TF32 R12, R24, R10, R12 ;  /* 0x0000000a180c723c */ /* 0x004fee000008100c */
[----:B------:R-:W-:-:S04]  /*29960*/  IMAD.MOV.U32 R27, RZ, RZ, c[0x0][0x188] ;  /* 0x00006200ff1b7624 */ /* 0x000fc800078e00ff */
[----:B------:R-:W-:Y:S11]  /*29970*/  IMAD.SHL.U32 R26, R27, 0x4, RZ ;  /* 0x000000041b1a7824 */ /* 0x000ff600078e00ff */
[----:B------:R-:W-:Y:S01]  /*29980*/  @!UPT UIADD3 URZ, URZ, URZ, URZ ;  /* 0x0000003f3f3ff290 */ /* 0x000fe2000fffe03f */
[----:B------:R-:W-:Y:S01]  /*29990*/  STL.64 [R1+0x3e0], R12 ;  /* 0x0003e00c01007387 */ /* 0x000fe20000100a00 */
[----:B------:R-:W-:Y:S02]  /*299a0*/  STL.64 [R1+0x3e8], R14 ;  /* 0x0003e80e01007387 */ /* 0x000fe40000100a00 */
[----:B------:R-:W-:Y:S04]  /*299b0*/  LDS R14, [R2+0x1e700] ;  /* 0x01e70000020e7984 */ /* 0x000fe80000000800 */
[----:B------:R-:W-:Y:S01]  /*299c0*/  LDS R12, [R2+0x1c700] ;  /* 0x01c70000020c7984 */ /* 0x000fe20000000800 */
[----:B------:R-:W-:Y:S04]  /*299d0*/  LDS R15, [R0+0x1e700] ;  /* 0x01e70000000f7984 */ /* 0x000fe80000000800 */
[----:B------:R1:W2:Y:S01]  /*299e0*/  LDS R13, [R0+0x1c700] ;  /* 0x01c70000000d7984 */ /* 0x0002a20000000800 */
[----:B------:R-:W-:Y:S01]  /*299f0*/  BAR.SYNC.DEFER_BLOCKING 0x0 ;  /* 0x0000000000007b1d */ /* 0x000fe20000010000 */
[----:B------:R-:W-:-:S02]  /*29a00*/  LEA R4, P1, R26, R18, 0x2 ;  /* 0x000000121a047211 */ /* 0x000fc400078210ff */
[----:B------:R-:W-:-:S05]  /*29a10*/  SHF.L.U64.HI R25, R9, 0x2, R8 ;  /* 0x0000000209197819 */ /* 0x000fca0000010208 */
[----:B----4-:R-:W-:Y:S01]  /*29a20*/  IMAD.X R5, R29, 0x1, R25, P1 ;  /* 0x000000011d057824 */ /* 0x010fe200008e0619 */
[C---:B------:R-:W-:Y:S01]  /*29a30*/  ISETP.GT.AND P1, PT, R28.reuse, 0x8, PT ;  /* 0x000000081c00780c */ /* 0x040fe20003f24270 */
[----:B------:R-:W-:Y:S01]  /*29a40*/  IMAD.MOV.U32 R25, RZ, RZ, c[0x0][0x188] ;  /* 0x00006200ff197624 */ /* 0x000fe200078e00ff */
[----:B------:R-:W-:Y:S01]  /*29a50*/  STL [R1+0x6a8], R19 ;  /* 0x0006a81301007387 */ /* 0x000fe20000100800 */
[----:B------:R-:W-:Y:S02]  /*29a60*/  IMAD.MOV.U32 R8, RZ, RZ, R18 ;  /* 0x000000ffff087224 */ /* 0x000fe400078e0012 */
[----:B------:R-:W-:Y:S01]  /*29a70*/  IMAD.MOV.U32 R9, RZ, RZ, R29 ;  /* 0x000000ffff097224 */ /* 0x000fe200078e001d */
[----:B-1----:R-:W-:Y:S01]  /*29a80*/  SEL R0, RZ, 0x4, !P1 ;  /* 0x00000004ff007807 */ /* 0x002fe20004800000 */
[----:B------:R1:W-:Y:S01]  /*29a90*/  STL [R1+0x9ac], R20 ;  /* 0x0009ac1401007387 */ /* 0x0003e20000100800 */
[----:B------:R-:W-:Y:S01]  /*29aa0*/  IMAD.MOV.U32 R24, RZ, RZ, c[0x0][0x188] ;  /* 0x00006200ff187624 */ /* 0x000fe200078e00ff */
[----:B------:R-:W-:-:S02]  /*29ab0*/  ISETP.GT.AND P1, PT, R28, 0xc, PT ;  /* 0x0000000c1c00780c */ /* 0x000fc40003f24270 */
[----:B------:R-:W-:Y:S01]  /*29ac0*/  SEL R0, R0, RZ, !P0 ;  /* 0x000000ff00007207 */ /* 0x000fe20004000000 */
[----:B-1----:R-:W-:Y:S01]  /*29ad0*/  IMAD.SHL.U32 R20, R25, 0x8, RZ ;  /* 0x0000000819147824 */ /* 0x002fe200078e00ff */
[----:B------:R-:W-:Y:S01]  /*29ae0*/  @!PT LDS RZ, [RZ] ;  /* 0x00000000fffff984 */ /* 0x000fe20000000800 */
[----:B------:R-:W-:Y:S01]  /*29af0*/  @!PT LDS RZ, [RZ] ;  /* 0x00000000fffff984 */ /* 0x000fe20000000800 */
[----:B------:R-:W-:Y:S01]  /*29b00*/  @!PT LDS RZ, [RZ] ;  /* 0x00000000fffff984 */ /* 0x000fe20000000800 */
[----:B------:R1:W-:Y:S01]  /*29b10*/  LDGSTS.E [R3], [R8.64], P2 ;  /* 0x0000000008037fae */ /* 0x0003e20009121844 */
[----:B------:R-:W-:Y:S01]  /*29b20*/  SEL R2, RZ, 0x4, !P1 ;  /* 0x00000004ff027807 */ /* 0x000fe20004800000 */
[----:B------:R-:W-:Y:S02]  /*29b30*/  ISETP.NE.U32.AND P1, PT, R0, RZ, PT ;  /* 0x000000ff0000720c */ /* 0x000fe40003f25070 */
[----:B------:R3:W-:Y:S01]  /*29b40*/  LDGSTS.E [R3+0x2000], [R4.64], P3 ;  /* 0x0200000004037fae */ /* 0x0007e20009921844 */
[----:B------:R-:W-:Y:S01]  /*29b50*/  SHF.R.S32.HI R20, RZ, 0x1f, R20 ;  /* 0x0000001fff147819 */ /* 0x000fe20000011414 */
[C---:B------:R-:W-:Y:S02]  /*29b60*/  IMAD R25, R24.reuse, 0xc, RZ ;  /* 0x0000000c18197824 */ /* 0x040fe400078e02ff */
[----:B-1----:R-:W-:-:S05]  /*29b70*/  IMAD.SHL.U32 R9, R24, 0x8, RZ ;  /* 0x0000000818097824 */ /* 0x002fca00078e00ff */
[C---:B------:R-:W-:Y:S02]  /*29b80*/  SHF.L.U64.HI R20, R9.reuse, 0x2, R20 ;  /* 0x0000000209147819 */ /* 0x040fe40000010214 */
[----:B---3--:R-:W-:Y:S01]  /*29b90*/  LEA R4, P3, R9, R18, 0x2 ;  /* 0x0000001209047211 */ /* 0x008fe200078610ff */
[----:B------:R-:W-:Y:S01]  /*29ba0*/  IMAD R24, R24, 0xc, RZ ;  /* 0x0000000c18187824 */ /* 0x000fe200078e02ff */
[----:B------:R-:W-:-:S03]  /*29bb0*/  SHF.R.S32.HI R25, RZ, 0x1f, R25 ;  /* 0x0000001fff197819 */ /* 0x000fc60000011419 */
[C---:B------:R-:W-:Y:S01]  /*29bc0*/  IMAD.X R5, R29.reuse, 0x1, R20, P3 ;  /* 0x000000011d057824 */ /* 0x040fe200018e0614 */
[----:B------:R-:W-:Y:S02]  /*29bd0*/  SEL R0, R2, RZ, !P0 ;  /* 0x000000ff02007207 */ /* 0x000fe40004000000 */
[C---:B------:R-:W-:Y:S02]  /*29be0*/  SHF.L.U64.HI R25, R24.reuse, 0x2, R25 ;  /* 0x0000000218197819 */ /* 0x040fe40000010219 */
[----:B------:R-:W-:Y:S01]  /*29bf0*/  LEA R8, P3, R24, R18, 0x2 ;  /* 0x0000001218087211 */ /* 0x000fe200078610ff */
[----:B------:R1:W-:Y:S01]  /*29c00*/  LDGSTS.E [R3+0x4000], [R4.64], P1 ;  /* 0x0400000004037fae */ /* 0x0003e20008921844 */
[----:B------:R-:W-:Y:S01]  /*29c10*/  ISETP.GT.AND P1, PT, R28, 0x10, PT ;  /* 0x000000101c00780c */ /* 0x000fe20003f24270 */
[----:B------:R-:W-:Y:S01]  /*29c20*/  IMAD.MOV.U32 R24, RZ, RZ, c[0x0][0x188] ;  /* 0x00006200ff187624 */ /* 0x000fe200078e00ff */
[----:B------:R-:W-:Y:S01]  /*29c30*/  ISETP.NE.U32.AND P2, PT, R0, RZ, PT ;  /* 0x000000ff0000720c */ /* 0x000fe20003f45070 */
[----:B------:R-:W-:Y:S01]  /*29c40*/  IMAD.X R9, R29, 0x1, R25, P3 ;  /* 0x000000011d097824 */ /* 0x000fe200018e0619 */
[----:B------:R-:W-:Y:S01]  /*29c50*/  SEL R0, RZ, 0x4, !P1 ;  /* 0x00000004ff007807 */ /* 0x000fe20004800000 */
[----:B------:R-:W-:-:S02]  /*29c60*/  IMAD.MOV.U32 R25, RZ, RZ, c[0x0][0x188] ;  /* 0x00006200ff197624 */ /* 0x000fc400078e00ff */
[----:B------:R-:W-:Y:S01]  /*29c70*/  IMAD.SHL.U32 R24, R24, 0x10, RZ ;  /* 0x0000001018187824 */ /* 0x000fe200078e00ff */
[----:B------:R-:W-:Y:S02]  /*29c80*/  ISETP.GT.AND P1, PT, R28, 0x14, PT ;  /* 0x000000141c00780c */ /* 0x000fe40003f24270 */
[----:B------:R-:W-:Y:S01]  /*29c90*/  SEL R0, R0, RZ, !P0 ;  /* 0x000000ff00007207 */ /* 0x000fe20004000000 */
[----:B-1----:R-:W-:Y:S01]  /*29ca0*/  IMAD.SHL.U32 R5, R25, 0x10, RZ ;  /* 0x0000001019057824 */ /* 0x002fe200078e00ff */
[----:B------:R-:W-:Y:S02]  /*29cb0*/  SEL R2, RZ, 0x4, !P1 ;  /* 0x00000004ff027807 */ /* 0x000fe40004800000 */
[----:B------:R-:W-:Y:S01]  /*29cc0*/  SHF.R.S32.HI R24, RZ, 0x1f, R24 ;  /* 0x0000001fff187819 */ /* 0x000fe20000011418 */
[----:B------:R-:W-:Y:S01]  /*29cd0*/  ISETP.NE.U32.AND P1, PT, R0, RZ, PT ;  /* 0x000000ff0000720c */ /* 0x000fe20003f25070 */
[----:B------:R1:W-:Y:S01]  /*29ce0*/  LDGSTS.E [R3+0x6000], [R8.64], P2 ;  /* 0x0600000008037fae */ /* 0x0003e20009121844 */
[----:B------:R-:W-:-:S02]  /*29cf0*/  LEA R4, P3, R5, R18, 0x2 ;  /* 0x0000001205047211 */ /* 0x000fc400078610ff */
[----:B------:R-:W-:Y:S01]  /*29d00*/  SHF.L.U64.HI R24, R5, 0x2, R24 ;  /* 0x0000000205187819 */ /* 0x000fe20000010218 */
[----:B------:R-:W-:-:S04]  /*29d10*/  IMAD R20, R25, 0x14, RZ ;  /* 0x0000001419147824 */ /* 0x000fc800078e02ff */
[----:B------:R-:W-:Y:S01]  /*29d20*/  IMAD.X R5, R29, 0x1, R24, P3 ;  /* 0x000000011d057824 */ /* 0x000fe200018e0618 */
[----:B------:R-:W-:Y:S01]  /*29d30*/  SEL R0, R2, RZ, !P0 ;  /* 0x000000ff02007207 */ /* 0x000fe20004000000 */
[----:B------:R-:W-:Y:S01]  /*29d40*/  IMAD R25, R25, 0x14, RZ ;  /* 0x0000001419197824 */ /* 0x000fe200078e02ff */
[----:B------:R-:W-:Y:S02]  /*29d50*/  SHF.R.S32.HI R20, RZ, 0x1f, R20 ;  /* 0x0000001fff147819 */ /* 0x000fe40000011414 */
[----:B------:R3:W-:Y:S01]  /*29d60*/  LDGSTS.E [R3+0x8000], [R4.64], P1 ;  /* 0x0800000004037fae */ /* 0x0007e20008921844 */
[----:B------:R-:W-:Y:S01]  /*29d70*/  ISETP.GT.AND P1, PT, R28, 0x18, PT ;  /* 0x000000181c00780c */ /* 0x000fe20003f24270 */
[----:B------:R-:W-:Y:S01]  /*29d80*/  IMAD.MOV.U32 R24, RZ, RZ, c[0x0][0x188] ;  /* 0x00006200ff187624 */ /* 0x000fe200078e00ff */
[----:B------:R-:W-:Y:S02]  /*29d90*/  ISETP.NE.U32.AND P2, PT, R0, RZ, PT ;  /* 0x000000ff0000720c */ /* 0x000fe40003f45070 */
[----:B------:R-:W-:-:S02]  /*29da0*/  SHF.L.U64.HI R20, R25, 0x2, R20 ;  /* 0x0000000219147819 */ /* 0x000fc40000010214 */
[----:B------:R-:W-:Y:S02]  /*29db0*/  SEL R0, RZ, 0x4, !P1 ;  /* 0x00000004ff007807 */ /* 0x000fe40004800000 */
[----:B-1----:R-:W-:Y:S01]  /*29dc0*/  LEA R8, P3, R25, R18, 0x2 ;  /* 0x0000001219087211 */ /* 0x002fe200078610ff */
[----:B------:R-:W-:Y:S02]  /*29dd0*/  IMAD.MOV.U32 R25, RZ, RZ, c[0x0][0x188] ;  /* 0x00006200ff197624 */ /* 0x000fe400078e00ff */
[----:B------:R-:W-:Y:S01]  /*29de0*/  IMAD R24, R24, 0x18, RZ ;  /* 0x0000001818187824 */ /* 0x000fe200078e02ff */
[----:B------:R-:W-:Y:S02]  /*29df0*/  ISETP.GT.AND P1, PT, R28, 0x1c, PT ;  /* 0x0000001c1c00780c */ /* 0x000fe40003f24270 */
[----:B------:R-:W-:Y:S01]  /*29e00*/  SEL R0, R0, RZ, !P0 ;  /* 0x000000ff00007207 */ /* 0x000fe20004000000 */
[----:B---3--:R-:W-:Y:S01]  /*29e10*/  IMAD R5, R25, 0x18, RZ ;  /* 0x0000001819057824 */ /* 0x008fe200078e02ff */
[----:B------:R-:W-:-:S02]  /*29e20*/  SEL R2, RZ, 0x4, !P1 ;  /* 0x00000004ff027807 */ /* 0x000fc40004800000 */
[----:B------:R-:W-:Y:S01]  /*29e30*/  SHF.R.S32.HI R24, RZ, 0x1f, R24 ;  /* 0x0000001fff187819 */ /* 0x000fe20000011418 */
[----:B------:R-:W-:Y:S02]  /*29e40*/  ISETP.NE.U32.AND P1, PT, R0, RZ, PT ;  /* 0x000000ff0000720c */ /* 0x000fe40003f25070 */
[----:B------:R-:W-:Y:S01]  /*29e50*/  IMAD.X R9, R29, 0x1, R20, P3 ;  /* 0x000000011d097824 */ /* 0x000fe200018e0614 */
[C---:B------:R-:W-:Y:S02]  /*29e60*/  LEA R4, P3, R5.reuse, R18, 0x2 ;  /* 0x0000001205047211 */ /* 0x040fe400078610ff */
[----:B------:R-:W-:Y:S01]  /*29e70*/  SHF.L.U64.HI R24, R5, 0x2, R24 ;  /* 0x0000000205187819 */ /* 0x000fe20000010218 */
[----:B------:R-:W-:Y:S01]  /*29e80*/  IMAD R20, R25, 0x1c, RZ ;  /* 0x0000001c19147824 */ /* 0x000fe200078e02ff */
[----:B------:R-:W-:Y:S01]  /*29e90*/  SEL R0, R2, RZ, !P0 ;  /* 0x000000ff02007207 */ /* 0x000fe20004000000 */
[----:B------:R1:W-:Y:S02]  /*29ea0*/  LDGSTS.E [R3+0xa000], [R8.64], P2 ;  /* 0x0a00000008037fae */ /* 0x0003e40009121844 */
[----:B------:R-:W-:-:S02]  /*29eb0*/  IMAD.X R5, R29, 0x1, R24, P3 ;  /* 0x000000011d057824 */ /* 0x000fc400018e0618 */
[----:B------:R-:W-:Y:S01]  /*29ec0*/  IMAD R25, R25, 0x1c, RZ ;  /* 0x0000001c19197824 */ /* 0x000fe200078e02ff */
[----:B------:R-:W-:Y:S02]  /*29ed0*/  SHF.R.S32.HI R20, RZ, 0x1f, R20 ;  /* 0x0000001fff147819 */ /* 0x000fe40000011414 */
[----:B------:R3:W-:Y:S01]  /*29ee0*/  LDGSTS.E [R3+0xc000], [R4.64], P1 ;  /* 0x0c00000004037fae */ /* 0x0007e20008921844 */
[----:B------:R-:W-:Y:S01]  /*29ef0*/  ISETP.GT.AND P1, PT, R28, 0x20, PT ;  /* 0x000000201c00780c */ /* 0x000fe20003f24270 */
[----:B------:R-:W-:Y:S01]  /*29f00*/  IMAD.MOV.U32 R24, RZ, RZ, c[0x0][0x188] ;  /* 0x00006200ff187624 */ /* 0x000fe200078e00ff */
[----:B------:R-:W-:Y:S02]  /*29f10*/  ISETP.NE.U32.AND P2, PT, R0, RZ, PT ;  /* 0x000000ff0000720c */ /* 0x000fe40003f45070 */
[----:B------:R-:W-:Y:S02]  /*29f20*/  SHF.L.U64.HI R20, R25, 0x2, R20 ;  /* 0x0000000219147819 */ /* 0x000fe40000010214 */
[----:B------:R-:W-:-:S02]  /*29f30*/  SEL R0, RZ, 0x4, !P1 ;  /* 0x00000004ff007807 */ /* 0x000fc40004800000 */
[----:B-1----:R-:W-:Y:S01]  /*29f40*/  LEA R8, P3, R25, R18, 0x2 ;  /* 0x0000001219087211 */ /* 0x002fe200078610ff */
[----:B------:R-:W-:Y:S02]  /*29f50*/  IMAD.MOV.U32 R25, RZ, RZ, c[0x0][0x188] ;  /* 0x00006200ff197624 */ /* 0x000fe400078e00ff */
[----:B------:R-:W-:Y:S01]  /*29f60*/  IMAD.SHL.U32 R24, R24, 0x20, RZ ;  /* 0x0000002018187824 */ /* 0x000fe200078e00ff */
[----:B------:R-:W-:Y:S02]  /*29f70*/  ISETP.GT.AND P1, PT, R28, 0x24, PT ;  /* 0x000000241c00780c */ /* 0x000fe40003f24270 */
[----:B------:R-:W-:Y:S01]  /*29f80*/  SEL R0, R0, RZ, !P0 ;  /* 0x000000ff00007207 */ /* 0x000fe20004000000 */
[----:B---3--:R-:W-:Y:S01]  /*29f90*/  IMAD.SHL.U32 R5, R25, 0x20, RZ ;  /* 0x0000002019057824 */ /* 0x008fe200078e00ff */
[----:B------:R-:W-:Y:S02]  /*29fa0*/  SEL R2, RZ, 0x4, !P1 ;  /* 0x00000004ff027807 */ /* 0x000fe40004800000 */
[----:B------:R-:W-:Y:S01]  /*29fb0*/  SHF.R.S32.HI R24, RZ, 0x1f, R24 ;  /* 0x0000001fff187819 */ /* 0x000fe20000011418 */
[----:B------:R-:W-:-:S02]  /*29fc0*/  ISETP.NE.U32.AND P1, PT, R0, RZ, PT ;  /* 0x000000ff0000720c */ /* 0x000fc40003f25070 */
[----:B------:R-:W-:Y:S01]  /*29fd0*/  IMAD.X R9, R29, 0x1, R20, P3 ;  /* 0x000000011d097824 */ /* 0x000fe200018e0614 */
[C---:B------:R-:W-:Y:S02]  /*29fe0*/  LEA R4, P3, R5.reuse, R18, 0x2 ;  /* 0x0000001205047211 */ /* 0x040fe400078610ff */
[----:B------:R-:W-:Y:S01]  /*29ff0*/  SHF.L.U64.HI R24, R5, 0x2, R24 ;  /* 0x0000000205187819 */ /* 0x000fe20000010218 */
[----:B------:R-:W-:Y:S01]  /*2a000*/  IMAD R20, R25, 0x24, RZ ;  /* 0x0000002419147824 */ /* 0x000fe200078e02ff */
[----:B------:R-:W-:Y:S01]  /*2a010*/  SEL R0, R2, RZ, !P0 ;  /* 0x000000ff02007207 */ /* 0x000fe20004000000 */
[----:B------:R1:W-:Y:S02]  /*2a020*/  LDGSTS.E [R3+0xe000], [R8.64], P2 ;  /* 0x0e00000008037fae */ /* 0x0003e40009121844 */
[----:B------:R-:W-:Y:S02]  /*2a030*/  IMAD.X R5, R29, 0x1, R24, P3 ;  /* 0x000000011d057824 */ /* 0x000fe400018e0618 */
[----:B------:R-:W-:Y:S01]  /*2a040*/  IMAD R25, R25, 0x24, RZ ;  /* 0x0000002419197824 */ /* 0x000fe200078e02ff */
[----:B------:R-:W-:Y:S01]  /*2a050*/  SHF.R.S32.HI R20, RZ, 0x1f, R20 ;  /* 0x0000001fff147819 */ /* 0x000fe20000011414 */
[----:B------:R-:W-:Y:S01]  /*2a060*/  IMAD.MOV.U32 R24, RZ, RZ, c[0x0][0x188] ;  /* 0x00006200ff187624 */ /* 0x000fe200078e00ff */
[----:B------:R3:W-:Y:S01]  /*2a070*/  LDGSTS.E [R3+0x10000], [R4.64], P1 ;  /* 0x1000000004037fae */ /* 0x0007e20008921844 */
[----:B------:R-:W-:-:S02]  /*2a080*/  ISETP.GT.AND P1, PT, R28, 0x28, PT ;  /* 0x000000281c00780c */ /* 0x000fc40003f24270 */
[----:B------:R-:W-:Y:S02]  /*2a090*/  ISETP.NE.U32.AND P2, PT, R0, RZ, PT ;  /* 0x000000ff0000720c */ /* 0x000fe40003f45070 */
[C---:B------:R-:W-:Y:S01]  /*2a0a0*/  SHF.L.U64.HI R20, R25.reuse, 0x2, R20 ;  /* 0x0000000219147819 */ /* 0x040fe20000010214 */
[----:B------:R-:W-:Y:S01]  /*2a0b0*/  IMAD R24, R24, 0x28, RZ ;  /* 0x0000002818187824 */ /* 0x000fe200078e02ff */
[----:B-1----:R-:W-:Y:S02]  /*2a0c0*/  LEA R8, P3, R25, R18, 0x2 ;  /* 0x0000001219087211 */ /* 0x002fe400078610ff */
[----:B------:R-:W-:Y:S01]  /*2a0d0*/  SEL R0, RZ, 0x4, !P1 ;  /* 0x00000004ff007807 */ /* 0x000fe20004800000 */
[----:B------:R-:W-:Y:S01]  /*2a0e0*/  IMAD.MOV.U32 R25, RZ, RZ, c[0x0][0x188] ;  /* 0x00006200ff197624 */ /* 0x000fe200078e00ff */
[----:B------:R-:W-:Y:S02]  /*2a0f0*/  ISETP.GT.AND P1, PT, R28, 0x2c, PT ;  /* 0x0000002c1c00780c */ /* 0x000fe40003f24270 */
[----:B------:R-:W-:-:S02]  /*2a100*/  SEL R0, R0, RZ, !P0 ;  /* 0x000000ff00007207 */ /* 0x000fc40004000000 */
[----:B------:R-:W-:Y:S01]  /*2a110*/  SHF.R.S32.HI R24, RZ, 0x1f, R24 ;  /* 0x0000001fff187819 */ /* 0x000fe20000011418 */
[----:B---3--:R-:W-:Y:S01]  /*2a120*/  IMAD R5, R25, 0x28, RZ ;  /* 0x0000002819057824 */ /* 0x008fe200078e02ff */
[----:B------:R-:W-:Y:S01]  /*2a130*/  SEL R2, RZ, 0x4, !P1 ;  /* 0x00000004ff027807 */ /* 0x000fe20004800000 */
[----:B------:R-:W-:Y:S02]  /*2a140*/  ISETP.NE.U32.AND P1, PT, R0, RZ, PT ;  /* 0x000000ff0000720c */ /* 0x000fe40003f25070 */
[----:B------:R-:W-:Y:S02]  /*2a150*/  IMAD.X R9, R29, 0x1, R20, P3 ;  /* 0x000000011d097824 */ /* 0x000fe400018e0614 */
[----:B------:R-:W-:Y:S01]  /*2a160*/  IMAD R20, R25, 0x2c, RZ ;  /* 0x0000002c19147824 */ /* 0x000fe200078e02ff */
[C---:B------:R-:W-:Y:S02]  /*2a170*/  SHF.L.U64.HI R24, R5.reuse, 0x2, R24 ;  /* 0x0000000205187819 */ /* 0x040fe40000010218 */
[----:B------:R-:W-:Y:S01]  /*2a180*/  LEA R4, P3, R5, R18, 0x2 ;  /* 0x0000001205047211 */ /* 0x000fe200078610ff */
[----:B------:R-:W-:Y:S01]  /*2a190*/  IMAD R25, R25, 0x2c, RZ ;  /* 0x0000002c19197824 */ /* 0x000fe200078e02ff */
[----:B------:R-:W-:-:S02]  /*2a1a0*/  SEL R0, R2, RZ, !P0 ;  /* 0x000000ff02007207 */ /* 0x000fc40004000000 */
[----:B------:R-:W-:Y:S01]  /*2a1b0*/  SHF.R.S32.HI R20, RZ, 0x1f, R20 ;  /* 0x0000001fff147819 */ /* 0x000fe20000011414 */
[----:B------:R1:W-:Y:S01]  /*2a1c0*/  LDGSTS.E [R3+0x12000], [R8.64], P2 ;  /* 0x1200000008037fae */ /* 0x0003e20009121844 */
[----:B------:R-:W-:Y:S02]  /*2a1d0*/  IMAD.X R5, R29, 0x1, R24, P3 ;  /* 0x000000011d057824 */ /* 0x000fe400018e0618 */
[----:B------:R-:W-:Y:S01]  /*2a1e0*/  IMAD.MOV.U32 R24, RZ, RZ, c[0x0][0x188] ;  /* 0x00006200ff187624 */ /* 0x000fe200078e00ff */
[----:B------:R-:W-:Y:S02]  /*2a1f0*/  SHF.L.U64.HI R20, R25, 0x2, R20 ;  /* 0x0000000219147819 */ /* 0x000fe40000010214 */
[----:B------:R-:W-:Y:S01]  /*2a200*/  ISETP.NE.U32.AND P2, PT, R0, RZ, PT ;  /* 0x000000ff0000720c */ /* 0x000fe20003f45070 */
[----:B------:R-:W-:Y:S01]  /*2a210*/  IMAD R24, R24, 0x30, RZ ;  /* 0x0000003018187824 */ /* 0x000fe200078e02ff */
[----:B------:R3:W-:Y:S01]  /*2a220*/  LDGSTS.E [R3+0x14000], [R4.64], P1 ;  /* 0x1400000004037fae */ /* 0x0007e20008921844 */
[----:B------:R-:W-:-:S02]  /*2a230*/  ISETP.GT.AND P1, PT, R28, 0x30, PT ;  /* 0x000000301c00780c */ /* 0x000fc40003f24270 */
[----:B-1----:R-:W-:Y:S01]  /*2a240*/  LEA R8, P3, R25, R18, 0x2 ;  /* 0x0000001219087211 */ /* 0x002fe200078610ff */
[----:B------:R-:W-:Y:S01]  /*2a250*/  IMAD.MOV.U32 R25, RZ, RZ, c[0x0][0x188] ;  /* 0x00006200ff197624 */ /* 0x000fe200078e00ff */
[----:B------:R-:W-:Y:S02]  /*2a260*/  SHF.R.S32.HI R24, RZ, 0x1f, R24 ;  /* 0x0000001fff187819 */ /* 0x000fe40000011418 */
[----:B------:R-:W-:Y:S01]  /*2a270*/  SEL R0, RZ, 0x4, !P1 ;  /* 0x00000004ff007807 */ /* 0x000fe20004800000 */
[----:B------:R-:W-:Y:S02]  /*2a280*/  IMAD.X R9, R29, 0x1, R20, P3 ;  /* 0x000000011d097824 */ /* 0x000fe400018e0614 */
[C---:B---3--:R-:W-:Y:S02]  /*2a290*/  IMAD R5, R25.reuse, 0x30, RZ ;  /* 0x0000003019057824 */ /* 0x048fe400078e02ff */
[----:B------:R-:W-:Y:S01]  /*2a2a0*/  IMAD R20, R25, 0x34, RZ ;  /* 0x0000003419147824 */ /* 0x000fe200078e02ff */
[----:B------:R-:W-:-:S02]  /*2a2b0*/  ISETP.GT.AND P1, PT, R28, 0x34, PT ;  /* 0x000000341c00780c */ /* 0x000fc40003f24270 */
[----:B------:R-:W-:Y:S01]  /*2a2c0*/  SEL R0, R0, RZ, !P0 ;  /* 0x000000ff00007207 */ /* 0x000fe20004000000 */
[----:B------:R-:W-:Y:S01]  /*2a2d0*/  IMAD R25, R25, 0x34, RZ ;  /* 0x0000003419197824 */ /* 0x000fe200078e02ff */
[C---:B------:R-:W-:Y:S02]  /*2a2e0*/  SHF.L.U64.HI R24, R5.reuse, 0x2, R24 ;  /* 0x0000000205187819 */ /* 0x040fe40000010218 */
[----:B------:R-:W-:Y:S02]  /*2a2f0*/  LEA R4, P3, R5, R18, 0x2 ;  /* 0x0000001205047211 */ /* 0x000fe400078610ff */
[----:B------:R-:W-:Y:S02]  /*2a300*/  SHF.R.S32.HI R20, RZ, 0x1f, R20 ;  /* 0x0000001fff147819 */ /* 0x000fe40000011414 */
[----:B------:R-:W-:Y:S01]  /*2a310*/  SEL R2, RZ, 0x4, !P1 ;  /* 0x00000004ff027807 */ /* 0x000fe20004800000 */
[----:B------:R1:W-:Y:S01]  /*2a320*/  LDGSTS.E [R3+0x16000], [R8.64], P2 ;  /* 0x1600000008037fae */ /* 0x0003e20009121844 */
[----:B------:R-:W-:Y:S01]  /*2a330*/  ISETP.NE.U32.AND P1, PT, R0, RZ, PT ;  /* 0x000000ff0000720c */ /* 0x000fe20003f25070 */
[----:B------:R-:W-:Y:S01]  /*2a340*/  IMAD.X R5, R29, 0x1, R24, P3 ;  /* 0x000000011d057824 */ /* 0x000fe200018e0618 */
[----:B------:R-:W-:-:S02]  /*2a350*/  SHF.L.U64.HI R20, R25, 0x2, R20 ;  /* 0x0000000219147819 */ /* 0x000fc40000010214 */
[----:B------:R-:W-:Y:S02]  /*2a360*/  SEL R0, R2, RZ, !P0 ;  /* 0x000000ff02007207 */ /* 0x000fe40004000000 */
[----:B-1----:R-:W-:Y:S01]  /*2a370*/  LEA R8, P3, R25, R18, 0x2 ;  /* 0x0000001219087211 */ /* 0x002fe200078610ff */
[----:B------:R-:W-:Y:S01]  /*2a380*/  IMAD.MOV.U32 R25, RZ, RZ, c[0x0][0x188] ;  /* 0x00006200ff197624 */ /* 0x000fe200078e00ff */
[----:B------:R-:W-:-:S05]  /*2a390*/  ISETP.NE.U32.AND P2, PT, R0, RZ, PT ;  /* 0x000000ff0000720c */ /* 0x000fca0003f45070 */
[----:B------:R1:W-:Y:S01]  /*2a3a0*/  LDGSTS.E [R3+0x18000], [R4.64], P1 ;  /* 0x1800000004037fae */ /* 0x0003e20008921844 */
[----:B------:R-:W-:Y:S02]  /*2a3b0*/  IMAD R25, R25, 0x38, RZ ;  /* 0x0000003819197824 */ /* 0x000fe400078e02ff */
[----:B------:R-:W-:Y:S02]  /*2a3c0*/  IMAD.X R9, R29, 0x1, R20, P3 ;  /* 0x000000011d097824 */ /* 0x000fe400018e0614 */
[C---:B------:R-:W-:Y:S02]  /*2a3d0*/  IMAD R20, R27.reuse, 0x38, RZ ;  /* 0x000000381b147824 */ /* 0x040fe400078e02ff */
[----:B------:R-:W-:Y:S01]  /*2a3e0*/  IMAD R27, R27, 0x3c, RZ ;  /* 0x0000003c1b1b7824 */ /* 0x000fe200078e02ff */
[----:B------:R-:W-:Y:S02]  /*2a3f0*/  SHF.R.S32.HI R25, RZ, 0x1f, R25 ;  /* 0x0000001fff197819 */ /* 0x000fe40000011419 */
[----:B------:R-:W-:-:S02]  /*2a400*/  ISETP.GT.AND P1, PT, R28, 0x38, PT ;  /* 0x000000381c00780c */ /* 0x000fc40003f24270 */
[C---:B------:R-:W-:Y:S02]  /*2a410*/  SHF.L.U64.HI R24, R20.reuse, 0x2, R25 ;  /* 0x0000000214187819 */ /* 0x040fe40000010219 */
[----:B-1----:R-:W-:Y:S01]  /*2a420*/  LEA R4, P3, R20, R18, 0x2 ;  /* 0x0000001214047211 */ /* 0x002fe200078610ff */
[----:B------:R-:W-:Y:S01]  /*2a430*/  SHF.R.S32.HI R20, RZ, 0x1f, R27 ;  /* 0x0000001fff147819 */ /* 0x000fe2000001141b */
[----:B------:R-:W-:Y:S01]  /*2a440*/  SEL R0, RZ, 0x4, !P1 ;  /* 0x00000004ff007807 */ /* 0x000fe20004800000 */
[----:B------:R1:W-:Y:S01]  /*2a450*/  LDGSTS.E [R3+0x1a000], [R8.64], P2 ;  /* 0x1a00000008037fae */ /* 0x0003e20009121844 */
[----:B------:R-:W-:Y:S01]  /*2a460*/  ISETP.GT.AND P1, PT, R28, 0x3c, PT ;  /* 0x0000003c1c00780c */ /* 0x000fe20003f24270 */
[----:B------:R-:W-:Y:S01]  /*2a470*/  IMAD.X R5, R29, 0x1, R24, P3 ;  /* 0x000000011d057824 */ /* 0x000fe200018e0618 */
[----:B------:R-:W-:Y:S02]  /*2a480*/  SHF.L.U64.HI R20, R27, 0x2, R20 ;  /* 0x000000021b147819 */ /* 0x000fe40000010214 */
[----:B------:R-:W-:-:S02]  /*2a490*/  SEL R0, R0, RZ, !P0 ;  /* 0x000000ff00007207 */ /* 0x000fc40004000000 */
[----:B------:R-:W-:Y:S02]  /*2a4a0*/  SEL R2, RZ, 0x4, !P1 ;  /* 0x00000004ff027807 */ /* 0x000fe40004800000 */
[----:B-1----:R-:W-:Y:S02]  /*2a4b0*/  LEA R8, P3, R27, R18, 0x2 ;  /* 0x000000121b087211 */ /* 0x002fe400078610ff */
[----:B------:R-:W1:Y:S01]  /*2a4c0*/  S2R R27, SR_TID.X ;  /* 0x00000000001b7919 */ /* 0x000e620000002100 */
[----:B------:R-:W-:Y:S01]  /*2a4d0*/  ISETP.NE.U32.AND P1, PT, R0, RZ, PT ;  /* 0x000000ff0000720c */ /* 0x000fe20003f25070 */
[----:B------:R-:W-:Y:S02]  /*2a4e0*/  SEL R0, R2, RZ, !P0 ;  /* 0x000000ff02007207 */ /* 0x000fe40004000000 */
[----:B------:R-:W-:Y:S02]  /*2a4f0*/  IMAD.MOV.U32 R24, RZ, RZ, c[0x0][0x188] ;  /* 0x00006200ff187624 */ /* 0x000fe400078e00ff */
[----:B------:R-:W-:-:S08]  /*2a500*/  ISETP.NE.U32.AND P2, PT, R0, RZ, PT ;  /* 0x000000ff0000720c */ /* 0x000fd00003f45070 */
[----:B------:R3:W-:Y:S01]  /*2a510*/  LDGSTS.E [R3+0x1c000], [R4.64], P1 ;  /* 0x1c00000004037fae */ /* 0x0007e20008921844 */
[----:B------:R-:W-:-:S04]  /*2a520*/  ISETP.GT.AND P1, PT, R28, 0x1, PT ;  /* 0x000000011c00780c */ /* 0x000fc80003f24270 */
[----:B------:R-:W-:Y:S01]  /*2a530*/  SEL R0, RZ, 0x4, !P1 ;  /* 0x00000004ff007807 */ /* 0x000fe20004800000 */
[----:B------:R-:W-:Y:S01]  /*2a540*/  ISETP.GT.AND P1, PT, R28, 0x5, PT ;  /* 0x000000051c00780c */ /* 0x000fe20003f24270 */
[----:B-1----:R-:W-:Y:S02]  /*2a550*/  LOP3.LUT R25, R27, 0x1ff, RZ, 0xc0, !PT ;  /* 0x000001ff1b197812 */ /* 0x002fe400078ec0ff */
[----:B------:R-:W-:Y:S02]  /*2a560*/  SEL R0, R0, RZ, !P0 ;  /* 0x000000ff00007207 */ /* 0x000fe40004000000 */
[----:B------:R-:W-:Y:S01]  /*2a570*/  SEL R2, RZ, 0x4, !P1 ;  /* 0x00000004ff027807 */ /* 0x000fe20004800000 */
[----:B------:R-:W-:Y:S01]  /*2a580*/  IMAD.X R9, R29, 0x1, R20, P3 ;  /* 0x000000011d097824 */ /* 0x000fe200018e0614 */
[----:B------:R-:W-:Y:S01]  /*2a590*/  SHF.R.S32.HI R20, RZ, 0x1f, R24 ;  /* 0x0000001fff147819 */ /* 0x000fe20000011418 */
[----:B------:R-:W-:Y:S01]  /*2a5a0*/  IMAD.SHL.U32 R25, R25, 0x4, RZ ;  /* 0x0000000419197824 */ /* 0x000fe200078e00ff */
[----:B------:R-:W-:Y:S01]  /*2a5b0*/  ISETP.NE.U32.AND P1, PT, R0, RZ, PT ;  /* 0x000000ff0000720c */ /* 0x000fe20003f25070 */
[----:B------:R-:W-:Y:S01]  /*2a5c0*/  SEL R0, R2, RZ, !P0 ;  /* 0x000000ff02007207 */ /* 0x000fe20004000000 */
[----:B------:R-:W-:Y:S01]  /*2a5d0*/  IADD3 R2, P3, R26, R18, RZ ;  /* 0x000000121a027210 */ /* 0x000fe20007f7e0ff */
[----:B------:R-:W-:-:S02]  /*2a5e0*/  IMAD R27, R24, 0x5, RZ ;  /* 0x00000005181b7824 */ /* 0x000fc400078e02ff */
[C---:B------:R-:W-:Y:S01]  /*2a5f0*/  IMAD R26, R24.reuse, 0x5, RZ ;  /* 0x00000005181a7824 */ /* 0x040fe200078e02ff */
[----:B------:R-:W-:Y:S01]  /*2a600*/  SHF.L.U64.HI R20, R24, 0x2, R20 ;  /* 0x0000000218147819 */ /* 0x000fe20000010214 */
[----:B------:R-:W-:Y:S01]  /*2a610*/  LOP3.LUT R24, R25, 0x20, RZ, 0x3c, !PT ;  /* 0x0000002019187812 */ /* 0x000fe200078e3cff */
[----:B------:R3:W-:Y:S01]  /*2a620*/  LDGSTS.E [R3+0x1e000], [R8.64], P2 ;  /* 0x1e00000008037fae */ /* 0x0007e20009121844 */
[----:B------:R-:W-:-:S03]  /*2a630*/  ISETP.NE.U32.AND P2, PT, R0, RZ, PT ;  /* 0x000000ff0000720c */ /* 0x000fc60003f45070 */
[----:B------:R-:W-:Y:S01]  /*2a640*/  IMAD R0, R19, 0x20000, R24 ;  /* 0x0002000013007824 */ /* 0x000fe200078e0218 */
[----:B------:R-:W-:Y:S01]  /*2a650*/  SHF.R.S32.HI R26, RZ, 0x1f, R26 ;  /* 0x0000001fff1a7819 */ /* 0x000fe2000001141a */
[----:B---3--:R-:W-:-:S03]  /*2a660*/  IMAD.X R3, R29, 0x1, R20, P3 ;  /* 0x000000011d037824 */ /* 0x008fc600018e0614 */
[C---:B------:R-:W-:Y:S01]  /*2a670*/  SHF.L.U64.HI R20, R27.reuse, 0x2, R26 ;  /* 0x000000021b147819 */ /* 0x040fe2000001021a */
[----:B------:R-:W-:Y:S01]  /*2a680*/  IMAD.MOV.U32 R26, RZ, RZ, c[0x0][0x188] ;  /* 0x00006200ff1a7624 */ /* 0x000fe200078e00ff */
[----:B------:R1:W-:Y:S01]  /*2a690*/  LDGSTS.E [R0+0x800], [R2.64], P1 ;  /* 0x0080000002007fae */ /* 0x0003e20008921844 */
[----:B------:R-:W-:Y:S02]  /*2a6a0*/  ISETP.GT.AND P1, PT, R28, 0x9, PT ;  /* 0x000000091c00780c */ /* 0x000fe40003f24270 */
[----:B------:R-:W-:Y:S01]  /*2a6b0*/  LEA R4, P3, R27, R18, 0x2 ;  /* 0x000000121b047211 */ /* 0x000fe200078610ff */
[----:B------:R-:W-:Y:S02]  /*2a6c0*/  IMAD.MOV.U32 R27, RZ, RZ, c[0x0][0x188] ;  /* 0x00006200ff1b7624 */ /* 0x000fe400078e00ff */
[----:B------:R-:W-:Y:S01]  /*2a6d0*/  IMAD R24, R26, 0x9, RZ ;  /* 0x000000091a187824 */ /* 0x000fe200078e02ff */
[----:B-1----:R-:W-:Y:S01]  /*2a6e0*/  SEL R2, RZ, 0x4, !P1 ;  /* 0x00000004ff027807 */ /* 0x002fe20004800000 */
[----:B------:R-:W-:-:S02]  /*2a6f0*/  ISETP.GT.AND P1, PT, R28, 0xd, PT ;  /* 0x0000000d1c00780c */ /* 0x000fc40003f24270 */
[----:B------:R-:W-:Y:S01]  /*2a700*/  IMAD R25, R27, 0x9, RZ ;  /* 0x000000091b197824 */ /* 0x000fe200078e02ff */
[----:B------:R-:W-:Y:S02]  /*2a710*/  SEL R2, R2, RZ, !P0 ;  /* 0x000000ff02027207 */ /* 0x000fe40004000000 */
[----:B------:R-:W-:Y:S02]  /*2a720*/  SEL R3, RZ, 0x4, !P1 ;  /* 0x00000004ff037807 */ /* 0x000fe40004800000 */
[----:B------:R-:W-:Y:S01]  /*2a730*/  SHF.R.S32.HI R24, RZ, 0x1f, R24 ;  /* 0x0000001fff187819 */ /* 0x000fe20000011418 */
[----:B------:R-:W-:Y:S01]  /*2a740*/  IMAD.X R5, R29, 0x1, R20, P3 ;  /* 0x000000011d057824 */ /* 0x000fe200018e0614 */
[----:B------:R-:W-:Y:S02]  /*2a750*/  ISETP.NE.U32.AND P1, PT, R2, RZ, PT ;  /* 0x000000ff0200720c */ /* 0x000fe40003f25070 */
[----:B------:R-:W-:Y:S02]  /*2a760*/  SEL R3, R3, RZ, !P0 ;  /* 0x000000ff03037207 */ /* 0x000fe40004000000 */
[C---:B------:R-:W-:Y:S01]  /*2a770*/  SHF.L.U64.HI R8, R25.reuse, 0x2, R24 ;  /* 0x0000000219087819 */ /* 0x040fe20000010218 */
[----:B------:R-:W-:Y:S01]  /*2a780*/  LEA R2, P3, R25, R18, 0x2 ;  /* 0x0000001219027211 */ /* 0x000fe200078610ff */
[----:B------:R1:W-:Y:S01]  /*2a790*/  LDGSTS.E [R0+0x2800], [R4.64], P2 ;  /* 0x0280000004007fae */ /* 0x0003e20009121844 */
[----:B------:R-:W-:Y:S01]  /*2a7a0*/  IMAD R26, R27, 0xd, RZ ;  /* 0x0000000d1b1a7824 */ /* 0x000fe200078e02ff */
[----:B------:R-:W-:-:S02]  /*2a7b0*/  ISETP.NE.U32.AND P2, PT, R3, RZ, PT ;  /* 0x000000ff0300720c */ /* 0x000fc40003f45070 */
[----:B------:R-:W-:Y:S02]  /*2a7c0*/  IMAD.X R3, R29, 0x1, R8, P3 ;  /* 0x000000011d037824 */ /* 0x000fe400018e0608 */
[----:B------:R-:W-:Y:S01]  /*2a7d0*/  IMAD R27, R27, 0xd, RZ ;  /* 0x0000000d1b1b7824 */ /* 0x000fe200078e02ff */
[----:B------:R-:W-:Y:S02]  /*2a7e0*/  SHF.R.S32.HI R26, RZ, 0x1f, R26 ;  /* 0x0000001fff1a7819 */ /* 0x000fe4000001141a */
[----:B------:R3:W-:Y:S01]  /*2a7f0*/  LDGSTS.E [R0+0x4800], [R2.64], P1 ;  /* 0x0480000002007fae */ /* 0x0007e20008921844 */
[----:B------:R-:W-:Y:S02]  /*2a800*/  ISETP.GT.AND P1, PT, R28, 0x11, PT ;  /* 0x000000111c00780c */ /* 0x000fe40003f24270 */
[C---:B------:R-:W-:Y:S01]  /*2a810*/  SHF.L.U64.HI R20, R27.reuse, 0x2, R26 ;  /* 0x000000021b147819 */ /* 0x040fe2000001021a */
[----:B------:R-:W-:Y:S01]  /*2a820*/  IMAD.MOV.U32 R26, RZ, RZ, c[0x0][0x188] ;  /* 0x00006200ff1a7624 */ /* 0x000fe200078e00ff */
[----:B-1----:R-:W-:Y:S01]  /*2a830*/  LEA R4, P3, R27, R18, 0x2 ;  /* 0x000000121b047211 */ /* 0x002fe200078610ff */
[----:B------:R-:W-:-:S02]  /*2a840*/  IMAD.MOV.U32 R27, RZ, RZ, c[0x0][0x188] ;  /* 0x00006200ff1b7624 */ /* 0x000fc400078e00ff */
[----:B------:R-:W-:Y:S01]  /*2a850*/  IMAD R24, R26, 0x11, RZ ;  /* 0x000000111a187824 */ /* 0x000fe200078e02ff */
[----:B---3--:R-:W-:Y:S01]  /*2a860*/  SEL R2, RZ, 0x4, !P1 ;  /* 0x00000004ff027807 */ /* 0x008fe20004800000 */
[----:B------:R-:W-:Y:S02]  /*2a870*/  ISETP.GT.AND P1, PT, R28, 0x15, PT ;  /* 0x000000151c00780c */ /* 0x000fe40003f24270 */
[----:B------:R-:W-:Y:S01]  /*2a880*/  IMAD R25, R27, 0x11, RZ ;  /* 0x000000111b197824 */ /* 0x000fe200078e02ff */
[----:B------:R-:W-:Y:S02]  /*2a890*/  SEL R2, R2, RZ, !P0 ;  /* 0x000000ff02027207 */ /* 0x000fe40004000000 */
[----:B------:R-:W-:Y:S02]  /*2a8a0*/  SEL R3, RZ, 0x4, !P1 ;  /* 0x00000004ff037807 */ /* 0x000fe40004800000 */
[----:B------:R-:W-:Y:S01]  /*2a8b0*/  SHF.R.S32.HI R24, RZ, 0x1f, R24 ;  /* 0x0000001fff187819 */ /* 0x000fe20000011418 */
[----:B------:R-:W-:Y:S01]  /*2a8c0*/  IMAD.X R5, R29, 0x1, R20, P3 ;  /* 0x000000011d057824 */ /* 0x000fe200018e0614 */
[----:B------:R-:W-:-:S02]  /*2a8d0*/  ISETP.NE.U32.AND P1, PT, R2, RZ, PT ;  /* 0x000000ff0200720c */ /* 0x000fc40003f25070 */
[----:B------:R-:W-:Y:S02]  /*2a8e0*/  SEL R3, R3, RZ, !P0 ;  /* 0x000000ff03037207 */ /* 0x000fe40004000000 */
[C---:B------:R-:W-:Y:S01]  /*2a8f0*/  SHF.L.U64.HI R9, R25.reuse, 0x2, R24 ;  /* 0x0000000219097819 */ /* 0x040fe20000010218 */
[----:B------:R-:W-:Y:S01]  /*2a900*/  LEA R2, P3, R25, R18, 0x2 ;  /* 0x0000001219027211 */ /* 0x000fe200078610ff */
[----:B------:R1:W-:Y:S01]  /*2a910*/  LDGSTS.E [R0+0x6800], [R4.64], P2 ;  /* 0x0680000004007fae */ /* 0x0003e20009121844 */
[----:B------:R-:W-:Y:S01]  /*2a920*/  IMAD R26, R27, 0x15, RZ ;  /* 0x000000151b1a7824 */ /* 0x000fe200078e02ff */
[----:B------:R-:W-:Y:S02]  /*2a930*/  ISETP.NE.U32.AND P2, PT, R3, RZ, PT ;  /* 0x000000ff0300720c */ /* 0x000fe40003f45070 */
[----:B------:R-:W-:Y:S02]  /*2a940*/  IMAD.X R3, R29, 0x1, R9, P3 ;  /* 0x000000011d037824 */ /* 0x000fe400018e0609 */
[----:B------:R-:W-:Y:S01]  /*2a950*/  IMAD R27, R27, 0x15, RZ ;  /* 0x000000151b1b7824 */ /* 0x000fe200078e02ff */
[----:B------:R-:W-:-:S02]  /*2a960*/  SHF.R.S32.HI R26, RZ, 0x1f, R26 ;  /* 0x0000001fff1a7819 */ /* 0x000fc4000001141a */
[----:B------:R3:W-:Y:S01]  /*2a970*/  LDGSTS.E [R0+0x8800], [R2.64], P1 ;  /* 0x0880000002007fae */ /* 0x0007e20008921844 */
[----:B------:R-:W-:Y:S02]  /*2a980*/  ISETP.GT.AND P1, PT, R28, 0x19, PT ;  /* 0x000000191c00780c */ /* 0x000fe40003f24270 */
[C---:B------:R-:W-:Y:S01]  /*2a990*/  SHF.L.U64.HI R8, R27.reuse, 0x2, R26 ;  /* 0x000000021b087819 */ /* 0x040fe2000001021a */
[----:B------:R-:W-:Y:S01]  /*2a9a0*/  IMAD.MOV.U32 R26, RZ, RZ, c[0x0][0x188] ;  /* 0x00006200ff1a7624 */ /* 0x000fe200078e00ff */
[----:B-1----:R-:W-:Y:S01]  /*2a9b0*/  LEA R4, P3, R27, R18, 0x2 ;  /* 0x000000121b047211 */ /* 0x002fe200078610ff */
[----:B------:R-:W-:Y:S02]  /*2a9c0*/  IMAD.MOV.U32 R27, RZ, RZ, c[0x0][0x188] ;  /* 0x00006200ff1b7624 */ /* 0x000fe400078e00ff */
[----:B------:R-:W-:Y:S01]  /*2a9d0*/  IMAD R24, R26, 0x19, RZ ;  /* 0x000000191a187824 */ /* 0x000fe200078e02ff */
[----:B---3--:R-:W-:Y:S01]  /*2a9e0*/  SEL R2, RZ, 0x4, !P1 ;  /* 0x00000004ff027807 */ /* 0x008fe20004800000 */
        /* <DEDUP_REMOVED lines=81> */
[----:B------:R-:W-:Y:S02]  /*2af00*/  LEA R2, P3, R25, R18, 0x2 ;  /* 0x0000001219027211 */ /* 0x000fe400078610ff */
[----:B------:R-:W-:Y:S01]  /*2af10*/  IMAD R26, R27, 0x35, RZ ;  /* 0x000000351b1a7824 */ /* 0x000fe200078e02ff */
[----:B------:R1:W-:Y:S01]  /*2af20*/  LDGSTS.E [R0+0x16800], [R4.64], P2 ;  /* 0x1680000004007fae */ /* 0x0003e20009121844 */
[----:B------:R-:W-:Y:S01]  /*2af30*/  ISETP.NE.U32.AND P2, PT, R3, RZ, PT ;  /* 0x000000ff0300720c */ /* 0x000fe20003f45070 */
[----:B------:R-:W-:Y:S02]  /*2af40*/  IMAD R27, R27, 0x35, RZ ;  /* 0x000000351b1b7824 */ /* 0x000fe400078e02ff */
[----:B------:R-:W-:Y:S01]  /*2af50*/  IMAD.X R3, R29, 0x1, R9, P3 ;  /* 0x000000011d037824 */ /* 0x000fe200018e0609 */
[----:B------:R-:W-:-:S04]  /*2af60*/  SHF.R.S32.HI R26, RZ, 0x1f, R26 ;  /* 0x0000001fff1a7819 */ /* 0x000fc8000001141a */
[C---:B------:R-:W-:Y:S01]  /*2af70*/  SHF.L.U64.HI R8, R27.reuse, 0x2, R26 ;  /* 0x000000021b087819 */ /* 0x040fe2000001021a */
[----:B------:R3:W-:Y:S01]  /*2af80*/  LDGSTS.E [R0+0x18800], [R2.64], P1 ;  /* 0x1880000002007fae */ /* 0x0007e20008921844 */
[----:B------:R-:W-:Y:S01]  /*2af90*/  ISETP.GT.AND P1, PT, R28, 0x39, PT ;  /* 0x000000391c00780c */ /* 0x000fe20003f24270 */
[----:B------:R-:W-:Y:S01]  /*2afa0*/  IMAD.MOV.U32 R26, RZ, RZ, c[0x0][0x188] ;  /* 0x00006200ff1a7624 */ /* 0x000fe200078e00ff */
[----:B-1----:R-:W-:Y:S01]  /*2afb0*/  LEA R4, P3, R27, R18, 0x2 ;  /* 0x000000121b047211 */ /* 0x002fe200078610ff */
[----:B------:R-:W-:Y:S02]  /*2afc0*/  IMAD.MOV.U32 R27, RZ, RZ, c[0x0][0x188] ;  /* 0x00006200ff1b7624 */ /* 0x000fe400078e00ff */
[----:B------:R-:W-:Y:S02]  /*2afd0*/  IMAD R26, R26, 0x39, RZ ;  /* 0x000000391a1a7824 */ /* 0x000fe400078e02ff */
[----:B------:R-:W-:Y:S01]  /*2afe0*/  IMAD.X R5, R29, 0x1, R8, P3 ;  /* 0x000000011d057824 */ /* 0x000fe200018e0608 */
[----:B---3--:R-:W-:Y:S01]  /*2aff0*/  SEL R2, RZ, 0x4, !P1 ;  /* 0x00000004ff027807 */ /* 0x008fe20004800000 */
[----:B------:R-:W-:-:S02]  /*2b000*/  ISETP.GT.AND P1, PT, R28, 0x3d, PT ;  /* 0x0000003d1c00780c */ /* 0x000fc40003f24270 */
[C---:B------:R-:W-:Y:S01]  /*2b010*/  IMAD R8, R27.reuse, 0x39, RZ ;  /* 0x000000391b087824 */ /* 0x040fe200078e02ff */
[----:B------:R-:W-:Y:S02]  /*2b020*/  SHF.R.S32.HI R26, RZ, 0x1f, R26 ;  /* 0x0000001fff1a7819 */ /* 0x000fe4000001141a */
[----:B------:R-:W-:Y:S02]  /*2b030*/  SEL R2, R2, RZ, !P0 ;  /* 0x000000ff02027207 */ /* 0x000fe40004000000 */
[----:B------:R-:W-:Y:S01]  /*2b040*/  SEL R3, RZ, 0x4, !P1 ;  /* 0x00000004ff037807 */ /* 0x000fe20004800000 */
[----:B------:R-:W-:Y:S01]  /*2b050*/  IMAD R27, R27, 0x3d, RZ ;  /* 0x0000003d1b1b7824 */ /* 0x000fe200078e02ff */
[----:B------:R-:W-:Y:S02]  /*2b060*/  SHF.L.U64.HI R9, R8, 0x2, R26 ;  /* 0x0000000208097819 */ /* 0x000fe4000001021a */
[----:B------:R-:W-:Y:S02]  /*2b070*/  ISETP.NE.U32.AND P1, PT, R2, RZ, PT ;  /* 0x000000ff0200720c */ /* 0x000fe40003f25070 */
[----:B------:R-:W-:Y:S01]  /*2b080*/  SEL R3, R3, RZ, !P0 ;  /* 0x000000ff03037207 */ /* 0x000fe20004000000 */
[----:B------:R-:W-:Y:S01]  /*2b090*/  LEA R2, P3, R8, R18, 0x2 ;  /* 0x0000001208027211 */ /* 0x000fe200078610ff */
[----:B------:R-:W-:Y:S01]  /*2b0a0*/  SHF.R.S32.HI R8, RZ, 0x1f, R27 ;  /* 0x0000001fff087819 */ /* 0x000fe2000001141b */
[----:B------:R1:W-:Y:S01]  /*2b0b0*/  LDGSTS.E [R0+0x1a800], [R4.64], P2 ;  /* 0x1a80000004007fae */ /* 0x0003e20009121844 */
[----:B------:R-:W-:-:S02]  /*2b0c0*/  ISETP.NE.U32.AND P2, PT, R3, RZ, PT ;  /* 0x000000ff0300720c */ /* 0x000fc40003f45070 */
[----:B------:R-:W-:Y:S01]  /*2b0d0*/  IMAD.X R3, R29, 0x1, R9, P3 ;  /* 0x000000011d037824 */ /* 0x000fe200018e0609 */
[----:B------:R-:W-:Y:S01]  /*2b0e0*/  SHF.L.U64.HI R8, R27, 0x2, R8 ;  /* 0x000000021b087819 */ /* 0x000fe20000010208 */
[----:B------:R-:W-:-:S03]  /*2b0f0*/  IMAD.MOV.U32 R25, RZ, RZ, c[0x0][0x188] ;  /* 0x00006200ff197624 */ /* 0x000fc600078e00ff */
[----:B------:R3:W-:Y:S01]  /*2b100*/  LDGSTS.E [R0+0x1c800], [R2.64], P1 ;  /* 0x1c80000002007fae */ /* 0x0007e20008921844 */
[----:B-1----:R-:W-:-:S03]  /*2b110*/  LEA R4, P3, R27, R18, 0x2 ;  /* 0x000000121b047211 */ /* 0x002fc600078610ff */
[----:B------:R-:W1:Y:S01]  /*2b120*/  S2R R27, SR_TID.X ;  /* 0x00000000001b7919 */ /* 0x000e620000002100 */
[----:B------:R-:W-:Y:S01]  /*2b130*/  ISETP.GT.AND P1, PT, R28, 0x2, PT ;  /* 0x000000021c00780c */ /* 0x000fe20003f24270 */
[----:B------:R-:W-:Y:S02]  /*2b140*/  IMAD.X R5, R29, 0x1, R8, P3 ;  /* 0x000000011d057824 */ /* 0x000fe400018e0608 */
[----:B------:R-:W-:Y:S02]  /*2b150*/  IMAD.SHL.U32 R24, R25, 0x2, RZ ;  /* 0x0000000219187824 */ /* 0x000fe400078e00ff */
[----:B------:R-:W-:Y:S01]  /*2b160*/  IMAD.MOV.U32 R26, RZ, RZ, c[0x0][0x188] ;  /* 0x00006200ff1a7624 */ /* 0x000fe200078e00ff */
[----:B------:R3:W-:Y:S03]  /*2b170*/  LDGSTS.E [R0+0x1e800], [R4.64], P2 ;  /* 0x1e80000004007fae */ /* 0x0007e60009121844 */
[----:B------:R-:W-:Y:S01]  /*2b180*/  IMAD.SHL.U32 R8, R26, 0x2, RZ ;  /* 0x000000021a087824 */ /* 0x000fe200078e00ff */
[----:B------:R-:W-:-:S02]  /*2b190*/  SHF.R.S32.HI R24, RZ, 0x1f, R24 ;  /* 0x0000001fff187819 */ /* 0x000fc40000011418 */
[----:B---3--:R-:W-:Y:S01]  /*2b1a0*/  SEL R0, RZ, 0x4, !P1 ;  /* 0x00000004ff007807 */ /* 0x008fe20004800000 */
[----:B------:R-:W-:Y:S01]  /*2b1b0*/  ISETP.GT.AND P1, PT, R28, 0x6, PT ;  /* 0x000000061c00780c */ /* 0x000fe20003f24270 */
[----:B-1----:R-:W-:Y:S02]  /*2b1c0*/  LOP3.LUT R25, R27, 0x1ff, RZ, 0xc0, !PT ;  /* 0x000001ff1b197812 */ /* 0x002fe400078ec0ff */
[----:B------:R-:W-:Y:S02]  /*2b1d0*/  SEL R0, R0, RZ, !P0 ;  /* 0x000000ff00007207 */ /* 0x000fe40004000000 */
[----:B------:R-:W-:Y:S01]  /*2b1e0*/  SEL R2, RZ, 0x4, !P1 ;  /* 0x00000004ff027807 */ /* 0x000fe20004800000 */
[----:B------:R-:W-:Y:S01]  /*2b1f0*/  IMAD.SHL.U32 R25, R25, 0x4, RZ ;  /* 0x0000000419197824 */ /* 0x000fe200078e00ff */
[----:B------:R-:W-:Y:S02]  /*2b200*/  ISETP.NE.U32.AND P1, PT, R0, RZ, PT ;  /* 0x000000ff0000720c */ /* 0x000fe40003f25070 */
[----:B------:R-:W-:Y:S01]  /*2b210*/  SEL R0, R2, RZ, !P0 ;  /* 0x000000ff02007207 */ /* 0x000fe20004000000 */
[C---:B------:R-:W-:Y:S01]  /*2b220*/  LEA R2, P3, R8.reuse, R18, 0x2 ;  /* 0x0000001208027211 */ /* 0x040fe200078610ff */
[----:B------:R-:W-:Y:S01]  /*2b230*/  SHF.L.U64.HI R8, R8, 0x2, R24 ;  /* 0x0000000208087819 */ /* 0x000fe20000010218 */
[----:B------:R-:W-:Y:S01]  /*2b240*/  LOP3.LUT R9, R25, 0x40, RZ, 0x3c, !PT ;  /* 0x0000004019097812 */ /* 0x000fe200078e3cff */
[----:B------:R-:W-:-:S02]  /*2b250*/  IMAD R27, R26, 0x6, RZ ;  /* 0x000000061a1b7824 */ /* 0x000fc400078e02ff */
[----:B------:R-:W-:Y:S01]  /*2b260*/  IMAD R26, R26, 0x6, RZ ;  /* 0x000000061a1a7824 */ /* 0x000fe200078e02ff */
[----:B------:R-:W-:Y:S01]  /*2b270*/  ISETP.NE.U32.AND P2, PT, R0, RZ, PT ;  /* 0x000000ff0000720c */ /* 0x000fe20003f45070 */
[----:B------:R-:W-:Y:S02]  /*2b280*/  IMAD.X R3, R29, 0x1, R8, P3 ;  /* 0x000000011d037824 */ /* 0x000fe400018e0608 */
[----:B------:R-:W-:Y:S01]  /*2b290*/  IMAD R0, R19, 0x20000, R9 ;  /* 0x0002000013007824 */ /* 0x000fe200078e0209 */
[----:B------:R-:W-:-:S04]  /*2b2a0*/  SHF.R.S32.HI R26, RZ, 0x1f, R26 ;  /* 0x0000001fff1a7819 */ /* 0x000fc8000001141a */
[----:B------:R1:W-:Y:S01]  /*2b2b0*/  LDGSTS.E [R0+0x1000], [R2.64], P1 ;  /* 0x0100000002007fae */ /* 0x0003e20008921844 */
[----:B------:R-:W-:Y:S02]  /*2b2c0*/  ISETP.GT.AND P1, PT, R28, 0xa, PT ;  /* 0x0000000a1c00780c */ /* 0x000fe40003f24270 */
[C---:B------:R-:W-:Y:S01]  /*2b2d0*/  SHF.L.U64.HI R8, R27.reuse, 0x2, R26 ;  /* 0x000000021b087819 */ /* 0x040fe2000001021a */
[----:B------:R-:W-:Y:S01]  /*2b2e0*/  IMAD.MOV.U32 R26, RZ, RZ, c[0x0][0x188] ;  /* 0x00006200ff1a7624 */ /* 0x000fe200078e00ff */
        /* <DEDUP_REMOVED lines=170> */
[----:B------:R-:W-:-:S03]  /*2bd90*/  IMAD R26, R24, 0x3, RZ ;  /* 0x00000003181a7824 */ /* 0x000fc600078e02ff */
[----:B------:R3:W-:Y:S01]  /*2bda0*/  LDGSTS.E [R0+0x1f000], [R4.64], P2 ;  /* 0x1f00000004007fae */ /* 0x0007e20009121844 */
[----:B------:R-:W-:Y:S01]  /*2bdb0*/  IMAD R8, R24, 0x3, RZ ;  /* 0x0000000318087824 */ /* 0x000fe200078e02ff */
[----:B------:R-:W-:Y:S02]  /*2bdc0*/  SHF.R.S32.HI R26, RZ, 0x1f, R26 ;  /* 0x0000001fff1a7819 */ /* 0x000fe4000001141a */
[----:B---3--:R-:W-:Y:S01]  /*2bdd0*/  SEL R0, RZ, 0x4, !P1 ;  /* 0x00000004ff007807 */ /* 0x008fe20004800000 */
[----:B------:R-:W-:Y:S01]  /*2bde0*/  ISETP.GT.AND P1, PT, R28, 0x7, PT ;  /* 0x000000071c00780c */ /* 0x000fe20003f24270 */
[----:B-1----:R-:W-:Y:S02]  /*2bdf0*/  LOP3.LUT R27, R27, 0x1ff, RZ, 0xc0, !PT ;  /* 0x000001ff1b1b7812 */ /* 0x002fe400078ec0ff */
[----:B------:R-:W-:Y:S02]  /*2be00*/  SEL R0, R0, RZ, !P0 ;  /* 0x000000ff00007207 */ /* 0x000fe40004000000 */
[----:B------:R-:W-:Y:S01]  /*2be10*/  SEL R2, RZ, 0x4, !P1 ;  /* 0x00000004ff027807 */ /* 0x000fe20004800000 */
[----:B------:R-:W-:Y:S01]  /*2be20*/  IMAD.SHL.U32 R27, R27, 0x4, RZ ;  /* 0x000000041b1b7824 */ /* 0x000fe200078e00ff */
[----:B------:R-:W-:-:S02]  /*2be30*/  ISETP.NE.U32.AND P1, PT, R0, RZ, PT ;  /* 0x000000ff0000720c */ /* 0x000fc40003f25070 */
[----:B------:R-:W-:Y:S01]  /*2be40*/  SEL R0, R2, RZ, !P0 ;  /* 0x000000ff02007207 */ /* 0x000fe20004000000 */
[C---:B------:R-:W-:Y:S02]  /*2be50*/  LEA R2, P3, R8.reuse, R18, 0x2 ;  /* 0x0000001208027211 */ /* 0x040fe400078610ff */
[----:B------:R-:W-:Y:S01]  /*2be60*/  SHF.L.U64.HI R9, R8, 0x2, R26 ;  /* 0x0000000208097819 */ /* 0x000fe2000001021a */
[----:B------:R-:W-:Y:S01]  /*2be70*/  LOP3.LUT R8, R27, 0x60, RZ, 0x3c, !PT ;  /* 0x000000601b087812 */ /* 0x000fe200078e3cff */
[----:B------:R1:W-:Y:S01]  /*2be80*/  STL.64 [R1+0x9f8], R10 ;  /* 0x0009f80a01007387 */ /* 0x0003e20000100a00 */
[----:B------:R-:W-:Y:S01]  /*2be90*/  ISETP.NE.U32.AND P2, PT, R0, RZ, PT ;  /* 0x000000ff0000720c */ /* 0x000fe20003f45070 */
[----:B------:R-:W3:Y:S02]  /*2bea0*/  LDL.LU R26, [R1+0x48] ;  /* 0x00004800011a7983 */ /* 0x000ee40000300800 */
[----:B------:R-:W3:Y:S02]  /*2beb0*/  LDL.LU R27, [R1+0x4c] ;  /* 0x00004c00011b7983 */ /* 0x000ee40000300800 */
[----:B------:R-:W-:-:S02]  /*2bec0*/  IMAD R0, R19, 0x20000, R8 ;  /* 0x0002000013007824 */ /* 0x000fc400078e0208 */
[----:B------:R-:W-:Y:S01]  /*2bed0*/  IMAD.X R3, R29, 0x1, R9, P3 ;  /* 0x000000011d037824 */ /* 0x000fe200018e0609 */
[----:B------:R-:W4:Y:S01]  /*2bee0*/  LDL.LU R8, [R1+0x450] ;  /* 0x0004500001087983 */ /* 0x000f220000300800 */
[----:B------:R-:W4:Y:S02]  /*2bef0*/  LDL.LU R9, [R1+0x454] ;  /* 0x0004540001097983 */ /* 0x000f240000300800 */
[----:B------:R-:W-:Y:S01]  /*2bf00*/  IMAD.MOV.U32 R25, RZ, RZ, c[0x0][0x188] ;  /* 0x00006200ff197624 */ /* 0x000fe200078e00ff */
[----:B------:R2:W-:Y:S04]  /*2bf10*/  LDGSTS.E [R0+0x1800], [R2.64], P1 ;  /* 0x0180000002007fae */ /* 0x0005e80008921844 */
[----:B-1----:R-:W3:Y:S01]  /*2bf20*/  LDL.LU R10, [R1+0x458] ;  /* 0x00045800010a7983 */ /* 0x002ee20000300800 */
[----:B------:R-:W3:Y:S02]  /*2bf30*/  LDL.LU R11, [R1+0x45c] ;  /* 0x00045c00010b7983 */ /* 0x000ee40000300800 */
[----:B------:R-:W-:-:S02]  /*2bf40*/  IMAD R20, R25, 0x7, RZ ;  /* 0x0000000719147824 */ /* 0x000fc400078e02ff */
[----:B------:R-:W-:-:S05]  /*2bf50*/  IMAD R25, R25, 0x7, RZ ;  /* 0x0000000719197824 */ /* 0x000fca00078e02ff */
[----:B------:R-:W-:Y:S02]  /*2bf60*/  SHF.R.S32.HI R25, RZ, 0x1f, R25 ;  /* 0x0000001fff197819 */ /* 0x000fe40000011419 */
[----:B------:R-:W-:Y:S02]  /*2bf70*/  LEA R4, P3, R20, R18, 0x2 ;  /* 0x0000001214047211 */ /* 0x000fe400078610ff */
[----:B------:R-:W-:Y:S02]  /*2bf80*/  ISETP.GT.AND P1, PT, R28, 0xb, PT ;  /* 0x0000000b1c00780c */ /* 0x000fe40003f24270 */
[----:B------:R-:W-:Y:S02]  /*2bf90*/  SHF.L.U64.HI R20, R20, 0x2, R25 ;  /* 0x0000000214147819 */ /* 0x000fe40000010219 */
[----:B--2---:R-:W-:Y:S01]  /*2bfa0*/  SEL R2, RZ, 0x4, !P1 ;  /* 0x00000004ff027807 */ /* 0x004fe20004800000 */
[----:B------:R-:W-:Y:S02]  /*2bfb0*/  ISETP.GT.AND P1, PT, R28, 0xf, PT ;  /* 0x0000000f1c00780c */ /* 0x000fe40003f24270 */
[----:B------:R-:W-:Y:S01]  /*2bfc0*/  IMAD.X R5, R29, 0x1, R20, P3 ;  /* 0x000000011d057824 */ /* 0x000fe200018e0614 */
[----:B------:R-:W-:-:S04]  /*2bfd0*/  SEL R2, R2, RZ, !P0 ;  /* 0x000000ff02027207 */ /* 0x000fc80004000000 */
[----:B------:R1:W-:Y:S02]  /*2bfe0*/  LDGSTS.E [R0+0x3800], [R4.64], P2 ;  /* 0x0380000004007fae */ /* 0x0003e40009121844 */
[----:B-1----:R-:W-:Y:S01]  /*2bff0*/  SEL R4, RZ, 0x4, !P1 ;  /* 0x00000004ff047807 */ /* 0x002fe20004800000 */
[----:B------:R-:W-:-:S03]  /*2c000*/  ISETP.NE.U32.AND P1, PT, R2, RZ, PT ;  /* 0x000000ff0200720c */ /* 0x000fc60003f25070 */
[----:B------:R-:W-:Y:S01]  /*2c010*/  SEL R2, R4, RZ, !P0 ;  /* 0x000000ff04027207 */ /* 0x000fe20004000000 */
[----:B---3--:R1:W-:Y:S01]  /*2c020*/  STL.64 [R1+0xa08], R10 ;  /* 0x000a080a01007387 */ /* 0x0083e20000100a00 */
[----:B----4-:R-:W-:Y:S03]  /*2c030*/  STL.64 [R1+0xa00], R8 ;  /* 0x000a000801007387 */ /* 0x010fe60000100a00 */
[----:B-1----:R-:W2:Y:S01]  /*2c040*/  LDL.LU R10, [R1+0x58] ;  /* 0x00005800010a7983 */ /* 0x002ea20000300800 */
[----:B------:R1:W-:Y:S02]  /*2c050*/  STL.64 [R1+0xa10], R6 ;  /* 0x000a100601007387 */ /* 0x0003e40000100a00 */
[----:B------:R-:W2:Y:S02]  /*2c060*/  LDL.LU R4, [R1+0x440] ;  /* 0x0004400001047983 */ /* 0x000ea40000300800 */
[----:B------:R-:W2:Y:S01]  /*2c070*/  LDL.LU R5, [R1+0x444] ;  /* 0x0004440001057983 */ /* 0x000ea20000300800 */
[----:B-1----:R-:W2:Y:S01]  /*2c080*/  LDL.LU R6, [R1+0x448] ;  /* 0x0004480001067983 */ /* 0x002ea20000300800 */
[----:B------:R-:W2:Y:S02]  /*2c090*/  LDL.LU R7, [R1+0x44c] ;  /* 0x00044c0001077983 */ /* 0x000ea40000300800 */
[----:B------:R-:W-:-:S07]  /*2c0a0*/  IMAD.MOV.U32 R11, RZ, RZ, R23 ;  /* 0x000000ffff0b7224 */ /* 0x000fce00078e0017 */
[----:B--2---:R-:W-:Y:S01]  /*2c0b0*/  HMMA.1688.F32.TF32 R8, R12, R10, R4 ;  /* 0x0000000a0c08723c */ /* 0x004fe20000081004 */
[----:B------:R-:W2:Y:S11]  /*2c0c0*/  LDL.LU.64 R6, [R1+0xa10] ;  /* 0x000a100001067983 */ /* 0x000eb60000300a00 */
[----:B------:R-:W-:Y:S11]  /*2c0d0*/  @!UPT UIADD3 URZ, URZ, URZ, URZ ;  /* 0x0000003f3f3ff290 */ /* 0x000ff6000fffe03f */
[----:B------:R-:W-:Y:S01]  /*2c0e0*/  STL.64 [R1+0x60], R8 ;  /* 0x0000600801007387 */ /* 0x000fe20000100a00 */
[----:B------:R1:W-:Y:S03]  /*2c0f0*/  STL.64 [R1+0x68], R10 ;  /* 0x0000680a01007387 */ /* 0x0003e60000100a00 */
[----:B-1----:R-:W3:Y:S01]  /*2c100*/  LDL.LU.64 R10, [R1+0xa08] ;  /* 0x000a0800010a7983 */ /* 0x002ee20000300a00 */
[----:B------:R-:W3:Y:S02]  /*2c110*/  LDL.LU.64 R8, [R1+0xa00] ;  /* 0x000a000001087983 */ /* 0x000ee40000300a00 */
[----:B------:R-:W-:Y:S01]  /*2c120*/  IMAD.MOV.U32 R25, RZ, RZ, c[0x0][0x188] ;  /* 0x00006200ff197624 */ /* 0x000fe200078e00ff */
[----:B------:R-:W-:-:S03]  /*2c130*/  ISETP.GT.AND P2, PT, R28, 0x13, PT ;  /* 0x000000131c00780c */ /* 0x000fc60003f44270 */
[C---:B------:R-:W-:Y:S02]  /*2c140*/  IMAD R23, R25.reuse, 0xb, RZ ;  /* 0x0000000b19177824 */ /* 0x040fe400078e02ff */
[----:B------:R-:W-:Y:S01]  /*2c150*/  IMAD R20, R25, 0xb, RZ ;  /* 0x0000000b19147824 */ /* 0x000fe200078e02ff */
[----:B------:R-:W-:Y:S02]  /*2c160*/  SEL R3, RZ, 0x4, !P2 ;  /* 0x00000004ff037807 */ /* 0x000fe40005000000 */
[----:B------:R-:W-:Y:S02]  /*2c170*/  ISETP.NE.U32.AND P3, PT, R2, RZ, PT ;  /* 0x000000ff0200720c */ /* 0x000fe40003f65070 */
[----:B------:R-:W-:Y:S02]  /*2c180*/  SHF.R.S32.HI R23, RZ, 0x1f, R23 ;  /* 0x0000001fff177819 */ /* 0x000fe40000011417 */
[----:B------:R-:W-:Y:S02]  /*2c190*/  LEA R2, P6, R20, R18, 0x2 ;  /* 0x0000001214027211 */ /* 0x000fe400078c10ff */
[----:B------:R-:W-:-:S02]  /*2c1a0*/  SEL R3, R3, RZ, !P0 ;  /* 0x000000ff03037207 */ /* 0x000fc40004000000 */
[----:B------:R-:W-:Y:S02]  /*2c1b0*/  SHF.L.U64.HI R20, R20, 0x2, R23 ;  /* 0x0000000214147819 */ /* 0x000fe40000010217 */
[----:B------:R-:W-:Y:S01]  /*2c1c0*/  ISETP.NE.U32.AND P4, PT, R3, RZ, PT ;  /* 0x000000ff0300720c */ /* 0x000fe20003f85070 */
[----:B------:R-:W-:Y:S02]  /*2c1d0*/  IMAD R23, R25, 0xf, RZ ;  /* 0x0000000f19177824 */ /* 0x000fe400078e02ff */
[----:B------:R-:W-:Y:S02]  /*2c1e0*/  IMAD.X R3, R29, 0x1, R20, P6 ;  /* 0x000000011d037824 */ /* 0x000fe400030e0614 */
[----:B------:R-:W-:Y:S01]  /*2c1f0*/  IMAD R20, R25, 0xf, RZ ;  /* 0x0000000f19147824 */ /* 0x000fe200078e02ff */
[----:B------:R-:W-:Y:S02]  /*2c200*/  ISETP.GT.AND P2, PT, R28, 0x17, PT ;  /* 0x000000171c00780c */ /* 0x000fe40003f44270 */
[----:B------:R-:W-:-:S02]  /*2c210*/  SHF.R.S32.HI R23, RZ, 0x1f, R23 ;  /* 0x0000001fff177819 */ /* 0x000fc40000011417 */
[C---:B------:R-:W-:Y:S01]  /*2c220*/  ISETP.GT.AND P5, PT, R28.reuse, 0x1b, PT ;  /* 0x0000001b1c00780c */ /* 0x040fe20003fa4270 */
[----:B------:R1:W-:Y:S01]  /*2c230*/  LDGSTS.E [R0+0x5800], [R2.64], P1 ;  /* 0x0580000002007fae */ /* 0x0003e20008921844 */
[----:B------:R-:W-:Y:S02]  /*2c240*/  SEL R5, RZ, 0x4, !P2 ;  /* 0x00000004ff057807 */ /* 0x000fe40005000000 */
[----:B------:R-:W-:Y:S01]  /*2c250*/  SEL R4, RZ, 0x4, !P5 ;  /* 0x00000004ff047807 */ /* 0x000fe20006800000 */
[----:B------:R-:W-:Y:S01]  /*2c260*/  ISETP.GT.AND P5, PT, R28, 0x1f, PT ;  /* 0x0000001f1c00780c */ /* 0x000fe20003fa4270 */
[----:B------:R-:W-:Y:S02]  /*2c270*/  SEL R5, R5, RZ, !P0 ;  /* 0x000000ff05057207 */ /* 0x000fe40004000000 */
[C---:B-1----:R-:W-:Y:S01]  /*2c280*/  LEA R2, P1, R20.reuse, R18, 0x2 ;  /* 0x0000001214027211 */ /* 0x042fe200078210ff */
[----:B------:R-:W-:Y:S02]  /*2c290*/  SHF.L.U64.HI R20, R20, 0x2, R23 ;  /* 0x0000000214147819 */ /* 0x000fe40000010217 */
[----:B------:R-:W-:Y:S01]  /*2c2a0*/  IMAD.MOV.U32 R23, RZ, RZ, c[0x0][0x188] ;  /* 0x00006200ff177624 */ /* 0x000fe200078e00ff */
[----:B------:R-:W-:-:S02]  /*2c2b0*/  SEL R4, R4, RZ, !P0 ;  /* 0x000000ff04047207 */ /* 0x000fc40004000000 */
[----:B------:R-:W-:Y:S01]  /*2c2c0*/  ISETP.NE.U32.AND P2, PT, R5, RZ, PT ;  /* 0x000000ff0500720c */ /* 0x000fe20003f45070 */
[----:B------:R-:W-:Y:S02]  /*2c2d0*/  SEL R5, RZ, 0x4, !P5 ;  /* 0x00000004ff057807 */ /* 0x000fe40006800000 */
[----:B------:R-:W-:Y:S01]  /*2c2e0*/  IMAD.X R3, R29, 0x1, R20, P1 ;  /* 0x000000011d037824 */ /* 0x000fe200008e0614 */
[----:B------:R-:W-:-:S04]  /*2c2f0*/  ISETP.NE.U32.AND P1, PT, R4, RZ, PT ;  /* 0x000000ff0400720c */ /* 0x000fc80003f25070 */
[----:B------:R1:W-:Y:S02]  /*2c300*/  LDGSTS.E [R0+0x7800], [R2.64], P3 ;  /* 0x0780000002007fae */ /* 0x0003e40009921844 */
[----:B-1----:R-:W-:Y:S01]  /*2c310*/  SEL R3, R5, RZ, !P0 ;  /* 0x000000ff05037207 */ /* 0x002fe20004000000 */
[----:B---3--:R-:W-:Y:S01]  /*2c320*/  HMMA.1688.F32.TF32 R24, R12, R26, R8 ;  /* 0x0000001a0c18723c */ /* 0x008fe20000081008 */
[----:B------:R-:W3:Y:S06]  /*2c330*/  LDL.LU.64 R10, [R1+0x9f8] ;  /* 0x0009f800010a7983 */ /* 0x000eec0000300a00 */
[----:B------:R-:W-:-:S02]  /*2c340*/  IMAD R8, R23, 0x13, RZ ;  /* 0x0000001317087824 */ /* 0x000fc400078e02ff */
[----:B------:R-:W-:Y:S11]  /*2c350*/  IMAD R9, R23, 0x17, RZ ;  /* 0x0000001717097824 */ /* 0x000ff600078e02ff */
[----:B------:R-:W-:Y:S03]  /*2c360*/  @!UPT UIADD3 URZ, URZ, URZ, URZ ;  /* 0x0000003f3f3ff290 */ /* 0x000fe6000fffe03f */
[----:B------:R-:W-:Y:S01]  /*2c370*/  STL.64 [R1+0x90], R24 ;  /* 0x0000901801007387 */ /* 0x000fe20000100a00 */
[----:B------:R1:W-:Y:S02]  /*2c380*/  STL.64 [R1+0x98], R26 ;  /* 0x0000981a01007387 */ /* 0x0003e40000100a00 */
[----:B-1----:R-:W-:-:S04]  /*2c390*/  IMAD.MOV.U32 R27, RZ, RZ, c[0x0][0x188] ;  /* 0x00006200ff1b7624 */ /* 0x002fc800078e00ff */
[----:B------:R-:W-:Y:S01]  /*2c3a0*/  IMAD R27, R27, 0x13, RZ ;  /* 0x000000131b1b7824 */ /* 0x000fe200078e02ff */
[----:B------:R-:W-:-:S04]  /*2c3b0*/  LEA R4, P5, R8, R18, 0x2 ;  /* 0x0000001208047211 */ /* 0x000fc800078a10ff */
[----:B------:R-:W-:-:S04]  /*2c3c0*/  SHF.R.S32.HI R27, RZ, 0x1f, R27 ;  /* 0x0000001fff1b7819 */ /* 0x000fc8000001141b */
[----:B------:R-:W-:Y:S01]  /*2c3d0*/  SHF.L.U64.HI R20, R8, 0x2, R27 ;  /* 0x0000000208147819 */ /* 0x000fe2000001021b */
[----:B------:R1:W-:Y:S01]  /*2c3e0*/  STL.64 [R1+0x9e8], R18 ;  /* 0x0009e81201007387 */ /* 0x0003e20000100a00 */
[----:B------:R-:W-:Y:S01]  /*2c3f0*/  LEA R2, P6, R9, R18, 0x2 ;  /* 0x0000001209027211 */ /* 0x000fe200078c10ff */
[----:B------:R-:W-:Y:S02]  /*2c400*/  STL.64 [R1+0x9e0], R16 ;  /* 0x0009e01001007387 */ /* 0x000fe40000100a00 */
[----:B------:R-:W-:-:S05]  /*2c410*/  IMAD.X R5, R29, 0x1, R20, P5 ;  /* 0x000000011d057824 */ /* 0x000fca00028e0614 */
[----:B------:R4:W-:Y:S04]  /*2c420*/  LDGSTS.E [R0+0x9800], [R4.64], P4 ;  /* 0x0980000004007fae */ /* 0x0009e8000a121844 */
[----:B-1----:R-:W3:Y:S01]  /*2c430*/  LDL.LU R18, [R1+0x38] ;  /* 0x0000380001127983 */ /* 0x002ee20000300800 */
[----:B------:R-:W3:Y:S02]  /*2c440*/  LDL.LU R19, [R1+0x3c] ;  /* 0x00003c0001137983 */ /* 0x000ee40000300800 */
[----:B------:R-:W3:Y:S02]  /*2c450*/  LDL.LU R26, [R1+0x28] ;  /* 0x00002800011a7983 */ /* 0x000ee40000300800 */
[----:B------:R-:W3:Y:S01]  /*2c460*/  LDL.LU R27, [R1+0x2c] ;  /* 0x00002c00011b7983 */ /* 0x000ee20000300800 */
[----:B--2---:R1:W-:Y:S04]  /*2c470*/  STL.64 [R1+0x9f0], R6 ;  /* 0x0009f00601007387 */ /* 0x0043e80000100a00 */
[----:B----4-:R-:W3:Y:S01]  /*2c480*/  LDL.LU R4, [R1+0x430] ;  /* 0x0004300001047983 */ /* 0x010ee20000300800 */
[----:B------:R-:W3:Y:S03]  /*2c490*/  LDL.LU R5, [R1+0x434] ;  /* 0x0004340001057983 */ /* 0x000ee60000300800 */
[----:B-1----:R-:W3:Y:S01]  /*2c4a0*/  LDL.LU R6, [R1+0x438] ;  /* 0x0004380001067983 */ /* 0x002ee20000300800 */
[----:B------:R-:W3:Y:S02]  /*2c4b0*/  LDL.LU R7, [R1+0x43c] ;  /* 0x00043c0001077983 */ /* 0x000ee40000300800 */
[----:B---3--:R-:W-:Y:S01]  /*2c4c0*/  HMMA.1688.F32.TF32 R16, R12, R18, R4 ;  /* 0x000000120c10723c */ /* 0x008fe20000081004 */
[----:B------:R-:W2:Y:S11]  /*2c4d0*/  LDL.LU.64 R6, [R1+0x9f0] ;  /* 0x0009f00001067983 */ /* 0x000eb60000300a00 */
[----:B------:R-:W-:Y:S11]  /*2c4e0*/  @!UPT UIADD3 URZ, URZ, URZ, URZ ;  /* 0x0000003f3f3ff290 */ /* 0x000ff6000fffe03f */
[----:B------:R-:W-:Y:S01]  /*2c4f0*/  STL.64 [R1+0x80], R16 ;  /* 0x0000801001007387 */ /* 0x000fe20000100a00 */
[----:B------:R1:W-:Y:S03]  /*2c500*/  STL.64 [R1+0x88], R18 ;  /* 0x0000881201007387 */ /* 0x0003e60000100a00 */
[----:B-1----:R-:W3:Y:S01]  /*2c510*/  LDL.LU.64 R18, [R1+0x9e8] ;  /* 0x0009e80001127983 */ /* 0x002ee20000300a00 */
[----:B------:R-:W4:Y:S02]  /*2c520*/  LDL.LU.64 R16, [R1+0x9e0] ;  /* 0x0009e00001107983 */ /* 0x000f240000300a00 */
[----:B------:R-:W-:Y:S01]  /*2c530*/  IMAD R23, R23, 0x17, RZ ;  /* 0x0000001717177824 */ /* 0x000fe200078e02ff */
[----:B------:R-:W-:-:S04]  /*2c540*/  ISETP.GT.AND P3, PT, R28, 0x23, PT ;  /* 0x000000231c00780c */ /* 0x000fc80003f64270 */
[----:B------:R-:W-:Y:S02]  /*2c550*/  SHF.R.S32.HI R23, RZ, 0x1f, R23 ;  /* 0x0000001fff177819 */ /* 0x000fe40000011417 */
[----:B------:R-:W-:Y:S02]  /*2c560*/  SEL R8, RZ, 0x4, !P3 ;  /* 0x00000004ff087807 */ /* 0x000fe40005800000 */
[----:B------:R-:W-:Y:S01]  /*2c570*/  SHF.L.U64.HI R9, R9, 0x2, R23 ;  /* 0x0000000209097819 */ /* 0x000fe20000010217 */
[----:B------:R-:W-:Y:S01]  /*2c580*/  IMAD.MOV.U32 R23, RZ, RZ, c[0x0][0x188] ;  /* 0x00006200ff177624 */ /* 0x000fe200078e00ff */
[----:B------:R-:W-:-:S03]  /*2c590*/  ISETP.NE.U32.AND P3, PT, R3, RZ, PT ;  /* 0x000000ff0300720c */ /* 0x000fc60003f65070 */
[----:B------:R-:W-:Y:S02]  /*2c5a0*/  IMAD.X R3, R29, 0x1, R9, P6 ;  /* 0x000000011d037824 */ /* 0x000fe400030e0609 */
[C---:B------:R-:W-:Y:S02]  /*2c5b0*/  IMAD R20, R23.reuse, 0x1b, RZ ;  /* 0x0000001b17147824 */ /* 0x040fe400078e02ff */
[C---:B------:R-:W-:Y:S02]  /*2c5c0*/  IMAD R9, R23.reuse, 0x1f, RZ ;  /* 0x0000001f17097824 */ /* 0x040fe400078e02ff */
[----:B------:R-:W-:Y:S02]  /*2c5d0*/  IMAD R23, R23, 0x1f, RZ ;  /* 0x0000001f17177824 */ /* 0x000fe400078e02ff */
[----:B------:R-:W-:Y:S01]  /*2c5e0*/  IMAD.MOV.U32 R25, RZ, RZ, c[0x0][0x188] ;  /* 0x00006200ff197624 */ /* 0x000fe200078e00ff */
[----:B------:R1:W-:Y:S02]  /*2c5f0*/  LDGSTS.E [R0+0xb800], [R2.64], P2 ;  /* 0x0b80000002007fae */ /* 0x0003e40009121844 */
[----:B------:R-:W-:Y:S01]  /*2c600*/  SHF.R.S32.HI R23, RZ, 0x1f, R23 ;  /* 0x0000001fff177819 */ /* 0x000fe20000011417 */
[----:B------:R-:W-:Y:S01]  /*2c610*/  IMAD R25, R25, 0x1b, RZ ;  /* 0x0000001b19197824 */ /* 0x000fe200078e02ff */
[----:B------:R-:W-:-:S04]  /*2c620*/  ISETP.GT.AND P5, PT, R28, 0x27, PT ;  /* 0x000000271c00780c */ /* 0x000fc80003fa4270 */
[----:B------:R-:W-:Y:S02]  /*2c630*/  SHF.R.S32.HI R25, RZ, 0x1f, R25 ;  /* 0x0000001fff197819 */ /* 0x000fe40000011419 */
[----:B------:R-:W-:-:S04]  /*2c640*/  SEL R5, RZ, 0x4, !P5 ;  /* 0x00000004ff057807 */ /* 0x000fc80006800000 */
[----:B-1----:R-:W-:Y:S02]  /*2c650*/  SEL R3, R5, RZ, !P0 ;  /* 0x000000ff05037207 */ /* 0x002fe40004000000 */
[CC--:B---3--:R-:W-:Y:S01]  /*2c660*/  LEA R2, P6, R9.reuse, R18.reuse, 0x2 ;  /* 0x0000001209027211 */ /* 0x0c8fe200078c10ff */
[----:B------:R-:W-:Y:S02]  /*2c670*/  SHF.L.U64.HI R9, R9, 0x2, R23 ;  /* 0x0000000209097819 */ /* 0x000fe40000010217 */
[----:B------:R-:W-:Y:S01]  /*2c680*/  IMAD.MOV.U32 R23, RZ, RZ, R21 ;  /* 0x000000ffff177224 */ /* 0x000fe200078e0015 */
[C---:B------:R-:W-:Y:S01]  /*2c690*/  LEA R4, P5, R20.reuse, R18, 0x2 ;  /* 0x0000001214047211 */ /* 0x040fe200078a10ff */
[----:B------:R-:W-:-:S03]  /*2c6a0*/  SHF.L.U64.HI R20, R20, 0x2, R25 ;  /* 0x0000000214147819 */ /* 0x000fc60000010219 */
[----:B------:R4:W-:Y:S02]  /*2c6b0*/  STL.64 [R1+0x9c0], R22 ;  /* 0x0009c01601007387 */ /* 0x0009e40000100a00 */
[----:B------:R-:W-:Y:S02]  /*2c6c0*/  IMAD.X R5, R29, 0x1, R20, P5 ;  /* 0x000000011d057824 */ /* 0x000fe400028e0614 */
[----:B----4-:R-:W-:Y:S02]  /*2c6d0*/  IMAD.MOV.U32 R22, RZ, RZ, R17 ;  /* 0x000000ffff167224 */ /* 0x010fe400078e0011 */
[----:B------:R-:W-:Y:S01]  /*2c6e0*/  IMAD.MOV.U32 R23, RZ, RZ, R16 ;  /* 0x000000ffff177224 */ /* 0x000fe200078e0010 */
[----:B------:R-:W-:Y:S02]  /*2c6f0*/  SEL R8, R8, RZ, !P0 ;  /* 0x000000ff08087207 */ /* 0x000fe40004000000 */
[C---:B------:R-:W-:Y:S02]  /*2c700*/  ISETP.GT.AND P2, PT, R28.reuse, 0x2b, PT ;  /* 0x0000002b1c00780c */ /* 0x040fe40003f44270 */
[----:B------:R-:W-:Y:S01]  /*2c710*/  ISETP.GT.AND P5, PT, R28, 0x2f, PT ;  /* 0x0000002f1c00780c */ /* 0x000fe20003fa4270 */
[----:B------:R1:W-:Y:S04]  /*2c720*/  LDGSTS.E [R0+0xd800], [R4.64], P1 ;  /* 0x0d80000004007fae */ /* 0x0003e80008921844 */
[----:B------:R3:W-:Y:S01]  /*2c730*/  STL.64 [R1+0x9d8], R22 ;  /* 0x0009d81601007387 */ /* 0x0007e20000100a00 */
[----:B------:R-:W4:Y:S02]  /*2c740*/  LDL.LU R20, [R1+0x420] ;  /* 0x0004200001147983 */ /* 0x000f240000300800 */
[----:B------:R-:W4:Y:S01]  /*2c750*/  LDL.LU R21, [R1+0x424] ;  /* 0x0004240001157983 */ /* 0x000f220000300800 */
[----:B---3--:R-:W4:Y:S01]  /*2c760*/  LDL.LU R22, [R1+0x428] ;  /* 0x0004280001167983 */ /* 0x008f220000300800 */
[----:B------:R-:W4:Y:S02]  /*2c770*/  LDL.LU R23, [R1+0x42c] ;  /* 0x00042c0001177983 */ /* 0x000f240000300800 */
[----:B----4-:R-:W-:Y:S01]  /*2c780*/  HMMA.1688.F32.TF32 R24, R12, R26, R20 ;  /* 0x0000001a0c18723c */ /* 0x010fe20000081014 */
[----:B------:R-:W3:Y:S11]  /*2c790*/  LDL.LU.64 R22, [R1+0x9d8] ;  /* 0x0009d80001167983 */ /* 0x000ef60000300a00 */
[----:B------:R-:W-:Y:S11]  /*2c7a0*/  @!UPT UIADD3 URZ, URZ, URZ, URZ ;  /* 0x0000003f3f3ff290 */ /* 0x000ff6000fffe03f */
[----:B------:R4:W-:Y:S01]  /*2c7b0*/  STL.64 [R1+0x70], R24 ;  /* 0x0000701801007387 */ /* 0x0009e20000100a00 */
[----:B------:R1:W-:Y:S03]  /*2c7c0*/  STL.64 [R1+0x78], R26 ;  /* 0x0000781a01007387 */ /* 0x0003e60000100a00 */
[----:B----4-:R-:W4:Y:S01]  /*2c7d0*/  LDL.LU R24, [R1+0x3f0] ;  /* 0x0003f00001187983 */ /* 0x010f220000300800 */
[----:B------:R-:W4:Y:S02]  /*2c7e0*/  LDL.LU R25, [R1+0x3f4] ;  /* 0x0003f40001197983 */ /* 0x000f240000300800 */
[----:B-1----:R-:W2:Y:S02]  /*2c7f0*/  LDL.LU R26, [R1+0x3f8] ;  /* 0x0003f800011a7983 */ /* 0x002ea40000300800 */
[----:B------:R-:W2:Y:S02]  /*2c800*/  LDL.LU R27, [R1+0x3fc] ;  /* 0x0003fc00011b7983 */ /* 0x000ea40000300800 */
[----:B--2---:R-:W-:Y:S01]  /*2c810*/  STL.64 [R1+0x9b8], R26 ;  /* 0x0009b81a01007387 */ /* 0x004fe20000100a00 */
[----:B----4-:R1:W-:Y:S03]  /*2c820*/  STL.64 [R1+0x9b0], R24 ;  /* 0x0009b01801007387 */ /* 0x0103e60000100a00 */
[----:B-1----:R-:W2:Y:S01]  /*2c830*/  LDL.LU R24, [R1+0x400] ;  /* 0x0004000001187983 */ /* 0x002ea20000300800 */
[----:B------:R-:W2:Y:S02]  /*2c840*/  LDL.LU R25, [R1+0x404] ;  /* 0x0004040001197983 */ /* 0x000ea40000300800 */
[----:B------:R-:W4:Y:S02]  /*2c850*/  LDL.LU R26, [R1+0x408] ;  /* 0x00040800011a7983 */ /* 0x000f240000300800 */
[----:B------:R-:W4:Y:S02]  /*2c860*/  LDL.LU R27, [R1+0x40c] ;  /* 0x00040c00011b7983 */ /* 0x000f240000300800 */
[----:B------:R-:W-:Y:S01]  /*2c870*/  IMAD.MOV.U32 R16, RZ, RZ, c[0x0][0x188] ;  /* 0x00006200ff107624 */ /* 0x000fe200078e00ff */
[----:B------:R-:W-:Y:S01]  /*2c880*/  ISETP.NE.U32.AND P4, PT, R8, RZ, PT ;  /* 0x000000ff0800720c */ /* 0x000fe20003f85070 */
[----:B------:R-:W-:Y:S01]  /*2c890*/  SEL R8, RZ, 0x4, !P2 ;  /* 0x00000004ff087807 */ /* 0x000fe20005000000 */
[----:B------:R-:W-:Y:S01]  /*2c8a0*/  ISETP.NE.U32.AND P2, PT, R3, RZ, PT ;  /* 0x000000ff0300720c */ /* 0x000fe20003f45070 */
[----:B------:R-:W-:Y:S01]  /*2c8b0*/  IMAD R21, R16, 0x23, RZ ;  /* 0x0000002310157824 */ /* 0x000fe200078e02ff */
[----:B----4-:R-:W-:Y:S01]  /*2c8c0*/  STL.64 [R1+0x9d0], R26 ;  /* 0x0009d01a01007387 */ /* 0x010fe20000100a00 */
[----:B--2---:R1:W-:Y:S03]  /*2c8d0*/  STL.64 [R1+0x9c8], R24 ;  /* 0x0009c81801007387 */ /* 0x0043e60000100a00 */
[----:B-1----:R-:W3:Y:S01]  /*2c8e0*/  LDL.LU R24, [R1+0x410] ;  /* 0x0004100001187983 */ /* 0x002ee20000300800 */
[----:B------:R-:W3:Y:S02]  /*2c8f0*/  LDL.LU R25, [R1+0x414] ;  /* 0x0004140001197983 */ /* 0x000ee40000300800 */
[----:B------:R-:W3:Y:S02]  /*2c900*/  LDL.LU R26, [R1+0x418] ;  /* 0x00041800011a7983 */ /* 0x000ee40000300800 */
[----:B------:R-:W3:Y:S02]  /*2c910*/  LDL.LU R27, [R1+0x41c] ;  /* 0x00041c00011b7983 */ /* 0x000ee40000300800 */
[----:B------:R-:W-:-:S02]  /*2c920*/  IMAD.X R3, R29, 0x1, R9, P6 ;  /* 0x000000011d037824 */ /* 0x000fc400030e0609 */
[----:B------:R-:W-:Y:S01]  /*2c930*/  IMAD R16, R16, 0x23, RZ ;  /* 0x0000002310107824 */ /* 0x000fe200078e02ff */
[----:B------:R-:W-:Y:S02]  /*2c940*/  SHF.R.S32.HI R21, RZ, 0x1f, R21 ;  /* 0x0000001fff157819 */ /* 0x000fe40000011415 */
[----:B------:R-:W-:Y:S01]  /*2c950*/  SEL R5, RZ, 0x4, !P5 ;  /* 0x00000004ff057807 */ /* 0x000fe20006800000 */
[----:B------:R1:W-:Y:S02]  /*2c960*/  LDGSTS.E [R0+0xf800], [R2.64], P3 ;  /* 0x0f80000002007fae */ /* 0x0003e40009921844 */
[C---:B-1----:R-:W-:Y:S01]  /*2c970*/  LEA R2, P5, R16.reuse, R18, 0x2 ;  /* 0x0000001210027211 */ /* 0x042fe200078a10ff */
[----:B------:R-:W-:Y:S02]  /*2c980*/  SHF.L.U64.HI R16, R16, 0x2, R21 ;  /* 0x0000000210107819 */ /* 0x000fe40000010215 */
[----:B---3--:R-:W-:Y:S01]  /*2c990*/  HMMA.1688.F32.TF32 R20, R12, R22, R24 ;  /* 0x000000160c14723c */ /* 0x008fe20000081018 */
[----:B------:R-:W2:Y:S01]  /*2c9a0*/  LDL.LU.64 R26, [R1+0x9d0] ;  /* 0x0009d000011a7983 */ /* 0x000ea20000300a00 */
[----:B------:R-:W2:Y:S11]  /*2c9b0*/  LDL.LU.64 R24, [R1+0x9c8] ;  /* 0x0009c80001187983 */ /* 0x000eb60000300a00 */
[----:B------:R-:W-:Y:S10]  /*2c9c0*/  @!UPT UIADD3 URZ, URZ, URZ, URZ ;  /* 0x0000003f3f3ff290 */ /* 0x000ff4000fffe03f */
[----:B------:R-:W-:Y:S01]  /*2c9d0*/  STL.64 [R1+0xa0], R20 ;  /* 0x0000a01401007387 */ /* 0x000fe20000100a00 */
[----:B------:R1:W-:Y:S03]  /*2c9e0*/  STL.64 [R1+0xa8], R22 ;  /* 0x0000a81601007387 */ /* 0x0003e60000100a00 */
[----:B-1----:R-:W2:Y:S01]  /*2c9f0*/  LDL.LU.64 R22, [R1+0x9c0] ;  /* 0x0009c00001167983 */ /* 0x002ea20000300a00 */
[----:B------:R-:W-:-:S04]  /*2ca00*/  IMAD.MOV.U32 R17, RZ, RZ, c[0x0][0x188] ;  /* 0x00006200ff117624 */ /* 0x000fc800078e00ff */
[C---:B------:R-:W-:Y:S02]  /*2ca10*/  IMAD R9, R17.reuse, 0x27, RZ ;  /* 0x0000002711097824 */ /* 0x040fe400078e02ff */
[----:B------:R-:W-:Y:S01]  /*2ca20*/  IMAD R17, R17, 0x27, RZ ;  /* 0x0000002711117824 */ /* 0x000fe200078e02ff */
[----:B------:R-:W-:Y:S02]  /*2ca30*/  SEL R8, R8, RZ, !P0 ;  /* 0x000000ff08087207 */ /* 0x000fe40004000000 */
[----:B------:R-:W-:Y:S02]  /*2ca40*/  ISETP.GT.AND P3, PT, R28, 0x33, PT ;  /* 0x000000331c00780c */ /* 0x000fe40003f64270 */
[----:B------:R-:W-:Y:S01]  /*2ca50*/  SHF.R.S32.HI R17, RZ, 0x1f, R17 ;  /* 0x0000001fff117819 */ /* 0x000fe20000011411 */
[----:B--2---:R-:W-:Y:S01]  /*2ca60*/  HMMA.1688.F32.TF32 R20, R12, R22, R24 ;  /* 0x000000160c14723c */ /* 0x004fe20000081018 */
[----:B------:R-:W2:Y:S01]  /*2ca70*/  LDL.LU.64 R26, [R1+0x9b8] ;  /* 0x0009b800011a7983 */ /* 0x000ea20000300a00 */
[----:B------:R-:W2:Y:S11]  /*2ca80*/  LDL.LU.64 R24, [R1+0x9b0] ;  /* 0x0009b00001187983 */ /* 0x000eb60000300a00 */
[----:B------:R-:W-:Y:S10]  /*2ca90*/  @!UPT UIADD3 URZ, URZ, URZ, URZ ;  /* 0x0000003f3f3ff290 */ /* 0x000ff4000fffe03f */
[----:B------:R1:W-:Y:S01]  /*2caa0*/  STL.64 [R1+0x3a0], R20 ;  /* 0x0003a01401007387 */ /* 0x0003e20000100a00 */
[----:B------:R3:W-:Y:S03]  /*2cab0*/  STL.64 [R1+0x3a8], R22 ;  /* 0x0003a81601007387 */ /* 0x0007e60000100a00 */
[----:B-1----:R-:W4:Y:S01]  /*2cac0*/  LDL.LU R20, [R1+0x9ac] ;  /* 0x0009ac0001147983 */ /* 0x002f220000300800 */
[----:B------:R-:W-:Y:S02]  /*2cad0*/  STL [R1+0x998], R28 ;  /* 0x0009981c01007387 */ /* 0x000fe40000100800 */
[----:B------:R-:W4:Y:S01]  /*2cae0*/  LDL.LU R21, [R1+0x7b8] ;  /* 0x0007b80001157983 */ /* 0x000f220000300800 */
[----:B------:R-:W-:Y:S02]  /*2caf0*/  LEA R4, P6, R9, R18, 0x2 ;  /* 0x0000001209047211 */ /* 0x000fe400078c10ff */
[----:B------:R-:W-:Y:S01]  /*2cb00*/  SEL R5, R5, RZ, !P0 ;  /* 0x000000ff05057207 */ /* 0x000fe20004000000 */
[----:B------:R-:W-:Y:S01]  /*2cb10*/  IMAD.X R3, R29, 0x1, R16, P5 ;  /* 0x000000011d037824 */ /* 0x000fe200028e0610 */
[----:B------:R-:W-:Y:S01]  /*2cb20*/  SHF.L.U64.HI R9, R9, 0x2, R17 ;  /* 0x0000000209097819 */ /* 0x000fe20000010211 */
[----:B------:R-:W-:Y:S01]  /*2cb30*/  IMAD.MOV.U32 R16, RZ, RZ, c[0x0][0x188] ;  /* 0x00006200ff107624 */ /* 0x000fe200078e00ff */
[----:B------:R-:W-:Y:S01]  /*2cb40*/  ISETP.NE.U32.AND P1, PT, R8, RZ, PT ;  /* 0x000000ff0800720c */ /* 0x000fe20003f25070 */
[----:B------:R-:W-:Y:S01]  /*2cb50*/  SEL R8, RZ, 0x4, !P3 ;  /* 0x00000004ff087807 */ /* 0x000fe20005800000 */
[----:B------:R-:W-:Y:S01]  /*2cb60*/  ISETP.NE.U32.AND P3, PT, R5, RZ, PT ;  /* 0x000000ff0500720c */ /* 0x000fe20003f65070 */
[----:B------:R-:W-:-:S02]  /*2cb70*/  IMAD.X R5, R29, 0x1, R9, P6 ;  /* 0x000000011d057824 */ /* 0x000fc400030e0609 */
[C---:B------:R-:W-:Y:S02]  /*2cb80*/  IMAD R17, R16.reuse, 0x2b, RZ ;  /* 0x0000002b10117824 */ /* 0x040fe400078e02ff */
[----:B------:R-:W-:Y:S01]  /*2cb90*/  IMAD R9, R16, 0x2b, RZ ;  /* 0x0000002b10097824 */ /* 0x000fe200078e02ff */
[----:B------:R1:W-:Y:S04]  /*2cba0*/  LDGSTS.E [R0+0x11800], [R2.64], P4 ;  /* 0x1180000002007fae */ /* 0x0003e8000a121844 */
[----:B------:R-:W3:Y:S01]  /*2cbb0*/  S2R R16, SR_TID.X ;  /* 0x0000000000107919 */ /* 0x000ee20000002100 */
[----:B------:R-:W-:Y:S01]  /*2cbc0*/  ISETP.GT.AND P6, PT, R28, 0x3f, PT ;  /* 0x0000003f1c00780c */ /* 0x000fe20003fc4270 */
[----:B------:R1:W-:Y:S03]  /*2cbd0*/  LDGSTS.E [R0+0x13800], [R4.64], P2 ;  /* 0x1380000004007fae */ /* 0x0003e60009121844 */
[----:B-1----:R-:W-:-:S02]  /*2cbe0*/  SEL R5, RZ, 0x4, !P6 ;  /* 0x00000004ff057807 */ /* 0x002fc40007000000 */
[----:B---3--:R-:W-:-:S04]  /*2cbf0*/  LOP3.LUT R22, R16, 0x3f, RZ, 0xc0, !PT ;  /* 0x0000003f10167812 */ /* 0x008fc800078ec0ff */
[----:B------:R-:W-:Y:S01]  /*2cc00*/  ISETP.GE.AND P6, PT, R22, R28, PT ;  /* 0x0000001c1600720c */ /* 0x000fe20003fc6270 */
[----:B--2---:R-:W-:Y:S11]  /*2cc10*/  HMMA.1688.F32.TF32 R24, R12, R6, R24 ;  /* 0x000000060c18723c */ /* 0x004ff60000081018 */
[----:B------:R-:W-:Y:S11]  /*2cc20*/  @!UPT UIADD3 URZ, URZ, URZ, URZ ;  /* 0x0000003f3f3ff290 */ /* 0x000ff6000fffe03f */
[----:B------:R-:W-:Y:S01]  /*2cc30*/  @!UPT UIADD3 URZ, URZ, URZ, URZ ;  /* 0x0000003f3f3ff290 */ /* 0x000fe2000fffe03f */
[----:B------:R-:W-:Y:S01]  /*2cc40*/  STL.64 [R1+0x3d0], R24 ;  /* 0x0003d01801007387 */ /* 0x000fe20000100a00 */
[----:B------:R-:W-:Y:S02]  /*2cc50*/  STL.64 [R1+0x3d8], R26 ;  /* 0x0003d81a01007387 */ /* 0x000fe40000100a00 */
[----:B------:R-:W-:Y:S01]  /*2cc60*/  STL [R1+0x9a8], R22 ;  /* 0x0009a81601007387 */ /* 0x000fe20000100800 */
[----:B----4-:R1:W-:Y:S04]  /*2cc70*/  STL.64 [R1+0x9a0], R20 ;  /* 0x0009a01401007387 */ /* 0x0103e80000100a00 */
[----:B-1----:R-:W2:Y:S01]  /*2cc80*/  LDL.LU R20, [R1+0x370] ;  /* 0x0003700001147983 */ /* 0x002ea20000300800 */
[----:B------:R-:W2:Y:S02]  /*2cc90*/  LDL.LU R21, [R1+0x374] ;  /* 0x0003740001157983 */ /* 0x000ea40000300800 */
[----:B------:R-:W2:Y:S02]  /*2cca0*/  LDL.LU R22, [R1+0x378] ;  /* 0x0003780001167983 */ /* 0x000ea40000300800 */
[----:B------:R-:W2:Y:S01]  /*2ccb0*/  LDL.LU R23, [R1+0x37c] ;  /* 0x00037c0001177983 */ /* 0x000ea20000300800 */
[----:B------:R-:W-:-:S02]  /*2ccc0*/  ISETP.GT.AND P5, PT, R28, 0x37, PT ;  /* 0x000000371c00780c */ /* 0x000fc40003fa4270 */
[----:B------:R-:W-:Y:S02]  /*2ccd0*/  SHF.R.S32.HI R17, RZ, 0x1f, R17 ;  /* 0x0000001fff117819 */ /* 0x000fe40000011411 */
[C---:B------:R-:W-:Y:S02]  /*2cce0*/  LEA R2, P2, R9.reuse, R18, 0x2 ;  /* 0x0000001209027211 */ /* 0x040fe400078410ff */
[----:B------:R-:W-:Y:S02]  /*2ccf0*/  SEL R3, RZ, 0x4, !P5 ;  /* 0x00000004ff037807 */ /* 0x000fe40006800000 */
[----:B------:R-:W-:Y:S01]  /*2cd00*/  SHF.L.U64.HI R9, R9, 0x2, R17 ;  /* 0x0000000209097819 */ /* 0x000fe20000010211 */
[----:B------:R-:W-:Y:S01]  /*2cd10*/  IMAD.MOV.U32 R17, RZ, RZ, c[0x0][0x188] ;  /* 0x00006200ff117624 */ /* 0x000fe200078e00ff */
[----:B------:R-:W-:-:S03]  /*2cd20*/  SEL R4, R3, RZ, !P0 ;  /* 0x000000ff03047207 */ /* 0x000fc60004000000 */
[----:B------:R-:W-:Y:S02]  /*2cd30*/  IMAD.X R3, R29, 0x1, R9, P2 ;  /* 0x000000011d037824 */ /* 0x000fe400010e0609 */
[C---:B------:R-:W-:Y:S02]  /*2cd40*/  IMAD R9, R17.reuse, 0x2f, RZ ;  /* 0x0000002f11097824 */ /* 0x040fe400078e02ff */
[----:B------:R-:W-:Y:S01]  /*2cd50*/  IMAD R17, R17, 0x2f, RZ ;  /* 0x0000002f11117824 */ /* 0x000fe200078e02ff */
[----:B------:R-:W-:Y:S02]  /*2cd60*/  SEL R8, R8, RZ, !P0 ;  /* 0x000000ff08087207 */ /* 0x000fe40004000000 */
[----:B------:R-:W-:Y:S02]  /*2cd70*/  ISETP.GT.AND P5, PT, R28, 0x3b, PT ;  /* 0x0000003b1c00780c */ /* 0x000fe40003fa4270 */
[----:B------:R-:W-:Y:S01]  /*2cd80*/  ISETP.NE.U32.AND P2, PT, R4, RZ, PT ;  /* 0x000000ff0400720c */ /* 0x000fe20003f45070 */
[----:B------:R1:W-:Y:S01]  /*2cd90*/  LDGSTS.E [R0+0x15800], [R2.64], P1 ;  /* 0x1580000002007fae */ /* 0x0003e20008921844 */
[----:B------:R-:W-:-:S02]  /*2cda0*/  SHF.R.S32.HI R17, RZ, 0x1f, R17 ;  /* 0x0000001fff117819 */ /* 0x000fc40000011411 */
[----:B------:R-:W-:Y:S02]  /*2cdb0*/  ISETP.NE.U32.AND P4, PT, R8, RZ, PT ;  /* 0x000000ff0800720c */ /* 0x000fe40003f85070 */
[----:B------:R-:W-:Y:S02]  /*2cdc0*/  SEL R4, RZ, 0x4, !P5 ;  /* 0x00000004ff047807 */ /* 0x000fe40006800000 */
[C---:B------:R-:W-:Y:S01]  /*2cdd0*/  SHF.L.U64.HI R8, R9.reuse, 0x2, R17 ;  /* 0x0000000209087819 */ /* 0x040fe20000010211 */
[----:B------:R-:W-:Y:S02]  /*2cde0*/  IMAD.MOV.U32 R17, RZ, RZ, c[0x0][0x188] ;  /* 0x00006200ff117624 */ /* 0x000fe400078e00ff */
[----:B------:R-:W-:Y:S01]  /*2cdf0*/  IMAD.MOV.U32 R16, RZ, RZ, c[0x0][0x188] ;  /* 0x00006200ff107624 */ /* 0x000fe200078e00ff */
[----:B-1----:R-:W-:Y:S02]  /*2ce00*/  SEL R3, R4, RZ, !P0 ;  /* 0x000000ff04037207 */ /* 0x002fe40004000000 */
[----:B------:R-:W-:Y:S01]  /*2ce10*/  LEA R2, P1, R9, R18, 0x2 ;  /* 0x0000001209027211 */ /* 0x000fe200078210ff */
[----:B------:R-:W-:-:S02]  /*2ce20*/  IMAD R9, R17, 0x37, RZ ;  /* 0x0000003711097824 */ /* 0x000fc400078e02ff */
[----:B------:R-:W-:Y:S01]  /*2ce30*/  IMAD R17, R17, 0x37, RZ ;  /* 0x0000003711117824 */ /* 0x000fe200078e02ff */
[----:B------:R-:W-:Y:S01]  /*2ce40*/  ISETP.NE.U32.AND P5, PT, R3, RZ, PT ;  /* 0x000000ff0300720c */ /* 0x000fe20003fa5070 */
[C---:B------:R-:W-:Y:S02]  /*2ce50*/  IMAD R27, R16.reuse, 0x33, RZ ;  /* 0x00000033101b7824 */ /* 0x040fe400078e02ff */
[----:B------:R-:W-:Y:S02]  /*2ce60*/  IMAD.X R3, R29, 0x1, R8, P1 ;  /* 0x000000011d037824 */ /* 0x000fe400008e0608 */
[----:B------:R-:W-:Y:S01]  /*2ce70*/  IMAD R8, R16, 0x33, RZ ;  /* 0x0000003310087824 */ /* 0x000fe200078e02ff */
[----:B------:R-:W-:Y:S01]  /*2ce80*/  SHF.R.S32.HI R26, RZ, 0x1f, R17 ;  /* 0x0000001fff1a7819 */ /* 0x000fe20000011411 */
[----:B------:R-:W3:Y:S01]  /*2ce90*/  LDL.LU R16, [R1+0x7b4] ;  /* 0x0007b40001107983 */ /* 0x000ee20000300800 */
[----:B------:R-:W4:Y:S02]  /*2cea0*/  LDL.LU R25, [R1+0x7b0] ;  /* 0x0007b00001197983 */ /* 0x000f240000300800 */
[----:B------:R-:W3:Y:S01]  /*2ceb0*/  LDL.LU R17, [R1+0x7ac] ;  /* 0x0007ac0001117983 */ /* 0x000ee20000300800 */
[----:B--2---:R-:W-:Y:S01]  /*2cec0*/  HMMA.1688.F32.TF32 R12, R12, R10, R20 ;  /* 0x0000000a0c0c723c */ /* 0x004fe20000081014 */
[----:B------:R-:W2:Y:S01]  /*2ced0*/  LDL.LU R22, [R1+0x9a8] ;  /* 0x0009a80001167983 */ /* 0x000ea20000300800 */
[----:B------:R-:W3:Y:S01]  /*2cee0*/  LDL.LU.64 R20, [R1+0x9a0] ;  /* 0x0009a00001147983 */ /* 0x000ee20000300a00 */
[----:B------:R-:W-:Y:S01]  /*2cef0*/  SEL R4, R5, RZ, !P0 ;  /* 0x000000ff05047207 */ /* 0x000fe20004000000 */
[----:B------:R-:W-:Y:S01]  /*2cf00*/  SEL R5, RZ, 0x4, P6 ;  /* 0x00000004ff057807 */ /* 0x000fe20003000000 */
[----:B------:R1:W-:Y:S03]  /*2cf10*/  LDGSTS.E [R0+0x17800], [R2.64], P3 ;  /* 0x1780000002007fae */ /* 0x0003e60009921844 */
[----:B------:R-:W-:-:S02]  /*2cf20*/  SEL R6, R5, RZ, !P0 ;  /* 0x000000ff05067207 */ /* 0x000fc40004000000 */
[C---:B-1----:R-:W-:Y:S01]  /*2cf30*/  LEA R2, P0, R9.reuse, R18, 0x2 ;  /* 0x0000001209027211 */ /* 0x042fe200078010ff */
[----:B------:R-:W-:-:S05]  /*2cf40*/  SHF.L.U64.HI R9, R9, 0x2, R26 ;  /* 0x0000000209097819 */ /* 0x000fca000001021a */
[----:B------:R-:W-:Y:S01]  /*2cf50*/  IMAD.X R3, R29, 0x1, R9, P0 ;  /* 0x000000011d037824 */ /* 0x000fe200000e0609 */
[----:B------:R-:W-:Y:S02]  /*2cf60*/  SHF.R.S32.HI R27, RZ, 0x1f, R27 ;  /* 0x0000001fff1b7819 */ /* 0x000fe4000001141b */
[----:B------:R-:W-:Y:S01]  /*2cf70*/  ISETP.NE.U32.AND P1, PT, R4, RZ, PT ;  /* 0x000000ff0400720c */ /* 0x000fe20003f25070 */
[C---:B------:R-:W-:Y:S01]  /*2cf80*/  LEA R4, P6, R8.reuse, R18, 0x2 ;  /* 0x0000001208047211 */ /* 0x040fe200078c10ff */
[----:B------:R-:W-:Y:S01]  /*2cf90*/  SHF.L.U64.HI R8, R8, 0x2, R27 ;  /* 0x0000000208087819 */ /* 0x000fe2000001021b */
[----:B------:R-:W-:-:S04]  /*2cfa0*/  IMAD.MOV.U32 R27, RZ, RZ, c[0x0][0x188] ;  /* 0x00006200ff1b7624 */ /* 0x000fc800078e00ff */
[----:B------:R-:W-:Y:S02]  /*2cfb0*/  IMAD R23, R27, 0x3b, RZ ;  /* 0x0000003b1b177824 */ /* 0x000fe400078e02ff */
[----:B------:R-:W-:Y:S02]  /*2cfc0*/  IMAD.X R5, R29, 0x1, R8, P6 ;  /* 0x000000011d057824 */ /* 0x000fe400030e0608 */
[C---:B------:R-:W-:Y:S01]  /*2cfd0*/  IMAD R8, R27.reuse, 0x3b, RZ ;  /* 0x0000003b1b087824 */ /* 0x040fe200078e02ff */
[----:B------:R-:W-:Y:S02]  /*2cfe0*/  SHF.R.S32.HI R23, RZ, 0x1f, R23 ;  /* 0x0000001fff177819 */ /* 0x000fe40000011417 */
[----:B------:R-:W-:Y:S02]  /*2cff0*/  ISETP.NE.U32.AND P3, PT, R6, RZ, PT ;  /* 0x000000ff0600720c */ /* 0x000fe40003f65070 */
[C---:B------:R-:W-:Y:S02]  /*2d000*/  LEA R6, P6, R8.reuse, R18, 0x2 ;  /* 0x0000001208067211 */ /* 0x040fe400078c10ff */
[----:B------:R-:W-:Y:S01]  /*2d010*/  IMAD R26, R27, 0x3f, RZ ;  /* 0x0000003f1b1a7824 */ /* 0x000fe200078e02ff */
[----:B------:R-:W-:Y:S01]  /*2d020*/  SHF.L.U64.HI R24, R8, 0x2, R23 ;  /* 0x0000000208187819 */ /* 0x000fe20000010217 */
[----:B------:R1:W-:Y:S01]  /*2d030*/  STL.64 [R1+0x380], R12 ;  /* 0x0003800c01007387 */ /* 0x0003e20000100a00 */
[----:B------:R-:W-:Y:S03]  /*2d040*/  STL.64 [R1+0x388], R14 ;  /* 0x0003880e01007387 */ /* 0x000fe60000100a00 */
[----:B------:R4:W-:Y:S01]  /*2d050*/  LDGSTS.E [R0+0x19800], [R4.64], P4 ;  /* 0x1980000004007fae */ /* 0x0009e2000a121844 */
[----:B------:R2:W-:Y:S02]  /*2d060*/  LDGSTS.E [R0+0x1b800], [R2.64], P2 ;  /* 0x1b80000002007fae */ /* 0x0005e40009121844 */
[----:B------:R-:W-:Y:S01]  /*2d070*/  IMAD.X R7, R29, 0x1, R24, P6 ;  /* 0x000000011d077824 */ /* 0x000fe200030e0618 */
[----:B------:R-:W-:-:S04]  /*2d080*/  SHF.R.S32.HI R24, RZ, 0x1f, R26 ;  /* 0x0000001fff187819 */ /* 0x000fc8000001141a */
[C---:B------:R-:W-:Y:S01]  /*2d090*/  SHF.L.U64.HI R24, R26.reuse, 0x2, R24 ;  /* 0x000000021a187819 */ /* 0x040fe20000010218 */
[----:B------:R2:W-:Y:S04]  /*2d0a0*/  LDGSTS.E [R0+0x1d800], [R6.64], P5 ;  /* 0x1d80000006007fae */ /* 0x0005e8000a921844 */
[----:B-1----:R-:W3:Y:S01]  /*2d0b0*/  LDL.LU R12, [R1+0x7a4] ;  /* 0x0007a400010c7983 */ /* 0x002ee20000300800 */
[----:B------:R-:W-:Y:S02]  /*2d0c0*/  STL [R1+0x8f4], R18 ;  /* 0x0008f41201007387 */ /* 0x000fe40000100800 */
[----:B------:R-:W3:Y:S01]  /*2d0d0*/  LDL.LU R23, [R1+0x7a8] ;  /* 0x0007a80001177983 */ /* 0x000ee20000300800 */
[----:B----4-:R-:W-:-:S05]  /*2d0e0*/  LEA R4, P0, R26, R18, 0x2 ;  /* 0x000000121a047211 */ /* 0x010fca00078010ff */
[----:B------:R-:W-:-:S05]  /*2d0f0*/  IMAD.X R5, R29, 0x1, R24, P0 ;  /* 0x000000011d057824 */ /* 0x000fca00000e0618 */
[----:B------:R1:W-:Y:S01]  /*2d100*/  LDGSTS.E [R0+0x1f800], [R4.64], P1 ;  /* 0x1f80000004007fae */ /* 0x0003e20008921844 */
[----:B------:R-:W0:Y:S02]  /*2d110*/  LDGDEPBAR ;  /* 0x00000000000079af */ /* 0x000e240000000000 */
[C---:B--2---:R-:W-:Y:S02]  /*2d120*/  IMAD R9, R22.reuse, c[0x0][0x18c], RZ ;  /* 0x0000630016097a24 */ /* 0x044fe400078e02ff */
[----:B------:R-:W-:-:S05]  /*2d130*/  IMAD R22, R22, c[0x0][0x18c], RZ ;  /* 0x0000630016167a24 */ /* 0x000fca00078e02ff */
[----:B------:R-:W-:-:S04]  /*2d140*/  SHF.R.S32.HI R10, RZ, 0x1f, R22 ;  /* 0x0000001fff0a7819 */ /* 0x000fc80000011416 */
[----:B------:R-:W-:Y:S02]  /*2d150*/  SHF.L.U64.HI R10, R22, 0x2, R10 ;  /* 0x00000002160a7819 */ /* 0x000fe4000001020a */
[----:B------:R-:W2:Y:S04]  /*2d160*/  S2R R22, SR_TID.X ;  /* 0x0000000000167919 */ /* 0x000ea80000002100 */
[----:B------:R-:W-:Y:S01]  /*2d170*/  STL [R1+0x99c], R9 ;  /* 0x00099c0901007387 */ /* 0x000fe20000100800 */
[----:B------:R-:W4:Y:S02]  /*2d180*/  LDL.LU R13, [R1+0x79c] ;  /* 0x00079c00010d7983 */ /* 0x000f240000300800 */
[----:B---3--:R-:W-:Y:S01]  /*2d190*/  STL [R1+0x8f8], R21 ;  /* 0x0008f81501007387 */ /* 0x008fe20000100800 */
[----:B------:R3:W-:Y:S01]  /*2d1a0*/  STL [R1+0x8fc], R29 ;  /* 0x0008fc1d01007387 */ /* 0x0007e20000100800 */
[----:B------:R-:W-:-:S03]  /*2d1b0*/  IMAD.SHL.U32 R8, R9, 0x4, RZ ;  /* 0x0000000409087824 */ /* 0x000fc600078e00ff */
[----:B---3--:R-:W3:Y:S01]  /*2d1c0*/  LDL.LU R29, [R1+0x798] ;  /* 0x00079800011d7983 */ /* 0x008ee20000300800 */
[----:B------:R-:W3:Y:S01]  /*2d1d0*/  LDL.LU R18, [R1+0x7a0] ;  /* 0x0007a00001127983 */ /* 0x000ee20000300800 */
[----:B--2---:R-:W-:Y:S02]  /*2d1e0*/  LOP3.LUT R11, R22, 0x1c0, RZ, 0xc0, !PT ;  /* 0x000001c0160b7812 */ /* 0x004fe400078ec0ff */
[----:B------:R-:W-:Y:S01]  /*2d1f0*/  IADD3 R2, P2, R8, R21, RZ ;  /* 0x0000001508027210 */ /* 0x000fe20007f5e0ff */
[----:B------:R-:W2:Y:S01]  /*2d200*/  LDL.LU R15, [R1+0x78c] ;  /* 0x00078c00010f7983 */ /* 0x000ea20000300800 */
[----:B------:R-:W2:Y:S01]  /*2d210*/  LDL.LU R14, [R1+0x794] ;  /* 0x00079400010e7983 */ /* 0x000ea20000300800 */
[----:B------:R-:W-:-:S04]  /*2d220*/  SHF.R.U32.HI R11, RZ, 0x2, R11 ;  /* 0x00000002ff0b7819 */ /* 0x000fc8000001160b */
[----:B------:R-:W-:Y:S01]  /*2d230*/  LOP3.LUT R11, R20, R11, RZ, 0x3c, !PT ;  /* 0x0000000b140b7212 */ /* 0x000fe200078e3cff */
[----:B------:R-:W-:Y:S01]  /*2d240*/  STL [R1+0x900], R25 ;  /* 0x0009001901007387 */ /* 0x000fe20000100800 */
[----:B------:R1:W-:Y:S02]  /*2d250*/  STL [R1+0x904], R16 ;  /* 0x0009041001007387 */ /* 0x0003e40000100800 */
[----:B------:R-:W-:Y:S02]  /*2d260*/  IMAD.X R3, R16, 0x1, R10, P2 ;  /* 0x0000000110037824 */ /* 0x000fe400010e060a */
[----:B------:R-:W2:Y:S02]  /*2d270*/  LDL R9, [R1+0x788] ;  /* 0x0007880001097983 */ /* 0x000ea40000100800 */
[----:B-1----:R-:W-:Y:S02]  /*2d280*/  IMAD R0, R19, 0x10000, R11 ;  /* 0x0001000013007824 */ /* 0x002fe400078e020b */
[----:B------:R-:W2:Y:S01]  /*2d290*/  LDL R11, [R1+0x768] ;  /* 0x00076800010b7983 */ /* 0x000ea20000100800 */
[----:B------:R-:W-:-:S03]  /*2d2a0*/  IADD3 R6, P0, R8, R25, RZ ;  /* 0x0000001908067210 */ /* 0x000fc60007f1e0ff */
[----:B------:R3:W-:Y:S04]  /*2d2b0*/  LDGSTS.E [R0+0x40000], [R2.64], P3 ;  /* 0x4000000002007fae */ /* 0x0007e80009921844 */
[----:B------:R-:W2:Y:S01]  /*2d2c0*/  LDL.LU R16, [R1+0x790] ;  /* 0x0007900001107983 */ /* 0x000ea20000300800 */
[----:B------:R-:W2:Y:S02]  /*2d2d0*/  LDL.LU R25, [R1+0x75c] ;  /* 0x00075c0001197983 */ /* 0x000ea40000300800 */
[----:B------:R-:W2:Y:S02]  /*2d2e0*/  LDL.LU R21, [R1+0x764] ;  /* 0x0007640001157983 */ /* 0x000ea40000300800 */
[----:B------:R-:W2:Y:S01]  /*2d2f0*/  LDL.LU R27, [R1+0x76c] ;  /* 0x00076c00011b7983 */ /* 0x000ea20000300800 */
[----:B------:R-:W2:Y:S01]  /*2d300*/  LDL.LU R26, [R1+0x774] ;  /* 0x00077400011a7983 */ /* 0x000ea20000300800 */
[----:B------:R-:W2:Y:S02]  /*2d310*/  LDL.LU R24, [R1+0x77c] ;  /* 0x00077c0001187983 */ /* 0x000ea40000300800 */
[----:B------:R-:W2:Y:S01]  /*2d320*/  LDL.LU R20, [R1+0x784] ;  /* 0x0007840001147983 */ /* 0x000ea20000300800 */
[----:B------:R-:W-:Y:S01]  /*2d330*/  IADD3 R4, P1, R8, R23, RZ ;  /* 0x0000001708047210 */ /* 0x000fe20007f3e0ff */
[----:B------:R1:W-:Y:S01]  /*2d340*/  STL [R1+0x908], R23 ;  /* 0x0009081701007387 */ /* 0x0003e20000100800 */
[----:B------:R-:W-:-:S03]  /*2d350*/  IMAD.X R7, R17, 0x1, R10, P0 ;  /* 0x0000000111077824 */ /* 0x000fc600000e060a */
[----:B------:R-:W-:Y:S02]  /*2d360*/  IMAD.X R5, R12, 0x1, R10, P1 ;  /* 0x000000010c057824 */ /* 0x000fe400008e060a */
[----:B------:R3:W-:Y:S03]  /*2d370*/  LDGSTS.E [R0+0x40800], [R6.64], P3 ;  /* 0x4080000006007fae */ /* 0x0007e60009921844 */
[----:B------:R2:W-:Y:S01]  /*2d380*/  LDGSTS.E [R0+0x41000], [R4.64], P3 ;  /* 0x4100000004007fae */ /* 0x0005e20009921844 */
[----:B-1----:R-:W2:Y:S01]  /*2d390*/  LDL.LU R23, [R1+0x754] ;  /* 0x0007540001177983 */ /* 0x002ea20000300800 */
[----:B------:R-:W-:Y:S01]  /*2d3a0*/  STL [R1+0x90c], R17 ;  /* 0x00090c1101007387 */ /* 0x000fe20000100800 */
[C---:B---3--:R-:W-:Y:S02]  /*2d3b0*/  IADD3 R2, P0, R8.reuse, R18, RZ ;  /* 0x0000001208027210 */ /* 0x048fe40007f1e0ff */
[----:B------:R1:W-:Y:S01]  /*2d3c0*/  STL [R1+0x910], R18 ;  /* 0x0009101201007387 */ /* 0x0003e20000100800 */
[----:B------:R-:W-:-:S03]  /*2d3d0*/  IADD3 R6, P1, R8, R29, RZ ;  /* 0x0000001d08067210 */ /* 0x000fc60007f3e0ff */
[----:B-1----:R-:W3:Y:S01]  /*2d3e0*/  LDL.LU R18, [R1+0x780] ;  /* 0x0007800001127983 */ /* 0x002ee20000300800 */
[----:B------:R-:W-:Y:S02]  /*2d3f0*/  STL [R1+0x914], R12 ;  /* 0x0009140c01007387 */ /* 0x000fe40000100800 */
[----:B------:R1:W-:Y:S02]  /*2d400*/  STL [R1+0x918], R29 ;  /* 0x0009181d01007387 */ /* 0x0003e40000100800 */
[--C-:B----4-:R-:W-:Y:S02]  /*2d410*/  IMAD.X R3, R13, 0x1, R10.reuse, P0 ;  /* 0x000000010d037824 */ /* 0x110fe400000e060a */
[----:B--2---:R-:W-:-:S03]  /*2d420*/  IMAD.X R7, R14, 0x1, R10, P1 ;  /* 0x000000010e077824 */ /* 0x004fc600008e060a */
[----:B------:R2:W-:Y:S04]  /*2d430*/  LDGSTS.E [R0+0x41800], [R2.64], P3 ;  /* 0x4180000002007fae */ /* 0x0005e80009921844 */
[----:B------:R3:W-:Y:S04]  /*2d440*/  LDGSTS.E [R0+0x42000], [R6.64], P3 ;  /* 0x4200000006007fae */ /* 0x0007e80009921844 */
[----:B-1----:R-:W4:Y:S01]  /*2d450*/  LDL.LU R29, [R1+0x778] ;  /* 0x00077800011d7983 */ /* 0x002f220000300800 */
[----:B------:R-:W-:Y:S01]  /*2d460*/  STL [R1+0x91c], R13 ;  /* 0x00091c0d01007387 */ /* 0x000fe20000100800 */
[----:B------:R-:W-:-:S02]  /*2d470*/  IADD3 R4, P0, R8, R16, RZ ;  /* 0x0000001008047210 */ /* 0x000fc40007f1e0ff */
[----:B------:R1:W-:Y:S04]  /*2d480*/  STL [R1+0x920], R16 ;  /* 0x0009201001007387 */ /* 0x0003e80000100800 */
[----:B-1----:R-:W4:Y:S01]  /*2d490*/  LDL.LU R16, [R1+0x770] ;  /* 0x0007700001107983 */ /* 0x002f220000300800 */
[----:B------:R1:W-:Y:S01]  /*2d4a0*/  STL [R1+0x924], R14 ;  /* 0x0009240e01007387 */ /* 0x0003e20000100800 */
[----:B--2---:R-:W-:Y:S02]  /*2d4b0*/  IADD3 R2, P1, R8, R9, RZ ;  /* 0x0000000908027210 */ /* 0x004fe40007f3e0ff */
[----:B------:R-:W2:Y:S01]  /*2d4c0*/  LDL R9, [R1+0x748] ;  /* 0x0007480001097983 */ /* 0x000ea20000100800 */
[--C-:B------:R-:W-:Y:S02]  /*2d4d0*/  IMAD.X R5, R15, 0x1, R10.reuse, P0 ;  /* 0x000000010f057824 */ /* 0x100fe400000e060a */
[----:B------:R-:W-:-:S03]  /*2d4e0*/  IMAD.X R3, R20, 0x1, R10, P1 ;  /* 0x0000000114037824 */ /* 0x000fc600008e060a */
[----:B------:R4:W-:Y:S04]  /*2d4f0*/  LDGSTS.E [R0+0x42800], [R4.64], P3 ;  /* 0x4280000004007fae */ /* 0x0009e80009921844 */
[----:B-1----:R-:W2:Y:S01]  /*2d500*/  LDL.LU R14, [R1+0x734] ;  /* 0x00073400010e7983 */ /* 0x002ea20000300800 */
[----:B------:R-:W2:Y:S02]  /*2d510*/  LDL.LU R13, [R1+0x73c] ;  /* 0x00073c00010d7983 */ /* 0x000ea40000300800 */
[----:B------:R-:W2:Y:S02]  /*2d520*/  LDL.LU R12, [R1+0x744] ;  /* 0x00074400010c7983 */ /* 0x000ea40000300800 */
[----:B------:R-:W2:Y:S01]  /*2d530*/  LDL.LU R17, [R1+0x74c] ;  /* 0x00074c0001117983 */ /* 0x000ea20000300800 */
[----:B------:R-:W-:Y:S04]  /*2d540*/  STL [R1+0x928], R15 ;  /* 0x0009280f01007387 */ /* 0x000fe80000100800 */
[----:B------:R1:W-:Y:S01]  /*2d550*/  LDGSTS.E [R0+0x43000], [R2.64], P3 ;  /* 0x4300000002007fae */ /* 0x0003e20009921844 */
[----:B---3--:R-:W-:-:S03]  /*2d560*/  IADD3 R6, P0, R8, R18, RZ ;  /* 0x0000001208067210 */ /* 0x008fc60007f1e0ff */
[----:B------:R3:W-:Y:S04]  /*2d570*/  STL [R1+0x92c], R18 ;  /* 0x00092c1201007387 */ /* 0x0007e80000100800 */
[----:B---3--:R-:W3:Y:S01]  /*2d580*/  LDL.LU R18, [R1+0x760] ;  /* 0x0007600001127983 */ /* 0x008ee20000300800 */
[----:B------:R-:W-:Y:S01]  /*2d590*/  STL [R1+0x930], R20 ;  /* 0x0009301401007387 */ /* 0x000fe20000100800 */
[----:B----4-:R-:W-:Y:S02]  /*2d5a0*/  IADD3 R4, P1, R8, R29, RZ ;  /* 0x0000001d08047210 */ /* 0x010fe40007f3e0ff */
[----:B------:R4:W-:Y:S01]  /*2d5b0*/  STL [R1+0x934], R29 ;  /* 0x0009341d01007387 */ /* 0x0009e20000100800 */
[--C-:B------:R-:W-:Y:S02]  /*2d5c0*/  IMAD.X R7, R24, 0x1, R10.reuse, P0 ;  /* 0x0000000118077824 */ /* 0x100fe400000e060a */
[----:B------:R-:W-:-:S03]  /*2d5d0*/  IMAD.X R5, R26, 0x1, R10, P1 ;  /* 0x000000011a057824 */ /* 0x000fc600008e060a */
[----:B------:R2:W-:Y:S02]  /*2d5e0*/  LDGSTS.E [R0+0x43800], [R6.64], P3 ;  /* 0x4380000006007fae */ /* 0x0005e40009921844 */
[----:B------:R3:W-:Y:S02]  /*2d5f0*/  LDGSTS.E [R0+0x44000], [R4.64], P3 ;  /* 0x4400000004007fae */ /* 0x0007e40009921844 */
[----:B----4-:R-:W4:Y:S01]  /*2d600*/  LDL.LU R29, [R1+0x758] ;  /* 0x00075800011d7983 */ /* 0x010f220000300800 */
[----:B------:R-:W-:Y:S02]  /*2d610*/  STL [R1+0x938], R24 ;  /* 0x0009381801007387 */ /* 0x000fe40000100800 */
[----:B------:R2:W-:Y:S01]  /*2d620*/  STL [R1+0x93c], R16 ;  /* 0x00093c1001007387 */ /* 0x0005e20000100800 */
[C---:B-1----:R-:W-:Y:S02]  /*2d630*/  IADD3 R2, P0, R8.reuse, R16, RZ ;  /* 0x0000001008027210 */ /* 0x042fe40007f1e0ff */
[----:B--2---:R-:W3:Y:S01]  /*2d640*/  LDL.LU R16, [R1+0x750] ;  /* 0x0007500001107983 */ /* 0x004ee20000300800 */
[----:B------:R1:W-:Y:S01]  /*2d650*/  STL [R1+0x940], R26 ;  /* 0x0009401a01007387 */ /* 0x0003e20000100800 */
[----:B------:R-:W-:Y:S01]  /*2d660*/  IADD3 R6, P1, R8, R11, RZ ;  /* 0x0000000b08067210 */ /* 0x000fe20007f3e0ff */
[--C-:B------:R-:W-:Y:S01]  /*2d670*/  IMAD.X R3, R27, 0x1, R10.reuse, P0 ;  /* 0x000000011b037824 */ /* 0x100fe200000e060a */
[----:B-1----:R-:W3:Y:S01]  /*2d680*/  LDL.LU R26, [R1+0x714] ;  /* 0x00071400011a7983 */ /* 0x002ee20000300800 */
[----:B------:R-:W3:Y:S02]  /*2d690*/  LDL.LU R24, [R1+0x71c] ;  /* 0x00071c0001187983 */ /* 0x000ee40000300800 */
[----:B------:R-:W3:Y:S02]  /*2d6a0*/  LDL.LU R20, [R1+0x724] ;  /* 0x0007240001147983 */ /* 0x000ee40000300800 */
[----:B------:R-:W3:Y:S01]  /*2d6b0*/  LDL.LU R15, [R1+0x72c] ;  /* 0x00072c00010f7983 */ /* 0x000ee20000300800 */
[----:B------:R-:W-:Y:S01]  /*2d6c0*/  STL [R1+0x944], R27 ;  /* 0x0009441b01007387 */ /* 0x000fe20000100800 */
[----:B------:R-:W-:-:S03]  /*2d6d0*/  IMAD.X R7, R21, 0x1, R10, P1 ;  /* 0x0000000115077824 */ /* 0x000fc600008e060a */
[----:B------:R4:W-:Y:S04]  /*2d6e0*/  LDGSTS.E [R0+0x44800], [R2.64], P3 ;  /* 0x4480000002007fae */ /* 0x0009e80009921844 */
[----:B------:R3:W-:Y:S02]  /*2d6f0*/  LDGSTS.E [R0+0x45000], [R6.64], P3 ;  /* 0x4500000006007fae */ /* 0x0007e40009921844 */
[----:B---3--:R-:W-:Y:S02]  /*2d700*/  IADD3 R4, P0, R8, R18, RZ ;  /* 0x0000001208047210 */ /* 0x008fe40007f1e0ff */
[----:B------:R1:W-:Y:S03]  /*2d710*/  STL [R1+0x948], R18 ;  /* 0x0009481201007387 */ /* 0x0003e60000100800 */
[----:B------:R-:W-:-:S05]  /*2d720*/  IMAD.X R5, R25, 0x1, R10, P0 ;  /* 0x0000000119057824 */ /* 0x000fca00000e060a */
[----:B------:R3:W-:Y:S04]  /*2d730*/  LDGSTS.E [R0+0x45800], [R4.64], P3 ;  /* 0x4580000004007fae */ /* 0x0007e80009921844 */
[----:B-1----:R-:W2:Y:S01]  /*2d740*/  LDL.LU R18, [R1+0x740] ;  /* 0x0007400001127983 */ /* 0x002ea20000300800 */
[----:B------:R-:W-:Y:S01]  /*2d750*/  STL [R1+0x94c], R21 ;  /* 0x00094c1501007387 */ /* 0x000fe20000100800 */
[C---:B----4-:R-:W-:Y:S01]  /*2d760*/  IADD3 R2, P1, R8.reuse, R29, RZ ;  /* 0x0000001d08027210 */ /* 0x050fe20007f3e0ff */
[----:B------:R1:W-:Y:S02]  /*2d770*/  STL [R1+0x950], R29 ;  /* 0x0009501d01007387 */ /* 0x0003e40000100800 */
[----:B-1----:R-:W4:Y:S01]  /*2d780*/  LDL.LU R29, [R1+0x738] ;  /* 0x00073800011d7983 */ /* 0x002f220000300800 */
[----:B------:R1:W-:Y:S01]  /*2d790*/  STL [R1+0x954], R25 ;  /* 0x0009541901007387 */ /* 0x0003e20000100800 */
[----:B---3--:R-:W-:-:S02]  /*2d7a0*/  IADD3 R6, P0, R8, R16, RZ ;  /* 0x0000001008067210 */ /* 0x008fc40007f1e0ff */
[----:B-1----:R-:W3:Y:S01]  /*2d7b0*/  LDL.LU R25, [R1+0x730] ;  /* 0x0007300001197983 */ /* 0x002ee20000300800 */
[----:B------:R1:W-:Y:S02]  /*2d7c0*/  STL [R1+0x958], R16 ;  /* 0x0009581001007387 */ /* 0x0003e40000100800 */
[--C-:B------:R-:W-:Y:S01]  /*2d7d0*/  IMAD.X R3, R23, 0x1, R10.reuse, P1 ;  /* 0x0000000117037824 */ /* 0x100fe200008e060a */
[----:B------:R-:W-:Y:S01]  /*2d7e0*/  IADD3 R4, P1, R8, R9, RZ ;  /* 0x0000000908047210 */ /* 0x000fe20007f3e0ff */
[--C-:B------:R-:W-:Y:S01]  /*2d7f0*/  IMAD.X R7, R17, 0x1, R10.reuse, P0 ;  /* 0x0000000111077824 */ /* 0x100fe200000e060a */
[----:B------:R-:W2:Y:S04]  /*2d800*/  S2R R11, SR_TID.X ;  /* 0x00000000000b7919 */ /* 0x000ea80000002100 */
[----:B------:R2:W-:Y:S01]  /*2d810*/  LDGSTS.E [R0+0x46000], [R2.64], P3 ;  /* 0x4600000002007fae */ /* 0x0005e20009921844 */
[----:B------:R4:W-:Y:S03]  /*2d820*/  LDGSTS.E [R0+0x46800], [R6.64], P3 ;  /* 0x4680000006007fae */ /* 0x0009e60009921844 */
[----:B-1----:R-:W3:Y:S01]  /*2d830*/  LDL.LU R16, [R1+0x728] ;  /* 0x0007280001107983 */ /* 0x002ee20000300800 */
[----:B------:R1:W-:Y:S02]  /*2d840*/  STL [R1+0x95c], R23 ;  /* 0x00095c1701007387 */ /* 0x0003e40000100800 */
[----:B------:R-:W3:Y:S01]  /*2d850*/  LDL R9, [R1+0x718] ;  /* 0x0007180001097983 */ /* 0x000ee20000100800 */
[----:B-1----:R-:W3:Y:S01]  /*2d860*/  LDL.LU R23, [R1+0x720] ;  /* 0x0007200001177983 */ /* 0x002ee20000300800 */
[----:B------:R-:W3:Y:S02]  /*2d870*/  LDL.LU R21, [R1+0x704] ;  /* 0x0007040001157983 */ /* 0x000ee40000300800 */
[----:B------:R-:W3:Y:S02]  /*2d880*/  LDL.LU R27, [R1+0x70c] ;  /* 0x00070c00011b7983 */ /* 0x000ee40000300800 */
[----:B------:R1:W-:Y:S02]  /*2d890*/  STL [R1+0x960], R17 ;  /* 0x0009601101007387 */ /* 0x0003e40000100800 */
[----:B-1----:R-:W3:Y:S01]  /*2d8a0*/  LDL.LU R17, [R1+0x710] ;  /* 0x0007100001117983 */ /* 0x002ee20000300800 */
[----:B------:R-:W-:-:S05]  /*2d8b0*/  IMAD.X R5, R12, 0x1, R10, P1 ;  /* 0x000000010c057824 */ /* 0x000fca00008e060a */
[----:B------:R3:W-:Y:S01]  /*2d8c0*/  LDGSTS.E [R0+0x47000], [R4.64], P3 ;  /* 0x4700000004007fae */ /* 0x0007e20009921844 */
[----:B--2---:R-:W-:-:S05]  /*2d8d0*/  IADD3 R2, P0, R8, R18, RZ ;  /* 0x0000001208027210 */ /* 0x004fca0007f1e0ff */
[----:B------:R-:W-:-:S05]  /*2d8e0*/  IMAD.X R3, R13, 0x1, R10, P0 ;  /* 0x000000010d037824 */ /* 0x000fca00000e060a */
[----:B------:R1:W-:Y:S01]  /*2d8f0*/  LDGSTS.E [R0+0x47800], [R2.64], P3 ;  /* 0x4780000002007fae */ /* 0x0003e20009921844 */
[----:B----4-:R-:W-:-:S05]  /*2d900*/  IADD3 R6, P1, R8, R29, RZ ;  /* 0x0000001d08067210 */ /* 0x010fca0007f3e0ff */
[----:B------:R-:W-:-:S05]  /*2d910*/  IMAD.X R7, R14, 0x1, R10, P1 ;  /* 0x000000010e077824 */ /* 0x000fca00008e060a */
[----:B------:R2:W-:Y:S01]  /*2d920*/  LDGSTS.E [R0+0x48000], [R6.64], P3 ;  /* 0x4800000006007fae */ /* 0x0005e20009921844 */
[----:B---3--:R-:W-:-:S05]  /*2d930*/  IADD3 R4, P0, R8, R25, RZ ;  /* 0x0000001908047210 */ /* 0x008fca0007f1e0ff */
[----:B------:R-:W-:-:S05]  /*2d940*/  IMAD.X R5, R15, 0x1, R10, P0 ;  /* 0x000000010f057824 */ /* 0x000fca00000e060a */
[----:B------:R3:W-:Y:S01]  /*2d950*/  LDGSTS.E [R0+0x48800], [R4.64], P3 ;  /* 0x4880000004007fae */ /* 0x0007e20009921844 */
[----:B-1----:R-:W-:-:S05]  /*2d960*/  IADD3 R2, P1, R8, R16, RZ ;  /* 0x0000001008027210 */ /* 0x002fca0007f3e0ff */
[----:B------:R-:W-:Y:S01]  /*2d970*/  IMAD.X R3, R20, 0x1, R10, P1 ;  /* 0x0000000114037824 */ /* 0x000fe200008e060a */
[----:B------:R-:W-:Y:S01]  /*2d980*/  STL [R1+0x964], R18 ;  /* 0x0009641201007387 */ /* 0x000fe20000100800 */
[----:B---3--:R-:W-:Y:S01]  /*2d990*/  IADD3 R4, P1, R8, R9, RZ ;  /* 0x0000000908047210 */ /* 0x008fe20007f3e0ff */
[----:B------:R-:W-:Y:S02]  /*2d9a0*/  LOP3.LUT R9, R11, 0x3f, RZ, 0xc0, !PT ;  /* 0x0000003f0b097812 */ /* 0x000fe400078ec0ff */
[----:B------:R1:W-:Y:S03]  /*2d9b0*/  LDGSTS.E [R0+0x49000], [R2.64], P3 ;  /* 0x4900000002007fae */ /* 0x0003e60009921844 */
[----:B------:R-:W-:-:S05]  /*2d9c0*/  IMAD R9, R9, c[0x0][0x18c], RZ ;  /* 0x0000630009097a24 */ /* 0x000fca00078e02ff */
[----:B------:R-:W-:-:S04]  /*2d9d0*/  SHF.R.S32.HI R5, RZ, 0x1f, R9 ;  /* 0x0000001fff057819 */ /* 0x000fc80000011409 */
[----:B------:R-:W-:Y:S02]  /*2d9e0*/  SHF.L.U64.HI R5, R9, 0x2, R5 ;  /* 0x0000000209057819 */ /* 0x000fe40000010205 */
[----:B------:R-:W3:Y:S04]  /*2d9f0*/  S2R R9, SR_TID.X ;  /* 0x0000000000097919 */ /* 0x000ee80000002100 */
[----:B------:R4:W-:Y:S04]  /*2da00*/  STL [R1+0x968], R12 ;  /* 0x0009680c01007387 */ /* 0x0009e80000100800 */
[----:B----4-:R-:W4:Y:S01]  /*2da10*/  LDL.LU R12, [R1+0x708] ;  /* 0x00070800010c7983 */ /* 0x010f220000300800 */
[----:B------:R-:W-:Y:S02]  /*2da20*/  STL [R1+0x96c], R29 ;  /* 0x00096c1d01007387 */ /* 0x000fe40000100800 */
[----:B------:R1:W-:Y:S02]  /*2da30*/  STL [R1+0x970], R13 ;  /* 0x0009700d01007387 */ /* 0x0003e40000100800 */
[----:B-1----:R-:W4:Y:S01]  /*2da40*/  LDL.LU R13, [R1+0x700] ;  /* 0x00070000010d7983 */ /* 0x002f220000300800 */
[----:B---3--:R-:W-:Y:S01]  /*2da50*/  LOP3.LUT R9, R9, 0x3f, RZ, 0xc0, !PT ;  /* 0x0000003f09097812 */ /* 0x008fe200078ec0ff */
[----:B------:R-:W-:Y:S02]  /*2da60*/  STL [R1+0x974], R25 ;  /* 0x0009741901007387 */ /* 0x000fe40000100800 */
[----:B------:R1:W-:Y:S02]  /*2da70*/  STL [R1+0x978], R14 ;  /* 0x0009780e01007387 */ /* 0x0003e40000100800 */
[----:B------:R-:W-:-:S02]  /*2da80*/  IMAD R3, R9, c[0x0][0x18c], RZ ;  /* 0x0000630009037a24 */ /* 0x000fc400078e02ff */
[----:B------:R-:W3:Y:S04]  /*2da90*/  S2R R9, SR_TID.X ;  /* 0x0000000000097919 */ /* 0x000ee80000002100 */
[----:B-1----:R-:W4:Y:S01]  /*2daa0*/  LDL.LU R14, [R1+0x6f8] ;  /* 0x0006f800010e7983 */ /* 0x002f220000300800 */
[----:B------:R-:W-:Y:S02]  /*2dab0*/  STL [R1+0x97c], R16 ;  /* 0x00097c1001007387 */ /* 0x000fe40000100800 */
[----:B------:R-:W-:Y:S02]  /*2dac0*/  STL [R1+0x980], R15 ;  /* 0x0009800f01007387 */ /* 0x000fe40000100800 */
[----:B------:R-:W-:Y:S01]  /*2dad0*/  STL [R1+0x984], R23 ;  /* 0x0009841701007387 */ /* 0x000fe20000100800 */
[----:B------:R1:W-:Y:S01]  /*2dae0*/  STL [R1+0x988], R20 ;  /* 0x0009881401007387 */ /* 0x0003e20000100800 */
[----:B------:R-:W4:Y:S02]  /*2daf0*/  LDL.LU R28, [R1+0x6ec] ;  /* 0x0006ec00011c7983 */ /* 0x000f240000300800 */
[----:B------:R-:W4:Y:S02]  /*2db00*/  LDL.LU R19, [R1+0x6f4] ;  /* 0x0006f40001137983 */ /* 0x000f240000300800 */
[----:B------:R-:W4:Y:S01]  /*2db10*/  LDL.LU R22, [R1+0x6dc] ;  /* 0x0006dc0001167983 */ /* 0x000f220000300800 */
[----:B--2---:R-:W-:Y:S01]  /*2db20*/  IADD3 R6, P0, R8, R23, RZ ;  /* 0x0000001708067210 */ /* 0x004fe20007f1e0ff */
[----:B-1----:R-:W2:Y:S01]  /*2db30*/  LDL.LU R20, [R1+0x6c8] ;  /* 0x0006c80001147983 */ /* 0x002ea20000300800 */
[----:B------:R-:W2:Y:S02]  /*2db40*/  LDL.LU R11, [R1+0x6d0] ;  /* 0x0006d000010b7983 */ /* 0x000ea40000300800 */
[----:B------:R-:W2:Y:S02]  /*2db50*/  LDL.LU R10, [R1+0x6d8] ;  /* 0x0006d800010a7983 */ /* 0x000ea40000300800 */
[----:B------:R-:W2:Y:S01]  /*2db60*/  LDL.LU R23, [R1+0x6e0] ;  /* 0x0006e00001177983 */ /* 0x000ea20000300800 */
[----:B------:R-:W2:Y:S01]  /*2db70*/  LDL.LU R15, [R1+0x6e8] ;  /* 0x0006e800010f7983 */ /* 0x000ea20000300800 */
[----:B------:R-:W2:Y:S02]  /*2db80*/  LDL.LU R16, [R1+0x6f0] ;  /* 0x0006f00001107983 */ /* 0x000ea40000300800 */
[----:B------:R-:W2:Y:S02]  /*2db90*/  LDL.LU R25, [R1+0x6c4] ;  /* 0x0006c40001197983 */ /* 0x000ea40000300800 */
[--C-:B------:R-:W-:Y:S01]  /*2dba0*/  IMAD.X R7, R24, 0x1, R5.reuse, P0 ;  /* 0x0000000118077824 */ /* 0x100fe200000e0605 */
[----:B------:R-:W2:Y:S01]  /*2dbb0*/  LDL.LU R29, [R1+0x6cc] ;  /* 0x0006cc00011d7983 */ /* 0x000ea20000300800 */
[----:B------:R-:W-:-:S02]  /*2dbc0*/  IMAD.X R5, R26, 0x1, R5, P1 ;  /* 0x000000011a057824 */ /* 0x000fc400008e0605 */
[----:B------:R-:W2:Y:S02]  /*2dbd0*/  LDL.LU R18, [R1+0x6d4] ;  /* 0x0006d40001127983 */ /* 0x000ea40000300800 */
[----:B------:R1:W-:Y:S01]  /*2dbe0*/  STL [R1+0x98c], R24 ;  /* 0x00098c1801007387 */ /* 0x0003e20000100800 */
[----:B------:R-:W-:Y:S01]  /*2dbf0*/  IADD3 R2, P0, R8, R17, RZ ;  /* 0x0000001108027210 */ /* 0x000fe20007f1e0ff */
[----:B------:R3:W-:Y:S01]  /*2dc00*/  LDGSTS.E [R0+0x49800], [R6.64], P3 ;  /* 0x4980000006007fae */ /* 0x0007e20009921844 */
[----:B------:R3:W-:Y:S03]  /*2dc10*/  LDGSTS.E [R0+0x4a000], [R4.64], P3 ;  /* 0x4a00000004007fae */ /* 0x0007e60009921844 */
[----:B-1----:R-:W2:Y:S01]  /*2dc20*/  LDL.LU R24, [R1+0x6c0] ;  /* 0x0006c00001187983 */ /* 0x002ea20000300800 */
[----:B------:R1:W-:Y:S01]  /*2dc30*/  STL [R1+0x990], R17 ;  /* 0x0009901101007387 */ /* 0x0003e20000100800 */
[----:B---3--:R-:W-:-:S02]  /*2dc40*/  SHF.R.S32.HI R7, RZ, 0x1f, R3 ;  /* 0x0000001fff077819 */ /* 0x008fc40000011403 */
[----:B-1----:R-:W3:Y:S01]  /*2dc50*/  LDL.LU R17, [R1+0x6e4] ;  /* 0x0006e40001117983 */ /* 0x002ee20000300800 */
[----:B------:R-:W2:Y:S01]  /*2dc60*/  LDL R5, [R1+0x6fc] ;  /* 0x0006fc0001057983 */ /* 0x000ea20000100800 */
[----:B------:R-:W-:Y:S02]  /*2dc70*/  SHF.L.U64.HI R7, R3, 0x2, R7 ;  /* 0x0000000203077819 */ /* 0x000fe40000010207 */
[----:B------:R-:W-:-:S03]  /*2dc80*/  LOP3.LUT R9, R9, 0x3f, RZ, 0xc0, !PT ;  /* 0x0000003f09097812 */ /* 0x000fc600078ec0ff */
[----:B------:R-:W-:Y:S02]  /*2dc90*/  IMAD.X R3, R27, 0x1, R7, P0 ;  /* 0x000000011b037824 */ /* 0x000fe400000e0607 */
[----:B------:R-:W-:-:S03]  /*2dca0*/  IMAD R9, R9, c[0x0][0x18c], RZ ;  /* 0x0000630009097a24 */ /* 0x000fc600078e02ff */
[----:B------:R1:W-:Y:S02]  /*2dcb0*/  LDGSTS.E [R0+0x4a800], [R2.64], P3 ;  /* 0x4a80000002007fae */ /* 0x0003e40009921844 */
[----:B-1----:R-:W-:-:S04]  /*2dcc0*/  SHF.R.S32.HI R3, RZ, 0x1f, R9 ;  /* 0x0000001fff037819 */ /* 0x002fc80000011409 */
[----:B------:R-:W-:Y:S02]  /*2dcd0*/  SHF.L.U64.HI R3, R9, 0x2, R3 ;  /* 0x0000000209037819 */ /* 0x000fe40000010203 */
[----:B------:R-:W3:Y:S01]  /*2dce0*/  LDL.LU R9, [R1+0x99c] ;  /* 0x00099c0001097983 */ /* 0x000ee20000300800 */
[----:B----4-:R-:W-:-:S05]  /*2dcf0*/  IADD3 R6, P1, R8, R12, RZ ;  /* 0x0000000c08067210 */ /* 0x010fca0007f3e0ff */
[----:B------:R-:W-:-:S05]  /*2dd00*/  IMAD.X R7, R21, 0x1, R7, P1 ;  /* 0x0000000115077824 */ /* 0x000fca00008e0607 */
[----:B------:R1:W-:Y:S04]  /*2dd10*/  LDGSTS.E [R0+0x4b000], [R6.64], P3 ;  /* 0x4b00000006007fae */ /* 0x0003e80009921844 */
[----:B-1----:R-:W1:Y:S01]  /*2dd20*/  S2R R7, SR_TID.X ;  /* 0x0000000000077919 */ /* 0x002e620000002100 */
[C---:B------:R-:W-:Y:S02]  /*2dd30*/  IADD3 R4, P0, R8.reuse, R13, RZ ;  /* 0x0000000d08047210 */ /* 0x040fe40007f1e0ff */
[----:B------:R-:W-:Y:S02]  /*2dd40*/  IADD3 R2, P1, R8, R14, RZ ;  /* 0x0000000e08027210 */ /* 0x000fe40007f3e0ff */
[----:B-1----:R-:W-:-:S05]  /*2dd50*/  LOP3.LUT R7, R7, 0x3f, RZ, 0xc0, !PT ;  /* 0x0000003f07077812 */ /* 0x002fca00078ec0ff */
[----:B------:R-:W-:Y:S02]  /*2dd60*/  IMAD R7, R7, c[0x0][0x18c], RZ ;  /* 0x0000630007077a24 */ /* 0x000fe400078e02ff */
[----:B--2---:R-:W-:-:S05]  /*2dd70*/  IMAD.X R5, R5, 0x1, R3, P0 ;  /* 0x0000000105057824 */ /* 0x004fca00000e0603 */
[----:B------:R1:W-:Y:S01]  /*2dd80*/  LDGSTS.E [R0+0x4b800], [R4.64], P3 ;  /* 0x4b80000004007fae */ /* 0x0003e20009921844 */
[----:B------:R-:W-:Y:S01]  /*2dd90*/  IADD3 R6, P0, R8, R16, RZ ;  /* 0x0000001008067210 */ /* 0x000fe20007f1e0ff */
[----:B------:R-:W-:-:S05]  /*2dda0*/  IMAD.X R3, R19, 0x1, R3, P1 ;  /* 0x0000000113037824 */ /* 0x000fca00008e0603 */
[----:B------:R2:W-:Y:S01]  /*2ddb0*/  LDGSTS.E [R0+0x4c000], [R2.64], P3 ;  /* 0x4c00000002007fae */ /* 0x0005e20009921844 */
[----:B-1----:R-:W-:-:S04]  /*2ddc0*/  SHF.R.S32.HI R5, RZ, 0x1f, R7 ;  /* 0x0000001fff057819 */ /* 0x002fc80000011407 */
[----:B------:R-:W-:-:S05]  /*2ddd0*/  SHF.L.U64.HI R5, R7, 0x2, R5 ;  /* 0x0000000207057819 */ /* 0x000fca0000010205 */
[----:B------:R-:W-:-:S05]  /*2dde0*/  IMAD.X R7, R28, 0x1, R5, P0 ;  /* 0x000000011c077824 */ /* 0x000fca00000e0605 */
[----:B------:R3:W-:Y:S02]  /*2ddf0*/  LDGSTS.E [R0+0x4c800], [R6.64], P3 ;  /* 0x4c80000006007fae */ /* 0x0007e40009921844 */
[----:B---3--:R-:W-:-:S04]  /*2de00*/  SHF.R.S32.HI R7, RZ, 0x1f, R9 ;  /* 0x0000001fff077819 */ /* 0x008fc80000011409 */
[----:B------:R-:W-:Y:S02]  /*2de10*/  SHF.L.U64.HI R7, R9, 0x2, R7 ;  /* 0x0000000209077819 */ /* 0x000fe40000010207 */
[----:B------:R-:W1:Y:S01]  /*2de20*/  S2R R9, SR_TID.X ;  /* 0x0000000000097919 */ /* 0x000e620000002100 */
[----:B------:R-:W-:-:S05]  /*2de30*/  IADD3 R4, P1, R8, R15, RZ ;  /* 0x0000000f08047210 */ /* 0x000fca0007f3e0ff */
[----:B------:R-:W-:Y:S01]  /*2de40*/  IMAD.X R5, R17, 0x1, R5, P1 ;  /* 0x0000000111057824 */ /* 0x000fe200008e0605 */
[----:B--2---:R-:W-:-:S04]  /*2de50*/  IADD3 R2, P0, R8, R23, RZ ;  /* 0x0000001708027210 */ /* 0x004fc80007f1e0ff */
[----:B------:R1:W-:Y:S01]  /*2de60*/  LDGSTS.E [R0+0x4d000], [R4.64], P3 ;  /* 0x4d00000004007fae */ /* 0x0003e20009921844 */
[----:B------:R-:W-:Y:S01]  /*2de70*/  IMAD.X R3, R22, 0x1, R7, P0 ;  /* 0x0000000116037824 */ /* 0x000fe200000e0607 */
[----:B------:R-:W-:-:S04]  /*2de80*/  IADD3 R6, P1, R8, R10, RZ ;  /* 0x0000000a08067210 */ /* 0x000fc80007f3e0ff */
[----:B------:R2:W-:Y:S01]  /*2de90*/  LDGSTS.E [R0+0x4d800], [R2.64], P3 ;  /* 0x4d80000002007fae */ /* 0x0005e20009921844 */
[----:B-1----:R-:W-:-:S05]  /*2dea0*/  LOP3.LUT R5, R9, 0x3f, RZ, 0xc0, !PT ;  /* 0x0000003f09057812 */ /* 0x002fca00078ec0ff */
[----:B------:R-:W-:Y:S01]  /*2deb0*/  IMAD R5, R5, c[0x0][0x18c], RZ ;  /* 0x0000630005057a24 */ /* 0x000fe200078e02ff */
[----:B------:R-:W-:-:S04]  /*2dec0*/  IADD3 R4, P0, R8, R11, RZ ;  /* 0x0000000b08047210 */ /* 0x000fc80007f1e0ff */
[----:B--2---:R-:W-:Y:S01]  /*2ded0*/  SHF.R.S32.HI R3, RZ, 0x1f, R5 ;  /* 0x0000001fff037819 */ /* 0x004fe20000011405 */
[----:B------:R-:W-:-:S03]  /*2dee0*/  IMAD.X R7, R18, 0x1, R7, P1 ;  /* 0x0000000112077824 */ /* 0x000fc600008e0607 */
[----:B------:R-:W-:Y:S02]  /*2def0*/  SHF.L.U64.HI R3, R5, 0x2, R3 ;  /* 0x0000000205037819 */ /* 0x000fe40000010203 */
[----:B------:R1:W-:Y:S03]  /*2df00*/  LDGSTS.E [R0+0x4e000], [R6.64], P3 ;  /* 0x4e00000006007fae */ /* 0x0003e60009921844 */
[----:B------:R-:W-:-:S05]  /*2df10*/  IMAD.X R5, R29, 0x1, R3, P0 ;  /* 0x000000011d057824 */ /* 0x000fca00000e0603 */
[----:B------:R2:W-:Y:S04]  /*2df20*/  LDGSTS.E [R0+0x4e800], [R4.64], P3 ;  /* 0x4e80000004007fae */ /* 0x0005e80009921844 */
[----:B-1----:R-:W3:Y:S01]  /*2df30*/  LDL.LU R6, [R1+0x6fc] ;  /* 0x0006fc0001067983 */ /* 0x002ee20000300800 */
[----:B------:R-:W4:Y:S02]  /*2df40*/  LDL.LU R7, [R1+0x6bc] ;  /* 0x0006bc0001077983 */ /* 0x000f240000300800 */
[----:B--2---:R-:W-:Y:S02]  /*2df50*/  IMAD.MOV.U32 R4, RZ, RZ, R28 ;  /* 0x000000ffff047224 */ /* 0x004fe400078e001c */
[----:B------:R-:W-:Y:S01]  /*2df60*/  IMAD.MOV.U32 R5, RZ, RZ, R19 ;  /* 0x000000ffff057224 */ /* 0x000fe200078e0013 */
[----:B------:R-:W2:Y:S01]  /*2df70*/  LDL.LU R28, [R1+0x998] ;  /* 0x00099800011c7983 */ /* 0x000ea20000300800 */
[----:B------:R-:W2:Y:S01]  /*2df80*/  LDL.LU R19, [R1+0x994] ;  /* 0x0009940001137983 */ /* 0x000ea20000300800 */
[----:B------:R-:W-:-:S05]  /*2df90*/  LOP3.LUT R9, R9, 0x3f, RZ, 0xc0, !PT ;  /* 0x0000003f09097812 */ /* 0x000fca00078ec0ff */
[----:B------:R-:W-:Y:S01]  /*2dfa0*/  IMAD R9, R9, c[0x0][0x18c], RZ ;  /* 0x0000630009097a24 */ /* 0x000fe200078e02ff */
[----:B------:R-:W-:-:S03]  /*2dfb0*/  IADD3 R8, P2, R8, R20, RZ ;  /* 0x0000001408087210 */ /* 0x000fc60007f5e0ff */
[----:B------:R-:W-:-:S05]  /*2dfc0*/  IMAD.SHL.U32 R9, R9, 0x4, RZ ;  /* 0x0000000409097824 */ /* 0x000fca00078e00ff */
[----:B------:R-:W-:Y:S01]  /*2dfd0*/  IADD3 R2, P1, R9, R24, RZ ;  /* 0x0000001809027210 */ /* 0x000fe20007f3e0ff */
[----:B------:R-:W-:-:S05]  /*2dfe0*/  IMAD.X R9, R25, 0x1, R3, P2 ;  /* 0x0000000119097824 */ /* 0x000fca00010e0603 */
[----:B------:R1:W-:Y:S02]  /*2dff0*/  LDGSTS.E [R0+0x4f000], [R8.64], P3 ;  /* 0x4f00000008007fae */ /* 0x0003e40009921844 */
[----:B-1----:R-:W-:Y:S02]  /*2e000*/  IMAD.MOV.U32 R9, RZ, RZ, R22 ;  /* 0x000000ffff097224 */ /* 0x002fe400078e0016 */
[----:B------:R-:W-:-:S04]  /*2e010*/  IMAD.MOV.U32 R22, RZ, RZ, c[0x0][0x18c] ;  /* 0x00006300ff167624 */ /* 0x000fc800078e00ff */
[----:B------:R-:W-:-:S04]  /*2e020*/  IMAD.SHL.U32 R22, R22, 0x40, RZ ;  /* 0x0000004016167824 */ /* 0x000fc800078e00ff */
[----:B------:R-:W-:Y:S02]  /*2e030*/  IMAD.SHL.U32 R22, R22, 0x4, RZ ;  /* 0x0000000416167824 */ /* 0x000fe400078e00ff */
[----:B------:R-:W-:Y:S02]  /*2e040*/  IMAD.MOV.U32 R8, RZ, RZ, R17 ;  /* 0x000000ffff087224 */ /* 0x000fe400078e0011 */
[----:B------:R-:W3:Y:S01]  /*2e050*/  LDL.LU R17, [R1+0x990] ;  /* 0x0009900001117983 */ /* 0x000ee20000300800 */
[-C--:B------:R-:W-:Y:S02]  /*2e060*/  IADD3 R24, P0, R24, R22.reuse, RZ ;  /* 0x0000001618187210 */ /* 0x080fe40007f1e0ff */
[-C--:B------:R-:W-:Y:S02]  /*2e070*/  IADD3 R11, P2, R11, R22.reuse, RZ ;  /* 0x000000160b0b7210 */ /* 0x080fe40007f5e0ff */
[-C--:B------:R-:W-:Y:S02]  /*2e080*/  IADD3 R23, P4, R23, R22.reuse, RZ ;  /* 0x0000001617177210 */ /* 0x080fe40007f9e0ff */
[----:B------:R-:W-:-:S02]  /*2e090*/  IADD3 R15, P5, R15, R22, RZ ;  /* 0x000000160f0f7210 */ /* 0x000fc40007fbe0ff */
[-C--:B------:R-:W-:Y:S01]  /*2e0a0*/  IADD3 R16, P6, R16, R22.reuse, RZ ;  /* 0x0000001610107210 */ /* 0x080fe20007fde0ff */
[----:B----4-:R-:W-:Y:S01]  /*2e0b0*/  IMAD.X R3, R7, 0x1, R3, P1 ;  /* 0x0000000107037824 */ /* 0x010fe200008e0603 */
[----:B------:R-:W-:-:S04]  /*2e0c0*/  IADD3 R20, P1, R20, R22, RZ ;  /* 0x0000001614147210 */ /* 0x000fc80007f3e0ff */
[----:B------:R1:W-:Y:S01]  /*2e0d0*/  LDGSTS.E [R0+0x4f800], [R2.64], P3 ;  /* 0x4f80000002007fae */ /* 0x0003e20009921844 */
[----:B--2---:R-:W-:Y:S02]  /*2e0e0*/  IADD3 R19, R19, 0x1, RZ ;  /* 0x0000000113137810 */ /* 0x004fe40007ffe0ff */
[----:B------:R-:W-:Y:S01]  /*2e0f0*/  IADD3 R10, P3, R10, R22, RZ ;  /* 0x000000160a0a7210 */ /* 0x000fe20007f7e0ff */
[----:B------:R-:W0:Y:S04]  /*2e100*/  LDGDEPBAR ;  /* 0x00000000000079af */ /* 0x000e280000000000 */
[----:B-1----:R-:W2:Y:S01]  /*2e110*/  LDL.LU R2, [R1+0x718] ;  /* 0x0007180001027983 */ /* 0x002ea20000300800 */
[----:B------:R1:W-:Y:S02]  /*2e120*/  STL [R1+0x6c0], R24 ;  /* 0x0006c01801007387 */ /* 0x0003e40000100800 */
[----:B------:R-:W-:-:S02]  /*2e130*/  IMAD.MOV.U32 R0, RZ, RZ, R9 ;  /* 0x000000ffff007224 */ /* 0x000fc400078e0009 */
[----:B------:R-:W-:Y:S01]  /*2e140*/  IMAD.MOV.U32 R9, RZ, RZ, R5 ;  /* 0x000000ffff097224 */ /* 0x000fe200078e0005 */
[----:B-1----:R-:W4:Y:S01]  /*2e150*/  LDL.LU R24, [R1+0x98c] ;  /* 0x00098c0001187983 */ /* 0x002f220000300800 */
[----:B------:R1:W-:Y:S03]  /*2e160*/  STL [R1+0x6c8], R20 ;  /* 0x0006c81401007387 */ /* 0x0003e60000100800 */
[----:B-1----:R-:W4:Y:S01]  /*2e170*/  LDL.LU R20, [R1+0x988] ;  /* 0x0009880001147983 */ /* 0x002f220000300800 */
[----:B------:R-:W-:Y:S02]  /*2e180*/  STL [R1+0x6b4], R19 ;  /* 0x0006b41301007387 */ /* 0x000fe40000100800 */
[----:B------:R-:W4:Y:S02]  /*2e190*/  LDL.LU R5, [R1+0x748] ;  /* 0x0007480001057983 */ /* 0x000f240000300800 */
[----:B------:R1:W-:Y:S01]  /*2e1a0*/  STL [R1+0x6d0], R11 ;  /* 0x0006d00b01007387 */ /* 0x0003e20000100800 */
[----:B------:R1:W-:Y:S02]  /*2e1b0*/  STL [R1+0x6d8], R10 ;  /* 0x0006d80a01007387 */ /* 0x0003e40000100800 */
[----:B-1----:R-:W-:-:S02]  /*2e1c0*/  IMAD.MOV.U32 R11, RZ, RZ, c[0x0][0x18c] ;  /* 0x00006300ff0b7624 */ /* 0x002fc400078e00ff */
[----:B------:R-:W-:Y:S02]  /*2e1d0*/  IMAD.MOV.U32 R10, RZ, RZ, c[0x0][0x18c] ;  /* 0x00006300ff0a7624 */ /* 0x000fe400078e00ff */
[----:B------:R-:W-:Y:S02]  /*2e1e0*/  IMAD.SHL.U32 R11, R11, 0x40, RZ ;  /* 0x000000400b0b7824 */ /* 0x000fe400078e00ff */
[----:B------:R-:W-:-:S03]  /*2e1f0*/  IMAD.SHL.U32 R10, R10, 0x40, RZ ;  /* 0x000000400a0a7824 */ /* 0x000fc600078e00ff */
[----:B------:R-:W-:-:S04]  /*2e200*/  SHF.R.S32.HI R11, RZ, 0x1f, R11 ;  /* 0x0000001fff0b7819 */ /* 0x000fc8000001140b */
[----:B------:R-:W-:Y:S01]  /*2e210*/  SHF.L.U64.HI R10, R10, 0x2, R11 ;  /* 0x000000020a0a7819 */ /* 0x000fe2000001020b */
[----:B------:R1:W-:Y:S01]  /*2e220*/  STL [R1+0x6e0], R23 ;  /* 0x0006e01701007387 */ /* 0x0003e20000100800 */
[----:B------:R-:W-:-:S03]  /*2e230*/  IMAD.MOV.U32 R3, RZ, RZ, R8 ;  /* 0x000000ffff037224 */ /* 0x000fc600078e0008 */
[----:B------:R-:W-:Y:S01]  /*2e240*/  IMAD.X R7, R7, 0x1, R10, P0 ;  /* 0x0000000107077824 */ /* 0x000fe200000e060a */
[-C--:B------:R-:W-:Y:S01]  /*2e250*/  IADD3 R14, P0, R14, R22.reuse, RZ ;  /* 0x000000160e0e7210 */ /* 0x080fe20007f1e0ff */
[----:B------:R-:W-:Y:S01]  /*2e260*/  IMAD.MOV.U32 R8, RZ, RZ, R4 ;  /* 0x000000ffff087224 */ /* 0x000fe200078e0004 */
[----:B-1----:R-:W4:Y:S01]  /*2e270*/  LDL.LU R23, [R1+0x984] ;  /* 0x0009840001177983 */ /* 0x002f220000300800 */
[----:B------:R1:W-:Y:S02]  /*2e280*/  STL [R1+0x6e8], R15 ;  /* 0x0006e80f01007387 */ /* 0x0003e40000100800 */
[----:B---3--:R-:W-:Y:S02]  /*2e290*/  IMAD.MOV.U32 R4, RZ, RZ, R6 ;  /* 0x000000ffff047224 */ /* 0x008fe400078e0006 */
[--C-:B------:R-:W-:Y:S01]  /*2e2a0*/  IMAD.X R25, R25, 0x1, R10.reuse, P1 ;  /* 0x0000000119197824 */ /* 0x100fe200008e060a */
[-C--:B------:R-:W-:Y:S01]  /*2e2b0*/  IADD3 R13, P1, R13, R22.reuse, RZ ;  /* 0x000000160d0d7210 */ /* 0x080fe20007f3e0ff */
[----:B------:R-:W-:Y:S01]  /*2e2c0*/  IMAD.X R29, R29, 0x1, R10, P2 ;  /* 0x000000011d1d7824 */ /* 0x000fe200010e060a */
[----:B-1----:R-:W3:Y:S01]  /*2e2d0*/  LDL.LU R15, [R1+0x980] ;  /* 0x00098000010f7983 */ /* 0x002ee20000300800 */
[----:B------:R1:W-:Y:S01]  /*2e2e0*/  STL [R1+0x6f0], R16 ;  /* 0x0006f01001007387 */ /* 0x0003e20000100800 */
[----:B------:R-:W-:-:S02]  /*2e2f0*/  IADD3 R12, P2, R12, R22, RZ ;  /* 0x000000160c0c7210 */ /* 0x000fc40007f5e0ff */
[----:B-1----:R-:W3:Y:S01]  /*2e300*/  LDL.LU R16, [R1+0x97c] ;  /* 0x00097c0001107983 */ /* 0x002ee20000300800 */
[----:B------:R-:W3:Y:S02]  /*2e310*/  LDL.LU R6, [R1+0x768] ;  /* 0x0007680001067983 */ /* 0x000ee40000300800 */
[----:B------:R1:W-:Y:S02]  /*2e320*/  STL [R1+0x6f8], R14 ;  /* 0x0006f80e01007387 */ /* 0x0003e40000100800 */
[--C-:B------:R-:W-:Y:S01]  /*2e330*/  IMAD.X R18, R18, 0x1, R10.reuse, P3 ;  /* 0x0000000112127824 */ /* 0x100fe200018e060a */
[----:B-1----:R-:W3:Y:S01]  /*2e340*/  LDL.LU R14, [R1+0x978] ;  /* 0x00097800010e7983 */ /* 0x002ee20000300800 */
[----:B------:R-:W-:Y:S02]  /*2e350*/  STL [R1+0x6bc], R7 ;  /* 0x0006bc0701007387 */ /* 0x000fe40000100800 */
[----:B------:R1:W-:Y:S02]  /*2e360*/  STL [R1+0x6c4], R25 ;  /* 0x0006c41901007387 */ /* 0x0003e40000100800 */
[----:B-1----:R-:W3:Y:S01]  /*2e370*/  LDL.LU R25, [R1+0x974] ;  /* 0x0009740001197983 */ /* 0x002ee20000300800 */
[----:B------:R1:W-:Y:S03]  /*2e380*/  STL [R1+0x700], R13 ;  /* 0x0007000d01007387 */ /* 0x0003e60000100800 */
[----:B-1----:R-:W3:Y:S01]  /*2e390*/  LDL.LU R13, [R1+0x970] ;  /* 0x00097000010d7983 */ /* 0x002ee20000300800 */
[----:B------:R1:W-:Y:S03]  /*2e3a0*/  STL [R1+0x6cc], R29 ;  /* 0x0006cc1d01007387 */ /* 0x0003e60000100800 */
[----:B-1----:R-:W3:Y:S01]  /*2e3b0*/  LDL.LU R29, [R1+0x96c] ;  /* 0x00096c00011d7983 */ /* 0x002ee20000300800 */
[----:B------:R1:W-:Y:S03]  /*2e3c0*/  STL [R1+0x708], R12 ;  /* 0x0007080c01007387 */ /* 0x0003e60000100800 */
[----:B-1----:R-:W3:Y:S01]  /*2e3d0*/  LDL.LU R12, [R1+0x968] ;  /* 0x00096800010c7983 */ /* 0x002ee20000300800 */
[----:B------:R1:W-:Y:S03]  /*2e3e0*/  STL [R1+0x6d4], R18 ;  /* 0x0006d41201007387 */ /* 0x0003e60000100800 */
[----:B-1----:R-:W3:Y:S01]  /*2e3f0*/  LDL.LU R18, [R1+0x964] ;  /* 0x0009640001127983 */ /* 0x002ee20000300800 */
[----:B------:R-:W-:Y:S01]  /*2e400*/  IADD3 R17, P3, R17, R22, RZ ;  /* 0x0000001611117210 */ /* 0x000fe20007f7e0ff */
[----:B------:R-:W-:-:S02]  /*2e410*/  IMAD.X R0, R0, 0x1, R10, P4 ;  /* 0x0000000100007824 */ /* 0x000fc400020e060a */
[--C-:B------:R-:W-:Y:S01]  /*2e420*/  IMAD.X R3, R3, 0x1, R10.reuse, P5 ;  /* 0x0000000103037824 */ /* 0x100fe200028e060a */
[----:B------:R-:W3:Y:S01]  /*2e430*/  LDL.LU R7, [R1+0x788] ;  /* 0x0007880001077983 */ /* 0x000ee20000300800 */
[----:B------:R1:W-:Y:S02]  /*2e440*/  STL [R1+0x710], R17 ;  /* 0x0007101101007387 */ /* 0x0003e40000100800 */
[--C-:B------:R-:W-:Y:S02]  /*2e450*/  IMAD.X R8, R8, 0x1, R10.reuse, P6 ;  /* 0x0000000108087824 */ /* 0x100fe400030e060a */
[--C-:B------:R-:W-:Y:S02]  /*2e460*/  IMAD.X R9, R9, 0x1, R10.reuse, P0 ;  /* 0x0000000109097824 */ /* 0x100fe400000e060a */
[--C-:B------:R-:W-:Y:S01]  /*2e470*/  IMAD.X R4, R4, 0x1, R10.reuse, P1 ;  /* 0x0000000104047824 */ /* 0x100fe200008e060a */
[----:B-1----:R-:W3:Y:S01]  /*2e480*/  LDL.LU R17, [R1+0x960] ;  /* 0x0009600001117983 */ /* 0x002ee20000300800 */
[----:B------:R-:W-:Y:S02]  /*2e490*/  STL [R1+0x6dc], R0 ;  /* 0x0006dc0001007387 */ /* 0x000fe40000100800 */
[----:B------:R-:W-:Y:S01]  /*2e4a0*/  IMAD.X R21, R21, 0x1, R10, P2 ;  /* 0x0000000115157824 */ /* 0x000fe200010e060a */
[----:B--2---:R-:W-:-:S02]  /*2e4b0*/  IADD3 R2, P4, R2, R22, RZ ;  /* 0x0000001602027210 */ /* 0x004fc40007f9e0ff */
[----:B----4-:R-:W-:-:S05]  /*2e4c0*/  IADD3 R23, P5, R23, R22, RZ ;  /* 0x0000001617177210 */ /* 0x010fca0007fbe0ff */
[----:B------:R1:W-:Y:S01]  /*2e4d0*/  STL [R1+0x720], R23 ;  /* 0x0007201701007387 */ /* 0x0003e20000100800 */
[----:B------:R-:W-:Y:S03]  /*2e4e0*/  STL [R1+0x718], R2 ;  /* 0x0007180201007387 */ /* 0x000fe60000100800 */
[----:B-1----:R-:W2:Y:S01]  /*2e4f0*/  LDL.LU R23, [R1+0x95c] ;  /* 0x00095c0001177983 */ /* 0x002ea20000300800 */
[----:B------:R-:W-:Y:S01]  /*2e500*/  STL [R1+0x6e4], R3 ;  /* 0x0006e40301007387 */ /* 0x000fe20000100800 */
[----:B---3--:R-:W-:-:S05]  /*2e510*/  IADD3 R16, P6, R16, R22, RZ ;  /* 0x0000001610107210 */ /* 0x008fca0007fde0ff */
[----:B------:R1:W-:Y:S04]  /*2e520*/  STL [R1+0x728], R16 ;  /* 0x0007281001007387 */ /* 0x0003e80000100800 */
[----:B-1----:R-:W3:Y:S01]  /*2e530*/  LDL.LU R16, [R1+0x958] ;  /* 0x0009580001107983 */ /* 0x002ee20000300800 */
[----:B------:R-:W-:Y:S01]  /*2e540*/  STL [R1+0x6ec], R8 ;  /* 0x0006ec0801007387 */ /* 0x000fe20000100800 */
[----:B------:R-:W-:-:S05]  /*2e550*/  IADD3 R25, P0, R25, R22, RZ ;  /* 0x0000001619197210 */ /* 0x000fca0007f1e0ff */
[----:B------:R1:W-:Y:S04]  /*2e560*/  STL [R1+0x730], R25 ;  /* 0x0007301901007387 */ /* 0x0003e80000100800 */
[----:B-1----:R-:W4:Y:S01]  /*2e570*/  LDL.LU R25, [R1+0x954] ;  /* 0x0009540001197983 */ /* 0x002f220000300800 */
[----:B------:R-:W-:Y:S01]  /*2e580*/  STL [R1+0x6f4], R9 ;  /* 0x0006f40901007387 */ /* 0x000fe20000100800 */
[----:B------:R-:W-:-:S05]  /*2e590*/  IADD3 R29, P1, R29, R22, RZ ;  /* 0x000000161d1d7210 */ /* 0x000fca0007f3e0ff */
[----:B------:R1:W-:Y:S04]  /*2e5a0*/  STL [R1+0x738], R29 ;  /* 0x0007381d01007387 */ /* 0x0003e80000100800 */
[----:B-1----:R-:W2:Y:S01]  /*2e5b0*/  LDL.LU R29, [R1+0x950] ;  /* 0x00095000011d7983 */ /* 0x002ea20000300800 */
[----:B------:R-:W-:Y:S02]  /*2e5c0*/  STL [R1+0x6fc], R4 ;  /* 0x0006fc0401007387 */ /* 0x000fe40000100800 */
[----:B------:R1:W-:Y:S01]  /*2e5d0*/  STL [R1+0x704], R21 ;  /* 0x0007041501007387 */ /* 0x0003e20000100800 */
[----:B------:R-:W-:Y:S01]  /*2e5e0*/  IADD3 R18, P2, R18, R22, RZ ;  /* 0x0000001612127210 */ /* 0x000fe20007f5e0ff */
[----:B-1----:R-:W4:Y:S04]  /*2e5f0*/  LDL.LU R21, [R1+0x94c] ;  /* 0x00094c0001157983 */ /* 0x002f280000300800 */
[----:B------:R1:W-:Y:S02]  /*2e600*/  STL [R1+0x740], R18 ;  /* 0x0007401201007387 */ /* 0x0003e40000100800 */
[----:B-1----:R-:W4:Y:S01]  /*2e610*/  LDL.LU R18, [R1+0x948] ;  /* 0x0009480001127983 */ /* 0x002f220000300800 */
[----:B------:R-:W-:-:S02]  /*2e620*/  IMAD.X R27, R27, 0x1, R10, P3 ;  /* 0x000000011b1b7824 */ /* 0x000fc400018e060a */
[--C-:B------:R-:W-:Y:S01]  /*2e630*/  IMAD.X R26, R26, 0x1, R10.reuse, P4 ;  /* 0x000000011a1a7824 */ /* 0x100fe200020e060a */
[----:B------:R-:W-:Y:S01]  /*2e640*/  IADD3 R5, P3, R5, R22, RZ ;  /* 0x0000001605057210 */ /* 0x000fe20007f7e0ff */
[--C-:B------:R-:W-:Y:S01]  /*2e650*/  IMAD.X R24, R24, 0x1, R10.reuse, P5 ;  /* 0x0000000118187824 */ /* 0x100fe200028e060a */
[----:B------:R1:W-:Y:S01]  /*2e660*/  STL [R1+0x70c], R27 ;  /* 0x00070c1b01007387 */ /* 0x0003e20000100800 */
[----:B------:R-:W-:-:S03]  /*2e670*/  IMAD.X R20, R20, 0x1, R10, P6 ;  /* 0x0000000114147824 */ /* 0x000fc600030e060a */
[----:B-1----:R-:W4:Y:S01]  /*2e680*/  LDL.LU R27, [R1+0x944] ;  /* 0x00094400011b7983 */ /* 0x002f220000300800 */
[----:B------:R1:W-:Y:S03]  /*2e690*/  STL [R1+0x714], R26 ;  /* 0x0007141a01007387 */ /* 0x0003e60000100800 */
[----:B-1----:R-:W4:Y:S01]  /*2e6a0*/  LDL.LU R26, [R1+0x940] ;  /* 0x00094000011a7983 */ /* 0x002f220000300800 */
[----:B------:R-:W-:Y:S01]  /*2e6b0*/  STL [R1+0x748], R5 ;  /* 0x0007480501007387 */ /* 0x000fe20000100800 */
[----:B---3--:R-:W-:-:S05]  /*2e6c0*/  IADD3 R16, P4, R16, R22, RZ ;  /* 0x0000001610107210 */ /* 0x008fca0007f9e0ff */
[----:B------:R1:W-:Y:S04]  /*2e6d0*/  STL [R1+0x750], R16 ;  /* 0x0007501001007387 */ /* 0x0003e80000100800 */
[----:B-1----:R-:W3:Y:S01]  /*2e6e0*/  LDL.LU R16, [R1+0x93c] ;  /* 0x00093c0001107983 */ /* 0x002ee20000300800 */
[----:B------:R1:W-:Y:S03]  /*2e6f0*/  STL [R1+0x71c], R24 ;  /* 0x00071c1801007387 */ /* 0x0003e60000100800 */
[----:B-1----:R-:W3:Y:S01]  /*2e700*/  LDL.LU R24, [R1+0x938] ;  /* 0x0009380001187983 */ /* 0x002ee20000300800 */
[----:B--2---:R-:W-:-:S05]  /*2e710*/  IADD3 R29, P5, R29, R22, RZ ;  /* 0x000000161d1d7210 */ /* 0x004fca0007fbe0ff */
[----:B------:R1:W-:Y:S04]  /*2e720*/  STL [R1+0x758], R29 ;  /* 0x0007581d01007387 */ /* 0x0003e80000100800 */
[----:B-1----:R-:W2:Y:S01]  /*2e730*/  LDL.LU R29, [R1+0x934] ;  /* 0x00093400011d7983 */ /* 0x002ea20000300800 */
[----:B------:R1:W-:Y:S01]  /*2e740*/  STL [R1+0x724], R20 ;  /* 0x0007241401007387 */ /* 0x0003e20000100800 */
[----:B----4-:R-:W-:Y:S02]  /*2e750*/  IADD3 R18, P6, R18, R22, RZ ;  /* 0x0000001612127210 */ /* 0x010fe40007fde0ff */
[----:B-1----:R-:W4:Y:S04]  /*2e760*/  LDL.LU R20, [R1+0x930] ;  /* 0x0009300001147983 */ /* 0x002f280000300800 */
[----:B------:R1:W-:Y:S04]  /*2e770*/  STL [R1+0x760], R18 ;  /* 0x0007601201007387 */ /* 0x0003e80000100800 */
        /* <DEDUP_REMOVED lines=25> */
[----:B------:R-:W-:-:S03]  /*2e910*/  IMAD.X R23, R23, 0x1, R10, P5 ;  /* 0x0000000117177824 */ /* 0x000fc600028e060a */
[----:B------:R1:W-:Y:S01]  /*2e920*/  STL [R1+0x74c], R17 ;  /* 0x00074c1101007387 */ /* 0x0003e20000100800 */
[-C--:B------:R-:W-:Y:S01]  /*2e930*/  IADD3 R7, P4, R7, R22.reuse, RZ ;  /* 0x0000001607077210 */ /* 0x080fe20007f9e0ff */
[--C-:B------:R-:W-:Y:S02]  /*2e940*/  IMAD.X R25, R25, 0x1, R10.reuse, P6 ;  /* 0x0000000119197824 */ /* 0x100fe400030e060a */
[----:B-1----:R-:W4:Y:S01]  /*2e950*/  LDL.LU R17, [R1+0x90c] ;  /* 0x00090c0001117983 */ /* 0x002f220000300800 */
[----:B------:R1:W-:Y:S02]  /*2e960*/  STL [R1+0x754], R23 ;  /* 0x0007541701007387 */ /* 0x0003e40000100800 */
[----:B------:R-:W-:Y:S01]  /*2e970*/  IMAD.X R21, R21, 0x1, R10, P0 ;  /* 0x0000000115157824 */ /* 0x000fe200000e060a */
        /* <DEDUP_REMOVED lines=11> */
[-C--:B----4-:R-:W-:Y:S02]  /*2ea30*/  IADD3 R18, P0, R18, R22.reuse, RZ ;  /* 0x0000001612127210 */ /* 0x090fe40007f1e0ff */
[----:B-1----:R-:W4:Y:S04]  /*2ea40*/  LDL.LU R21, [R1+0x8f8] ;  /* 0x0008f80001157983 */ /* 0x002f280000300800 */
[----:B------:R1:W-:Y:S04]  /*2ea50*/  STL [R1+0x7a0], R18 ;  /* 0x0007a01201007387 */ /* 0x0003e80000100800 */
[----:B-1----:R-:W2:Y:S01]  /*2ea60*/  LDL.LU R18, [R1+0x8f4] ;  /* 0x0008f40001127983 */ /* 0x002ea20000300800 */
[----:B------:R-:W-:Y:S01]  /*2ea70*/  IMAD.X R27, R27, 0x1, R10, P1 ;  /* 0x000000011b1b7824 */ /* 0x000fe200008e060a */
[----:B------:R-:W-:-:S05]  /*2ea80*/  IADD3 R23, P1, R23, R22, RZ ;  /* 0x0000001617177210 */ /* 0x000fca0007f3e0ff */
[----:B------:R-:W-:Y:S01]  /*2ea90*/  STL [R1+0x7a8], R23 ;  /* 0x0007a81701007387 */ /* 0x000fe20000100800 */
[----:B------:R1:W-:Y:S02]  /*2eaa0*/  STL [R1+0x76c], R27 ;  /* 0x00076c1b01007387 */ /* 0x0003e40000100800 */
[--C-:B------:R-:W-:Y:S02]  /*2eab0*/  IMAD.X R26, R26, 0x1, R10.reuse, P2 ;  /* 0x000000011a1a7824 */ /* 0x100fe400010e060a */
[----:B------:R-:W-:Y:S02]  /*2eac0*/  IMAD.X R24, R24, 0x1, R10, P3 ;  /* 0x0000000118187824 */ /* 0x000fe400018e060a */
[----:B-1----:R-:W-:Y:S02]  /*2ead0*/  IMAD.MOV.U32 R27, RZ, RZ, c[0x0][0x188] ;  /* 0x00006200ff1b7624 */ /* 0x002fe400078e00ff */
[----:B------:R-:W-:Y:S02]  /*2eae0*/  IMAD.MOV.U32 R23, RZ, RZ, 0x3f ;  /* 0x0000003fff177424 */ /* 0x000fe400078e00ff */
[----:B------:R-:W-:-:S02]  /*2eaf0*/  IMAD.SHL.U32 R2, R27, 0x40, RZ ;  /* 0x000000401b027824 */ /* 0x000fc400078e00ff */
[--C-:B------:R-:W-:Y:S01]  /*2eb00*/  IMAD.X R20, R20, 0x1, R10.reuse, P4 ;  /* 0x0000000114147824 */ /* 0x100fe200020e060a */
[----:B------:R-:W-:Y:S01]  /*2eb10*/  IADD3 R23, R23, c[0x0][0x180], RZ ;  /* 0x0000600017177a10 */ /* 0x000fe20007ffe0ff */
[----:B------:R1:W-:Y:S01]  /*2eb20*/  STL [R1+0x774], R26 ;  /* 0x0007741a01007387 */ /* 0x0003e20000100800 */
[--C-:B------:R-:W-:Y:S02]  /*2eb30*/  IMAD.X R15, R15, 0x1, R10.reuse, P5 ;  /* 0x000000010f0f7824 */ /* 0x100fe400028e060a */
[--C-:B------:R-:W-:Y:S02]  /*2eb40*/  IMAD.X R14, R14, 0x1, R10.reuse, P6 ;  /* 0x000000010e0e7824 */ /* 0x100fe400030e060a */
[--C-:B------:R-:W-:Y:S01]  /*2eb50*/  IMAD.X R13, R13, 0x1, R10.reuse, P0 ;  /* 0x000000010d0d7824 */ /* 0x100fe200000e060a */
[----:B------:R-:W-:Y:S01]  /*2eb60*/  SHF.R.S32.HI R0, RZ, 0x1f, R23 ;  /* 0x0000001fff007819 */ /* 0x000fe20000011417 */
[----:B------:R-:W-:-:S03]  /*2eb70*/  IMAD.X R12, R12, 0x1, R10, P1 ;  /* 0x000000010c0c7824 */ /* 0x000fc600008e060a */
[----:B------:R-:W-:-:S04]  /*2eb80*/  LEA.HI R0, R0, R23, RZ, 0x6 ;  /* 0x0000001700007211 */ /* 0x000fc800078f30ff */
[----:B------:R-:W-:-:S04]  /*2eb90*/  SHF.R.S32.HI R0, RZ, 0x6, R0 ;  /* 0x00000006ff007819 */ /* 0x000fc80000011400 */
[----:B------:R-:W-:Y:S01]  /*2eba0*/  ISETP.NE.U32.AND P5, PT, R0, R19, PT ;  /* 0x000000130000720c */ /* 0x000fe20003fa5070 */
[----:B------:R-:W-:-:S04]  /*2ebb0*/  SHF.R.S32.HI R0, RZ, 0x1f, R2 ;  /* 0x0000001fff007819 */ /* 0x000fc80000011402 */
[----:B------:R-:W-:Y:S02]  /*2ebc0*/  SHF.L.U64.HI R0, R2, 0x2, R0 ;  /* 0x0000000202007819 */ /* 0x000fe40000010200 */
[----:B------:R-:W-:Y:S02]  /*2ebd0*/  IADD3 R28, R28, -0x40, RZ ;  /* 0xffffffc01c1c7810 */ /* 0x000fe40007ffe0ff */
[----:B---3--:R-:W-:-:S05]  /*2ebe0*/  IADD3 R25, P2, R25, R22, RZ ;  /* 0x0000001619197210 */ /* 0x008fca0007f5e0ff */
[----:B------:R1:W-:Y:S01]  /*2ebf0*/  STL [R1+0x7b0], R25 ;  /* 0x0007b01901007387 */ /* 0x0003e20000100800 */
[----:B------:R1:W-:Y:S02]  /*2ec00*/  STL [R1+0x77c], R24 ;  /* 0x00077c1801007387 */ /* 0x0003e40000100800 */
[----:B------:R-:W-:Y:S01]  /*2ec10*/  IMAD.X R17, R17, 0x1, R10, P2 ;  /* 0x0000000111117824 */ /* 0x000fe200010e060a */
[----:B----4-:R-:W-:-:S05]  /*2ec20*/  IADD3 R21, P3, R21, R22, RZ ;  /* 0x0000001615157210 */ /* 0x010fca0007f7e0ff */
[----:B------:R1:W-:Y:S01]  /*2ec30*/  STL [R1+0x7b8], R21 ;  /* 0x0007b81501007387 */ /* 0x0003e20000100800 */
[----:B------:R1:W-:Y:S01]  /*2ec40*/  STL [R1+0x784], R20 ;  /* 0x0007841401007387 */ /* 0x0003e20000100800 */
[----:B--2---:R-:W-:Y:S01]  /*2ec50*/  LEA R18, P4, R2, R18, 0x2 ;  /* 0x0000001202127211 */ /* 0x004fe200078810ff */
[----:B------:R-:W-:-:S04]  /*2ec60*/  IMAD.X R16, R16, 0x1, R10, P3 ;  /* 0x0000000110107824 */ /* 0x000fc800018e060a */
[----:B------:R1:W-:Y:S01]  /*2ec70*/  STL [R1+0x4c0], R18 ;  /* 0x0004c01201007387 */ /* 0x0003e20000100800 */
[----:B------:R1:W-:Y:S02]  /*2ec80*/  STL [R1+0x78c], R15 ;  /* 0x00078c0f01007387 */ /* 0x0003e40000100800 */
[----:B------:R1:W-:Y:S02]  /*2ec90*/  STL [R1+0x794], R14 ;  /* 0x0007940e01007387 */ /* 0x0003e40000100800 */
[----:B------:R1:W-:Y:S01]  /*2eca0*/  STL [R1+0x79c], R13 ;  /* 0x00079c0d01007387 */ /* 0x0003e20000100800 */
[----:B------:R1:W-:Y:S01]  /*2ecb0*/  STL [R1+0x7a4], R12 ;  /* 0x0007a40c01007387 */ /* 0x0003e20000100800 */
[----:B------:R1:W-:Y:S02]  /*2ecc0*/  STL [R1+0x7b4], R16 ;  /* 0x0007b41001007387 */ /* 0x0003e40000100800 */
[----:B------:R1:W-:Y:S02]  /*2ecd0*/  STL [R1+0x7ac], R17 ;  /* 0x0007ac1101007387 */ /* 0x0003e40000100800 */
[----:B------:R-:W-:Y:S01]  /*2ece0*/  IMAD.X R29, R29, 0x1, R0, P4 ;  /* 0x000000011d1d7824 */ /* 0x000fe200020e0600 */
[----:B------:R-:W-:Y:S01]  /*2ecf0*/  @!P5 CALL.REL.NOINC `(.L_x_1) ;  /* 0x000000100000d944 */ /* 0x000fe20003c00000 */
[----:B------:R-:W-:Y:S05]  /*2ed00*/  BRA `(.L_x_2) ;  /* 0xfffddb6000007947 */ /* 0x000fea000383ffff */
.L_x_1:
[----:B---3--:R-:W2:Y:S01]  /*2ed10*/  LDL.LU R4, [R1+0x8e0] ;  /* 0x0008e00001047983 */ /* 0x008ea20000300800 */
[----:B------:R-:W-:-:S04]  /*2ed20*/  DEPBAR.LE SB0, 0x0 ;  /* 0x000080000000791a */ /* 0x000fc80000000000 */
[----:B-1----:R-:W1:Y:S02]  /*2ed30*/  S2R R12, SR_TID.X ;  /* 0x00000000000c7919 */ /* 0x002e640000002100 */
[C---:B-1----:R-:W-:Y:S02]  /*2ed40*/  IMAD.SHL.U32 R3, R12.reuse, 0x20, RZ ;  /* 0x000000200c037824 */ /* 0x042fe400078e00ff */
[C---:B------:R-:W-:Y:S02]  /*2ed50*/  IMAD.SHL.U32 R0, R12.reuse, 0x4, RZ ;  /* 0x000000040c007824 */ /* 0x040fe400078e00ff */
[----:B------:R-:W-:Y:S01]  /*2ed60*/  IMAD.SHL.U32 R2, R12, 0x1000, RZ ;  /* 0x000010000c027824 */ /* 0x000fe200078e00ff */
[----:B------:R-:W-:-:S04]  /*2ed70*/  LOP3.LUT R3, R3, 0x60, RZ, 0xc0, !PT ;  /* 0x0000006003037812 */ /* 0x000fc800078ec0ff */
[----:B------:R-:W-:Y:S01]  /*2ed80*/  LOP3.LUT R3, R3, 0x70, R0, 0x78, !PT ;  /* 0x0000007003037812 */ /* 0x000fe200078e7800 */
[----:B------:R-:W-:Y:S01]  /*2ed90*/  IMAD.SHL.U32 R0, R12, 0x100, RZ ;  /* 0x000001000c007824 */ /* 0x000fe200078e00ff */
[----:B------:R-:W-:-:S04]  /*2eda0*/  LOP3.LUT R2, R2, 0x18000, RZ, 0xc0, !PT ;  /* 0x0001800002027812 */ /* 0x000fc800078ec0ff */
[----:B------:R-:W-:-:S04]  /*2edb0*/  LOP3.LUT R0, R0, 0x6000, RZ, 0xc0, !PT ;  /* 0x0000600000007812 */ /* 0x000fc800078ec0ff */
[----:B------:R-:W-:Y:S01]  /*2edc0*/  IADD3 R3, R3, R2, R0 ;  /* 0x0000000203037210 */ /* 0x000fe20007ffe000 */
[----:B------:R-:W-:Y:S01]  /*2edd0*/  BAR.SYNC.DEFER_BLOCKING 0x0 ;  /* 0x0000000000007b1d */ /* 0x000fe20000010000 */
[----:B--2---:R-:W-:-:S05]  /*2ede0*/  LOP3.LUT R0, R4, 0x300, RZ, 0xc0, !PT ;  /* 0x0000030004007812 */ /* 0x004fca00078ec0ff */
[----:B------:R-:W2:Y:S01]  /*2edf0*/  LDL.LU R4, [R1+0x360] ;  /* 0x0003600001047983 */ /* 0x000ea20000300800 */
[----:B------:R-:W-:-:S03]  /*2ee00*/  IMAD.IADD R3, R0, 0x1, R3 ;  /* 0x0000000100037824 */ /* 0x000fc600078e0203 */
[----:B------:R-:W2:Y:S04]  /*2ee10*/  LDL.LU R5, [R1+0x364] ;  /* 0x0003640001057983 */ /* 0x000ea80000300800 */
[----:B------:R-:W2:Y:S04]  /*2ee20*/  LDL.LU R6, [R1+0x460] ;  /* 0x0004600001067983 */ /* 0x000ea80000300800 */
[----:B------:R-:W2:Y:S04]  /*2ee30*/  LDL.LU R7, [R1+0x464] ;  /* 0x0004640001077983 */ /* 0x000ea80000300800 */
[----:B------:R-:W3:Y:S04]  /*2ee40*/  LDL.LU R8, [R1+0x368] ;  /* 0x0003680001087983 */ /* 0x000ee80000300800 */
[----:B------:R-:W3:Y:S04]  /*2ee50*/  LDL.LU R9, [R1+0x36c] ;  /* 0x00036c0001097983 */ /* 0x000ee80000300800 */
[----:B------:R-:W3:Y:S04]  /*2ee60*/  LDL.LU R10, [R1+0x468] ;  /* 0x00046800010a7983 */ /* 0x000ee80000300800 */
[----:B------:R-:W3:Y:S04]  /*2ee70*/  LDL.LU R11, [R1+0x46c] ;  /* 0x00046c00010b7983 */ /* 0x000ee80000300800 */
[----:B--2---:R1:W-:Y:S04]  /*2ee80*/  STS.128 [R3], R4 ;  /* 0x0000000403007388 */ /* 0x0043e80000000c00 */
[----:B-1----:R-:W2:Y:S04]  /*2ee90*/  LDL.LU R4, [R1+0x260] ;  /* 0x0002600001047983 */ /* 0x002ea80000300800 */
[----:B------:R-:W2:Y:S04]  /*2eea0*/  LDL.LU R5, [R1+0x264] ;  /* 0x0002640001057983 */ /* 0x000ea80000300800 */
[----:B------:R-:W2:Y:S04]  /*2eeb0*/  LDL.LU R6, [R1+0x330] ;  /* 0x0003300001067983 */ /* 0x000ea80000300800 */
[----:B------:R-:W2:Y:S04]  /*2eec0*/  LDL.LU R7, [R1+0x334] ;  /* 0x0003340001077983 */ /* 0x000ea80000300800 */
[----:B--2---:R1:W-:Y:S04]  /*2eed0*/  STS.128 [R3+0x400], R4 ;  /* 0x0004000403007388 */ /* 0x0043e80000000c00 */
[----:B-1----:R-:W2:Y:S04]  /*2eee0*/  LDL.LU R4, [R1+0x268] ;  /* 0x0002680001047983 */ /* 0x002ea80000300800 */
[----:B------:R-:W2:Y:S04]  /*2eef0*/  LDL.LU R5, [R1+0x26c] ;  /* 0x00026c0001057983 */ /* 0x000ea80000300800 */
[----:B------:R-:W2:Y:S04]  /*2ef00*/  LDL.LU R6, [R1+0x338] ;  /* 0x0003380001067983 */ /* 0x000ea80000300800 */
[----:B------:R-:W2:Y:S04]  /*2ef10*/  LDL.LU R7, [R1+0x33c] ;  /* 0x00033c0001077983 */ /* 0x000ea80000300800 */
[----:B---3--:R1:W-:Y:S04]  /*2ef20*/  STS.128 [R3+0x80], R8 ;  /* 0x0000800803007388 */ /* 0x0083e80000000c00 */
[----:B-1----:R-:W3:Y:S04]  /*2ef30*/  LDL.LU R8, [R1+0x170] ;  /* 0x0001700001087983 */ /* 0x002ee80000300800 */
[----:B------:R-:W3:Y:S04]  /*2ef40*/  LDL.LU R9, [R1+0x174] ;  /* 0x0001740001097983 */ /* 0x000ee80000300800 */
[----:B------:R-:W3:Y:S04]  /*2ef50*/  LDL.LU R10, [R1+0x230] ;  /* 0x00023000010a7983 */ /* 0x000ee80000300800 */
[----:B------:R-:W3:Y:S04]  /*2ef60*/  LDL.LU R11, [R1+0x234] ;  /* 0x00023400010b7983 */ /* 0x000ee80000300800 */
[----:B--2---:R1:W-:Y:S04]  /*2ef70*/  STS.128 [R3+0x480], R4 ;  /* 0x0004800403007388 */ /* 0x0043e80000000c00 */
[----:B-1----:R-:W2:Y:S04]  /*2ef80*/  LDL.LU R4, [R1+0x178] ;  /* 0x0001780001047983 */ /* 0x002ea80000300800 */
[----:B------:R-:W2:Y:S04]  /*2ef90*/  LDL.LU R5, [R1+0x17c] ;  /* 0x00017c0001057983 */ /* 0x000ea80000300800 */
[----:B------:R-:W2:Y:S04]  /*2efa0*/  LDL.LU R6, [R1+0x238] ;  /* 0x0002380001067983 */ /* 0x000ea80000300800 */
[----:B------:R-:W2:Y:S04]  /*2efb0*/  LDL.LU R7, [R1+0x23c] ;  /* 0x00023c0001077983 */ /* 0x000ea80000300800 */
[----:B------:R-:W4:Y:S04]  /*2efc0*/  LDL.LU R20, [R1+0x130] ;  /* 0x0001300001147983 */ /* 0x000f280000300800 */
[----:B------:R-:W4:Y:S04]  /*2efd0*/  LDL.LU R21, [R1+0x134] ;  /* 0x0001340001157983 */ /* 0x000f280000300800 */
[----:B------:R-:W4:Y:S04]  /*2efe0*/  LDL.LU R22, [R1+0x220] ;  /* 0x0002200001167983 */ /* 0x000f280000300800 */
[----:B------:R-:W4:Y:S01]  /*2eff0*/  LDL.LU R23, [R1+0x224] ;  /* 0x0002240001177983 */ /* 0x000f220000300800 */
[----:B------:R-:W-:-:S03]  /*2f000*/  IMAD.SHL.U32 R28, R12, 0x4000, RZ ;  /* 0x000040000c1c7824 */ /* 0x000fc600078e00ff */
[----:B------:R-:W4:Y:S01]  /*2f010*/  LDL.LU R16, [R1+0x138] ;  /* 0x0001380001107983 */ /* 0x000f220000300800 */
[----:B------:R-:W-:-:S03]  /*2f020*/  LOP3.LUT R2, R12, 0x1ff, RZ, 0xc0, !PT ;  /* 0x000001ff0c027812 */ /* 0x000fc600078ec0ff */
[----:B------:R-:W4:Y:S04]  /*2f030*/  LDL.LU R17, [R1+0x13c] ;  /* 0x00013c0001117983 */ /* 0x000f280000300800 */
[----:B------:R-:W4:Y:S04]  /*2f040*/  LDL.LU R18, [R1+0x228] ;  /* 0x0002280001127983 */ /* 0x000f280000300800 */
[----:B------:R-:W4:Y:S04]  /*2f050*/  LDL.LU R19, [R1+0x22c] ;  /* 0x00022c0001137983 */ /* 0x000f280000300800 */
[----:B------:R-:W4:Y:S04]  /*2f060*/  LDL.LU R12, [R1+0x110] ;  /* 0x00011000010c7983 */ /* 0x000f280000300800 */
[----:B------:R-:W4:Y:S04]  /*2f070*/  LDL.LU R13, [R1+0x114] ;  /* 0x00011400010d7983 */ /* 0x000f280000300800 */
[----:B------:R-:W4:Y:S04]  /*2f080*/  LDL.LU R14, [R1+0x150] ;  /* 0x00015000010e7983 */ /* 0x000f280000300800 */
[----:B---3--:R1:W-:Y:S04]  /*2f090*/  STS.128 [R3+0x800], R8 ;  /* 0x0008000803007388 */ /* 0x0083e80000000c00 */
[----:B------:R-:W3:Y:S04]  /*2f0a0*/  LDL.LU R15, [R1+0x154] ;  /* 0x00015400010f7983 */ /* 0x000ee80000300800 */
        /* <DEDUP_REMOVED lines=9> */
[----:B----4-:R1:W-:Y:S04]  /*2f140*/  STS.128 [R3+0xc00], R20 ;  /* 0x000c001403007388 */ /* 0x0103e80000000c00 */
[----:B------:R4:W-:Y:S04]  /*2f150*/  STS.128 [R3+0xc80], R16 ;  /* 0x000c801003007388 */ /* 0x0009e80000000c00 */
[----:B-1----:R-:W2:Y:S04]  /*2f160*/  LDL.LU R20, [R1+0x108] ;  /* 0x0001080001147983 */ /* 0x002ea80000300800 */
[----:B------:R-:W2:Y:S04]  /*2f170*/  LDL.LU R21, [R1+0x10c] ;  /* 0x00010c0001157983 */ /* 0x000ea80000300800 */
[----:B------:R-:W2:Y:S04]  /*2f180*/  LDL.LU R22, [R1+0x128] ;  /* 0x0001280001167983 */ /* 0x000ea80000300800 */
[----:B------:R-:W2:Y:S04]  /*2f190*/  LDL.LU R23, [R1+0x12c] ;  /* 0x00012c0001177983 */ /* 0x000ea80000300800 */
[----:B----4-:R-:W4:Y:S04]  /*2f1a0*/  LDL.LU R16, [R1+0xe0] ;  /* 0x0000e00001107983 */ /* 0x010f280000300800 */
[----:B------:R-:W4:Y:S04]  /*2f1b0*/  LDL.LU R17, [R1+0xe4] ;  /* 0x0000e40001117983 */ /* 0x000f280000300800 */
[----:B------:R-:W4:Y:S04]  /*2f1c0*/  LDL.LU R18, [R1+0xd0] ;  /* 0x0000d00001127983 */ /* 0x000f280000300800 */
[----:B---3--:R1:W-:Y:S04]  /*2f1d0*/  STS.128 [R3+0x1000], R12 ;  /* 0x0010000c03007388 */ /* 0x0083e80000000c00 */
[----:B------:R-:W4:Y:S04]  /*2f1e0*/  LDL.LU R19, [R1+0xd4] ;  /* 0x0000d40001137983 */ /* 0x000f280000300800 */
[----:B------:R3:W-:Y:S04]  /*2f1f0*/  STS.128 [R3+0x1080], R8 ;  /* 0x0010800803007388 */ /* 0x0007e80000000c00 */
[----:B-1----:R-:W4:Y:S04]  /*2f200*/  LDL.LU R12, [R1+0xe8] ;  /* 0x0000e800010c7983 */ /* 0x002f280000300800 */
[----:B------:R-:W4:Y:S04]  /*2f210*/  LDL.LU R13, [R1+0xec] ;  /* 0x0000ec00010d7983 */ /* 0x000f280000300800 */
[----:B------:R-:W4:Y:S04]  /*2f220*/  LDL.LU R14, [R1+0xd8] ;  /* 0x0000d800010e7983 */ /* 0x000f280000300800 */
[----:B------:R-:W4:Y:S04]  /*2f230*/  LDL.LU R15, [R1+0xdc] ;  /* 0x0000dc00010f7983 */ /* 0x000f280000300800 */
[----:B---3--:R-:W3:Y:S04]  /*2f240*/  LDL.LU R8, [R1+0x60] ;  /* 0x0000600001087983 */ /* 0x008ee80000300800 */
        /* <DEDUP_REMOVED lines=8> */
[----:B------:R-:W-:Y:S01]  /*2f2d0*/  STS.128 [R3+0x1480], R20 ;  /* 0x0014801403007388 */ /* 0x000fe20000000c00 */
[----:B------:R-:W-:-:S03]  /*2f2e0*/  LOP3.LUT R28, R28, 0x18000, RZ, 0xc0, !PT ;  /* 0x000180001c1c7812 */ /* 0x000fc600078ec0ff */
[----:B----4-:R-:W-:Y:S02]  /*2f2f0*/  STS.128 [R3+0x1800], R16 ;  /* 0x0018001003007388 */ /* 0x010fe40000000c00 */
[----:B------:R-:W-:Y:S02]  /*2f300*/  IMAD R28, R2, 0x10, R28 ;  /* 0x00000010021c7824 */ /* 0x000fe400078e021c */
[----:B------:R-:W-:Y:S04]  /*2f310*/  STS.128 [R3+0x1880], R12 ;  /* 0x0018800c03007388 */ /* 0x000fe80000000c00 */
[----:B---3--:R-:W-:Y:S01]  /*2f320*/  STS.128 [R3+0x1c00], R8 ;  /* 0x001c000803007388 */ /* 0x008fe20000000c00 */
[C---:B-----5:R-:W-:Y:S02]  /*2f330*/  LOP3.LUT R29, R28.reuse, 0x20, RZ, 0x3c, !PT ;  /* 0x000000201c1d7812 */ /* 0x060fe400078e3cff */
[----:B------:R-:W-:-:S02]  /*2f340*/  LOP3.LUT R2, R28, 0x40, RZ, 0x3c, !PT ;  /* 0x000000401c027812 */ /* 0x000fc400078e3cff */
[----:B------:R-:W-:Y:S01]  /*2f350*/  LOP3.LUT R0, R28, 0x60, RZ, 0x3c, !PT ;  /* 0x000000601c007812 */ /* 0x000fe200078e3cff */
[----:B--2---:R1:W-:Y:S04]  /*2f360*/  STS.128 [R3+0x1c80], R4 ;  /* 0x001c800403007388 */ /* 0x0043e80000000c00 */
[----:B------:R-:W-:Y:S06]  /*2f370*/  BAR.SYNC.DEFER_BLOCKING 0x0 ;  /* 0x0000000000007b1d */ /* 0x000fec0000010000 */
[----:B-1----:R-:W2:Y:S04]  /*2f380*/  LDL.LU R4, [R1+0x4a0] ;  /* 0x0004a00001047983 */ /* 0x002ea80000300800 */
[----:B------:R-:W2:Y:S04]  /*2f390*/  LDL.LU R5, [R1+0x4a4] ;  /* 0x0004a40001057983 */ /* 0x000ea80000300800 */
[----:B------:R-:W2:Y:S04]  /*2f3a0*/  LDL.LU R6, [R1+0x530] ;  /* 0x0005300001067983 */ /* 0x000ea80000300800 */
[----:B------:R-:W2:Y:S04]  /*2f3b0*/  LDL.LU R7, [R1+0x534] ;  /* 0x0005340001077983 */ /* 0x000ea80000300800 */
[----:B------:R-:W1:Y:S04]  /*2f3c0*/  LDS.128 R8, [R28] ;  /* 0x000000001c087984 */ /* 0x000e680000000c00 */
[----:B------:R-:W3:Y:S04]  /*2f3d0*/  LDS.128 R16, [R28+0x2000] ;  /* 0x002000001c107984 */ /* 0x000ee80000000c00 */
[----:B------:R-:W4:Y:S04]  /*2f3e0*/  LDS.128 R12, [R28+0x4000] ;  /* 0x004000001c0c7984 */ /* 0x000f280000000c00 */
[----:B-1----:R-:W-:Y:S04]  /*2f3f0*/  STL.64 [R1+0x30], R8 ;  /* 0x0000300801007387 */ /* 0x002fe80000100a00 */
[----:B------:R-:W-:Y:S04]  /*2f400*/  STL.64 [R1+0x38], R10 ;  /* 0x0000380a01007387 */ /* 0x000fe80000100a00 */
[----:B------:R-:W1:Y:S04]  /*2f410*/  LDS.128 R8, [R28+0x6000] ;  /* 0x006000001c087984 */ /* 0x000e680000000c00 */
[----:B---3--:R-:W-:Y:S04]  /*2f420*/  STL.64 [R1+0x90], R16 ;  /* 0x0000901001007387 */ /* 0x008fe80000100a00 */
[----:B------:R-:W-:Y:S04]  /*2f430*/  STL.64 [R1+0x98], R18 ;  /* 0x0000981201007387 */ /* 0x000fe80000100a00 */
[----:B------:R-:W3:Y:S04]  /*2f440*/  LDS.128 R16, [R29] ;  /* 0x000000001d107984 */ /* 0x000ee80000000c00 */
[----:B----4-:R-:W-:Y:S04]  /*2f450*/  STL.64 [R1+0x100], R12 ;  /* 0x0001000c01007387 */ /* 0x010fe80000100a00 */
[----:B------:R-:W-:Y:S04]  /*2f460*/  STL.64 [R1+0x108], R14 ;  /* 0x0001080e01007387 */ /* 0x000fe80000100a00 */
[----:B------:R-:W4:Y:S04]  /*2f470*/  LDS.128 R12, [R29+0x2000] ;  /* 0x002000001d0c7984 */ /* 0x000f280000000c00 */
[----:B-1----:R-:W-:Y:S04]  /*2f480*/  STL.64 [R1+0x150], R8 ;  /* 0x0001500801007387 */ /* 0x002fe80000100a00 */
[----:B------:R-:W-:Y:S04]  /*2f490*/  STL.64 [R1+0x158], R10 ;  /* 0x0001580a01007387 */ /* 0x000fe80000100a00 */
[----:B------:R-:W1:Y:S04]  /*2f4a0*/  LDS.128 R8, [R29+0x4000] ;  /* 0x004000001d087984 */ /* 0x000e680000000c00 */
[----:B---3--:R-:W-:Y:S04]  /*2f4b0*/  STL.64 [R1+0x40], R16 ;  /* 0x0000401001007387 */ /* 0x008fe80000100a00 */
[----:B------:R-:W-:Y:S04]  /*2f4c0*/  STL.64 [R1+0x48], R18 ;  /* 0x0000481201007387 */ /* 0x000fe80000100a00 */
[----:B------:R-:W3:Y:S04]  /*2f4d0*/  LDS.128 R16, [R29+0x6000] ;  /* 0x006000001d107984 */ /* 0x000ee80000000c00 */
[----:B----4-:R-:W-:Y:S04]  /*2f4e0*/  STL.64 [R1+0xb0], R12 ;  /* 0x0000b00c01007387 */ /* 0x010fe80000100a00 */
[----:B------:R-:W-:Y:S04]  /*2f4f0*/  STL.64 [R1+0xb8], R14 ;  /* 0x0000b80e01007387 */ /* 0x000fe80000100a00 */
[----:B------:R-:W4:Y:S04]  /*2f500*/  LDS.128 R12, [R2] ;  /* 0x00000000020c7984 */ /* 0x000f280000000c00 */
        /* <DEDUP_REMOVED lines=8> */
[----:B------:R-:W4:Y:S04]  /*2f590*/  LDS.128 R12, [R2+0x6000] ;  /* 0x00600000020c7984 */ /* 0x000f280000000c00 */
[----:B-1----:R-:W-:Y:S04]  /*2f5a0*/  STL.64 [R1+0xd0], R8 ;  /* 0x0000d00801007387 */ /* 0x002fe80000100a00 */
[----:B------:R-:W-:Y:S04]  /*2f5b0*/  STL.64 [R1+0xd8], R10 ;  /* 0x0000d80a01007387 */ /* 0x000fe80000100a00 */
[----:B------:R-:W1:Y:S04]  /*2f5c0*/  LDS.128 R8, [R0] ;  /* 0x0000000000087984 */ /* 0x000e680000000c00 */
        /* <DEDUP_REMOVED lines=8> */
[----:B------:R-:W1:Y:S04]  /*2f650*/  LDS.128 R8, [R0+0x6000] ;  /* 0x0060000000087984 */ /* 0x000e680000000c00 */
[----:B------:R-:W-:Y:S06]  /*2f660*/  BAR.SYNC.DEFER_BLOCKING 0x0 ;  /* 0x0000000000007b1d */ /* 0x000fec0000010000 */
[----:B---3--:R-:W-:Y:S04]  /*2f670*/  STL.64 [R1+0xe0], R16 ;  /* 0x0000e01001007387 */ /* 0x008fe80000100a00 */
[----:B------:R-:W-:Y:S04]  /*2f680*/  STL.64 [R1+0xe8], R18 ;  /* 0x0000e81201007387 */ /* 0x000fe80000100a00 */
[----:B----4-:R-:W-:Y:S04]  /*2f690*/  STL.64 [R1+0x130], R12 ;  /* 0x0001300c01007387 */ /* 0x010fe80000100a00 */
[----:B------:R-:W-:Y:S04]  /*2f6a0*/  STL.64 [R1+0x138], R14 ;  /* 0x0001380e01007387 */ /* 0x000fe80000100a00 */
[----:B-1----:R1:W-:Y:S04]  /*2f6b0*/  STL.64 [R1+0x190], R8 ;  /* 0x0001900801007387 */ /* 0x0023e80000100a00 */
[----:B------:R3:W-:Y:S04]  /*2f6c0*/  STL.64 [R1+0x198], R10 ;  /* 0x0001980a01007387 */ /* 0x0007e80000100a00 */
[----:B-1----:R-:W4:Y:S04]  /*2f6d0*/  LDL.LU R8, [R1+0x4a8] ;  /* 0x0004a80001087983 */ /* 0x002f280000300800 */
[----:B------:R-:W4:Y:S04]  /*2f6e0*/  LDL.LU R9, [R1+0x4ac] ;  /* 0x0004ac0001097983 */ /* 0x000f280000300800 */
[----:B---3--:R-:W4:Y:S04]  /*2f6f0*/  LDL.LU R10, [R1+0x538] ;  /* 0x00053800010a7983 */ /* 0x008f280000300800 */
[----:B--2---:R1:W-:Y:S04]  /*2f700*/  STS.128 [R3], R4 ;  /* 0x0000000403007388 */ /* 0x0043e80000000c00 */
[----:B------:R-:W4:Y:S04]  /*2f710*/  LDL.LU R11, [R1+0x53c] ;  /* 0x00053c00010b7983 */ /* 0x000f280000300800 */
        /* <DEDUP_REMOVED lines=9> */
[----:B----4-:R1:W-:Y:S04]  /*2f7b0*/  STS.128 [R3+0x80], R8 ;  /* 0x0000800803007388 */ /* 0x0103e80000000c00 */
        /* <DEDUP_REMOVED lines=56> */
[----:B------:R-:W-:Y:S04]  /*2fb40*/  STS.128 [R3+0x1480], R20 ;  /* 0x0014801403007388 */ /* 0x000fe80000000c00 */
[----:B----4-:R-:W-:Y:S04]  /*2fb50*/  STS.128 [R3+0x1800], R16 ;  /* 0x0018001003007388 */ /* 0x010fe80000000c00 */
[----:B------:R-:W-:Y:S04]  /*2fb60*/  STS.128 [R3+0x1880], R12 ;  /* 0x0018800c03007388 */ /* 0x000fe80000000c00 */
[----:B---3--:R-:W-:Y:S04]  /*2fb70*/  STS.128 [R3+0x1c00], R8 ;  /* 0x001c000803007388 */ /* 0x008fe80000000c00 */
        /* <DEDUP_REMOVED lines=139> */
[----:B------:R-:W-:Y:S04]  /*30430*/  LDS.128 R24, [R0+0x4000] ;  /* 0x0040000000187984 */ /* 0x000fe80000000c00 */
[----:B-1----:R-:W-:Y:S04]  /*30440*/  STL.64 [R1+0x270], R12 ;  /* 0x0002700c01007387 */ /* 0x002fe80000100a00 */
[----:B------:R-:W-:Y:S04]  /*30450*/  STL.64 [R1+0x278], R14 ;  /* 0x0002780e01007387 */ /* 0x000fe80000100a00 */
[----:B---3--:R-:W-:Y:S04]  /*30460*/  STL.64 [R1+0x2b0], R16 ;  /* 0x0002b01001007387 */ /* 0x008fe80000100a00 */
[----:B------:R-:W-:Y:S04]  /*30470*/  STL.64 [R1+0x2b8], R18 ;  /* 0x0002b81201007387 */ /* 0x000fe80000100a00 */
[----:B------:R-:W1:Y:S04]  /*30480*/  LDS.128 R12, [R28+0x6000] ;  /* 0x006000001c0c7984 */ /* 0x000e680000000c00 */
[----:B------:R-:W-:Y:S04]  /*30490*/  STL [R1+0x920], R28 ;  /* 0x0009201c01007387 */ /* 0x000fe80000100800 */
[----:B----4-:R-:W-:Y:S04]  /*304a0*/  STL.64 [R1+0x2a0], R8 ;  /* 0x0002a00801007387 */ /* 0x010fe80000100a00 */
[----:B------:R-:W-:Y:S04]  /*304b0*/  STL.64 [R1+0x2a8], R10 ;  /* 0x0002a80a01007387 */ /* 0x000fe80000100a00 */
[----:B------:R-:W3:Y:S04]  /*304c0*/  LDS.128 R8, [R29] ;  /* 0x000000001d087984 */ /* 0x000ee80000000c00 */
        /* <DEDUP_REMOVED lines=9> */
[----:B------:R-:W-:Y:S04]  /*30560*/  STL [R1+0x924], R29 ;  /* 0x0009241d01007387 */ /* 0x000fe80000100800 */
        /* <DEDUP_REMOVED lines=12> */
[----:B------:R-:W1:Y:S01]  /*30630*/  LDS.128 R12, [R0] ;  /* 0x00000000000c7984 */ /* 0x000e620000000c00 */
[----:B---3--:R-:W-:-:S03]  /*30640*/  IMAD.MOV.U32 R29, RZ, RZ, R10 ;  /* 0x000000ffff1d7224 */ /* 0x008fc600078e000a */
[----:B------:R-:W-:Y:S01]  /*30650*/  STL.64 [R1+0x20], R8 ;  /* 0x0000200801007387 */ /* 0x000fe20000100a00 */
[----:B------:R-:W-:-:S03]  /*30660*/  IMAD.MOV.U32 R28, RZ, RZ, R11 ;  /* 0x000000ffff1c7224 */ /* 0x000fc600078e000b */
[----:B------:R-:W3:Y:S04]  /*30670*/  LDS.128 R8, [R0+0x2000] ;  /* 0x0020000000087984 */ /* 0x000ee80000000c00 */
[----:B------:R3:W-:Y:S04]  /*30680*/  STL [R1+0x92c], R28 ;  /* 0x00092c1c01007387 */ /* 0x0007e80000100800 */
[----:B------:R1:W-:Y:S04]  /*30690*/  STL [R1+0x928], R29 ;  /* 0x0009281d01007387 */ /* 0x0003e80000100800 */
[----:B----4-:R4:W-:Y:S04]  /*306a0*/  STL.64 [R1+0x2d0], R16 ;  /* 0x0002d01001007387 */ /* 0x0109e80000100a00 */
[----:B------:R-:W-:Y:S04]  /*306b0*/  STL.64 [R1+0x2d8], R18 ;  /* 0x0002d81201007387 */ /* 0x000fe80000100a00 */
[----:B-1----:R-:W-:Y:S04]  /*306c0*/  STL.64 [R1+0x10], R12 ;  /* 0x0000100c01007387 */ /* 0x002fe80000100a00 */
[----:B------:R-:W-:Y:S01]  /*306d0*/  STL.64 [R1+0x18], R14 ;  /* 0x0000180e01007387 */ /* 0x000fe20000100a00 */
[----:B---3--:R-:W-:-:S03]  /*306e0*/  IMAD.MOV.U32 R28, RZ, RZ, R10 ;  /* 0x000000ffff1c7224 */ /* 0x008fc600078e000a */
[----:B------:R-:W-:Y:S01]  /*306f0*/  STL.64 [R1], R8 ;  /* 0x0000000801007387 */ /* 0x000fe20000100a00 */
[----:B------:R-:W-:-:S03]  /*30700*/  IMAD.MOV.U32 R29, RZ, RZ, R11 ;  /* 0x000000ffff1d7224 */ /* 0x000fc600078e000b */
[----:B------:R-:W1:Y:S04]  /*30710*/  LDS.128 R8, [R0+0x6000] ;  /* 0x0060000000087984 */ /* 0x000e680000000c00 */
[----:B------:R-:W-:Y:S06]  /*30720*/  BAR.SYNC.DEFER_BLOCKING 0x0 ;  /* 0x0000000000007b1d */ /* 0x000fec0000010000 */
[----:B------:R-:W-:Y:S04]  /*30730*/  STL [R1+0x930], R28 ;  /* 0x0009301c01007387 */ /* 0x000fe80000100800 */
[----:B----4-:R-:W3:Y:S04]  /*30740*/  LDL R16, [R1+0x6a0] ;  /* 0x0006a00001107983 */ /* 0x010ee80000100800 */
[----:B--2---:R2:W-:Y:S04]  /*30750*/  STS.128 [R3], R4 ;  /* 0x0000000403007388 */ /* 0x0045e80000000c00 */
[----:B-1----:R1:W-:Y:S04]  /*30760*/  STL.64 [R1+0x2e0], R8 ;  /* 0x0002e00801007387 */ /* 0x0023e80000100a00 */
[----:B------:R4:W-:Y:S04]  /*30770*/  STL.64 [R1+0x2e8], R10 ;  /* 0x0002e80a01007387 */ /* 0x0009e80000100a00 */
[----:B--2---:R-:W2:Y:S04]  /*30780*/  LDL.LU R4, [R1+0x618] ;  /* 0x0006180001047983 */ /* 0x004ea80000300800 */
[----:B------:R-:W2:Y:S04]  /*30790*/  LDL.LU R5, [R1+0x61c] ;  /* 0x00061c0001057983 */ /* 0x000ea80000300800 */
[----:B------:R-:W2:Y:S04]  /*307a0*/  LDL.LU R6, [R1+0x608] ;  /* 0x0006080001067983 */ /* 0x000ea80000300800 */
[----:B------:R-:W2:Y:S04]  /*307b0*/  LDL.LU R7, [R1+0x60c] ;  /* 0x00060c0001077983 */ /* 0x000ea80000300800 */
[----:B------:R-:W3:Y:S04]  /*307c0*/  LDL.LU R28, [R1+0x8e4] ;  /* 0x0008e400011c7983 */ /* 0x000ee80000300800 */
[----:B-1----:R-:W3:Y:S04]  /*307d0*/  LDL.LU R8, [R1+0x5e0] ;  /* 0x0005e00001087983 */ /* 0x002ee80000300800 */
[----:B------:R-:W3:Y:S04]  /*307e0*/  LDL.LU R9, [R1+0x5e4] ;  /* 0x0005e40001097983 */ /* 0x000ee80000300800 */
[----:B----4-:R-:W3:Y:S04]  /*307f0*/  LDL.LU R10, [R1+0x5d0] ;  /* 0x0005d000010a7983 */ /* 0x010ee80000300800 */
        /* <DEDUP_REMOVED lines=10> */
[----:B---3--:R-:W-:Y:S04]  /*308a0*/  STS.128 [R3+0x400], R8 ;  /* 0x0004000803007388 */ /* 0x008fe80000000c00 */
[----:B--2---:R1:W-:Y:S04]  /*308b0*/  STS.128 [R3+0x480], R4 ;  /* 0x0004800403007388 */ /* 0x0043e80000000c00 */
[----:B-1----:R-:W2:Y:S04]  /*308c0*/  LDL.LU R4, [R1+0x5b8] ;  /* 0x0005b80001047983 */ /* 0x002ea80000300800 */
[----:B------:R-:W2:Y:S04]  /*308d0*/  LDL.LU R5, [R1+0x5bc] ;  /* 0x0005bc0001057983 */ /* 0x000ea80000300800 */
[----:B------:R-:W2:Y:S04]  /*308e0*/  LDL.LU R6, [R1+0x5a8] ;  /* 0x0005a80001067983 */ /* 0x000ea80000300800 */
[----:B------:R-:W2:Y:S04]  /*308f0*/  LDL.LU R7, [R1+0x5ac] ;  /* 0x0005ac0001077983 */ /* 0x000ea80000300800 */
[----:B------:R-:W3:Y:S04]  /*30900*/  LDL.LU R8, [R1+0x580] ;  /* 0x0005800001087983 */ /* 0x000ee80000300800 */
[----:B----4-:R1:W-:Y:S04]  /*30910*/  STS.128 [R3+0x800], R12 ;  /* 0x0008000c03007388 */ /* 0x0103e80000000c00 */
[----:B------:R-:W3:Y:S04]  /*30920*/  LDL.LU R9, [R1+0x584] ;  /* 0x0005840001097983 */ /* 0x000ee80000300800 */
[----:B-1----:R-:W4:Y:S04]  /*30930*/  LDL.LU R12, [R1+0x588] ;  /* 0x00058800010c7983 */ /* 0x002f280000300800 */
[----:B------:R-:W4:Y:S04]  /*30940*/  LDL.LU R13, [R1+0x58c] ;  /* 0x00058c00010d7983 */ /* 0x000f280000300800 */
[----:B------:R-:W3:Y:S04]  /*30950*/  LDL.LU R10, [R1+0x590] ;  /* 0x00059000010a7983 */ /* 0x000ee80000300800 */
[----:B------:R-:W3:Y:S04]  /*30960*/  LDL.LU R11, [R1+0x594] ;  /* 0x00059400010b7983 */ /* 0x000ee80000300800 */
[----:B------:R-:W4:Y:S04]  /*30970*/  LDL.LU R14, [R1+0x598] ;  /* 0x00059800010e7983 */ /* 0x000f280000300800 */
[----:B------:R-:W4:Y:S01]  /*30980*/  LDL.LU R15, [R1+0x59c] ;  /* 0x00059c00010f7983 */ /* 0x000f220000300800 */
[----:B------:R-:W-:-:S02]  /*30990*/  ISETP.GE.AND P0, PT, R28, c[0x0][0x178], PT ;  /* 0x00005e001c007a0c */ /* 0x000fc40003f06270 */
[C---:B------:R-:W-:Y:S02]  /*309a0*/  IADD3 R0, R16.reuse, 0x1, RZ ;  /* 0x0000000110007810 */ /* 0x040fe40007ffe0ff */
[----:B------:R-:W-:Y:S02]  /*309b0*/  IADD3 R2, R16, 0x2, RZ ;  /* 0x0000000210027810 */ /* 0x000fe40007ffe0ff */
[----:B------:R-:W-:Y:S02]  /*309c0*/  ISETP.LT.AND P3, PT, R0, c[0x0][0x17c], !P0 ;  /* 0x00005f0000007a0c */ /* 0x000fe40004761270 */
[----:B------:R-:W-:Y:S02]  /*309d0*/  ISETP.LT.AND P1, PT, R2, c[0x0][0x17c], !P0 ;  /* 0x00005f0002007a0c */ /* 0x000fe40004721270 */
[C---:B------:R-:W-:Y:S02]  /*309e0*/  IADD3 R0, R16.reuse, 0x3, RZ ;  /* 0x0000000310007810 */ /* 0x040fe40007ffe0ff */
[----:B------:R-:W-:Y:S01]  /*309f0*/  IADD3 R2, R16, 0x4, RZ ;  /* 0x0000000410027810 */ /* 0x000fe20007ffe0ff */
[----:B--2---:R1:W-:Y:S04]  /*30a00*/  STS.128 [R3+0x880], R4 ;  /* 0x0008800403007388 */ /* 0x0043e80000000c00 */
[----:B-1----:R-:W2:Y:S04]  /*30a10*/  LDL.LU R4, [R1+0x550] ;  /* 0x0005500001047983 */ /* 0x002ea80000300800 */
[----:B------:R-:W2:Y:S04]  /*30a20*/  LDL.LU R5, [R1+0x554] ;  /* 0x0005540001057983 */ /* 0x000ea80000300800 */
[----:B------:R-:W2:Y:S04]  /*30a30*/  LDL.LU R6, [R1+0x540] ;  /* 0x0005400001067983 */ /* 0x000ea80000300800 */
[----:B------:R-:W2:Y:S04]  /*30a40*/  LDL.LU R7, [R1+0x544] ;  /* 0x0005440001077983 */ /* 0x000ea80000300800 */
[----:B---3--:R1:W-:Y:S04]  /*30a50*/  STS.128 [R3+0xc00], R8 ;  /* 0x000c000803007388 */ /* 0x0083e80000000c00 */
[----:B----4-:R3:W-:Y:S04]  /*30a60*/  STS.128 [R3+0xc80], R12 ;  /* 0x000c800c03007388 */ /* 0x0107e80000000c00 */
        /* <DEDUP_REMOVED lines=8> */
[----:B------:R-:W3:Y:S04]  /*30af0*/  LDL.LU R16, [R1+0x508] ;  /* 0x0005080001107983 */ /* 0x000ee80000300800 */
[----:B------:R-:W3:Y:S04]  /*30b00*/  LDL.LU R17, [R1+0x50c] ;  /* 0x00050c0001117983 */ /* 0x000ee80000300800 */
[----:B------:R-:W3:Y:S04]  /*30b10*/  LDL.LU R18, [R1+0x4e8] ;  /* 0x0004e80001127983 */ /* 0x000ee80000300800 */
[----:B------:R-:W3:Y:S04]  /*30b20*/  LDL.LU R19, [R1+0x4ec] ;  /* 0x0004ec0001137983 */ /* 0x000ee80000300800 */
[----:B------:R-:W4:Y:S04]  /*30b30*/  LDL.LU R20, [R1+0x470] ;  /* 0x0004700001147983 */ /* 0x000f280000300800 */
[----:B------:R-:W4:Y:S04]  /*30b40*/  LDL.LU R21, [R1+0x474] ;  /* 0x0004740001157983 */ /* 0x000f280000300800 */
[----:B------:R-:W4:Y:S04]  /*30b50*/  LDL.LU R22, [R1+0x3e0] ;  /* 0x0003e00001167983 */ /* 0x000f280000300800 */
[----:B------:R-:W4:Y:S04]  /*30b60*/  LDL.LU R23, [R1+0x3e4] ;  /* 0x0003e40001177983 */ /* 0x000f280000300800 */
[----:B--2---:R-:W-:Y:S04]  /*30b70*/  STS.128 [R3+0x1000], R4 ;  /* 0x0010000403007388 */ /* 0x004fe80000000c00 */
[----:B---3--:R1:W-:Y:S04]  /*30b80*/  STS.128 [R3+0x1480], R16 ;  /* 0x0014801003007388 */ /* 0x0083e80000000c00 */
[----:B-1----:R-:W2:Y:S04]  /*30b90*/  LDL R19, [R1+0x6a0] ;  /* 0x0006a00001137983 */ /* 0x002ea80000100800 */
[----:B------:R-:W3:Y:S04]  /*30ba0*/  LDL.LU R4, [R1+0x478] ;  /* 0x0004780001047983 */ /* 0x000ee80000300800 */
[----:B------:R-:W3:Y:S04]  /*30bb0*/  LDL.LU R5, [R1+0x47c] ;  /* 0x00047c0001057983 */ /* 0x000ee80000300800 */
[----:B------:R-:W3:Y:S04]  /*30bc0*/  LDL.LU R6, [R1+0x3e8] ;  /* 0x0003e80001067983 */ /* 0x000ee80000300800 */
[----:B------:R-:W3:Y:S01]  /*30bd0*/  LDL.LU R7, [R1+0x3ec] ;  /* 0x0003ec0001077983 */ /* 0x000ee20000300800 */
[----:B------:R-:W-:Y:S01]  /*30be0*/  ISETP.LT.AND P2, PT, R2, c[0x0][0x17c], !P0 ;  /* 0x00005f0002007a0c */ /* 0x000fe20004741270 */
[----:B------:R-:W-:-:S02]  /*30bf0*/  IMAD R2, R28, c[0x0][0x194], RZ ;  /* 0x000065001c027a24 */ /* 0x000fc400078e02ff */
[----:B----4-:R1:W-:Y:S04]  /*30c00*/  STS.128 [R3+0x1800], R20 ;  /* 0x0018001403007388 */ /* 0x0103e80000000c00 */
[----:B------:R-:W4:Y:S04]  /*30c10*/  LDL.LU R28, [R1+0x930] ;  /* 0x00093000011c7983 */ /* 0x000f280000300800 */
[----:B------:R1:W-:Y:S04]  /*30c20*/  STS.128 [R3+0x1080], R8 ;  /* 0x0010800803007388 */ /* 0x0003e80000000c00 */
[----:B------:R1:W-:Y:S04]  /*30c30*/  STS.128 [R3+0x1400], R12 ;  /* 0x0014000c03007388 */ /* 0x0003e80000000c00 */
[----:B-1----:R-:W4:Y:S04]  /*30c40*/  LDL.LU R20, [R1+0x34] ;  /* 0x0000340001147983 */ /* 0x002f280000300800 */
        /* <DEDUP_REMOVED lines=13> */
[----:B-1----:R-:W3:Y:S01]  /*30d20*/  LDL.LU R5, [R1+0x30] ;  /* 0x0000300001057983 */ /* 0x002ee20000300800 */
[----:B------:R-:W-:Y:S01]  /*30d30*/  ISETP.LT.AND P5, PT, R0, c[0x0][0x17c], !P0 ;  /* 0x00005f0000007a0c */ /* 0x000fe200047a1270 */
[----:B--2---:R-:W-:Y:S01]  /*30d40*/  IMAD R17, R19, c[0x0][0x198], RZ ;  /* 0x0000660013117a24 */ /* 0x004fe200078e02ff */
[----:B------:R-:W-:-:S02]  /*30d50*/  LEA R0, P6, R2, c[0x0][0x170], 0x2 ;  /* 0x00005c0002007a11 */ /* 0x000fc400078c10ff */
[----:B------:R-:W-:Y:S02]  /*30d60*/  ISETP.LT.AND P4, PT, R19, c[0x0][0x17c], !P0 ;  /* 0x00005f0013007a0c */ /* 0x000fe40004781270 */
[----:B------:R-:W-:Y:S01]  /*30d70*/  LEA.HI.X.SX32 R2, R2, c[0x0][0x174], 0x2, P6 ;  /* 0x00005d0002027a11 */ /* 0x000fe200030f16ff */
[----:B----4-:R1:W-:Y:S01]  /*30d80*/  STS.128 [R3+0x1c00], R8 ;  /* 0x001c000803007388 */ /* 0x0103e20000000c00 */
[----:B------:R-:W-:-:S03]  /*30d90*/  LEA R16, P6, R17, R0, 0x2 ;  /* 0x0000000011107211 */ /* 0x000fc600078c10ff */
[----:B------:R2:W-:Y:S01]  /*30da0*/  STS.128 [R3+0x1c80], R12 ;  /* 0x001c800c03007388 */ /* 0x0005e20000000c00 */
[C---:B------:R-:W-:Y:S02]  /*30db0*/  IADD3 R4, R17.reuse, c[0x0][0x198], RZ ;  /* 0x0000660011047a10 */ /* 0x040fe40007ffe0ff */
[----:B------:R-:W-:Y:S01]  /*30dc0*/  LEA.HI.X.SX32 R17, R17, R2, 0x2, P6 ;  /* 0x0000000211117211 */ /* 0x000fe200030f16ff */
[----:B------:R-:W-:Y:S01]  /*30dd0*/  BAR.SYNC.DEFER_BLOCKING 0x0 ;  /* 0x0000000000007b1d */ /* 0x000fe20000010000 */
[----:B------:R-:W-:-:S05]  /*30de0*/  LEA R6, P6, R4, R0, 0x2 ;  /* 0x0000000004067211 */ /* 0x000fca00078c10ff */
[----:B-1----:R-:W4:Y:S01]  /*30df0*/  LDL.LU R11, [R1+0x60] ;  /* 0x00006000010b7983 */ /* 0x002f220000300800 */
[----:B------:R-:W-:Y:S02]  /*30e00*/  LEA.HI.X.SX32 R7, R4, R2, 0x2, P6 ;  /* 0x0000000204077211 */ /* 0x000fe400030f16ff */
[C---:B--2---:R-:W-:Y:S02]  /*30e10*/  IADD3 R3, R19.reuse, 0x5, RZ ;  /* 0x0000000513037810 */ /* 0x044fe40007ffe0ff */
[----:B------:R-:W-:Y:S01]  /*30e20*/  IADD3 R8, R19, 0x6, RZ ;  /* 0x0000000613087810 */ /* 0x000fe20007ffe0ff */
[----:B---3--:R1:W-:Y:S01]  /*30e30*/  @P4 STG.E [R16.64], R5 ;  /* 0x0000000510004986 */ /* 0x0083e2000c101904 */
[----:B------:R-:W-:-:S03]  /*30e40*/  ISETP.LT.AND P4, PT, R3, c[0x0][0x17c], !P0 ;  /* 0x00005f0003007a0c */ /* 0x000fc60004781270 */
[----:B------:R2:W-:Y:S01]  /*30e50*/  @P3 STG.E [R6.64], R20 ;  /* 0x0000001406003986 */ /* 0x0005e2000c101904 */
[----:B-1----:R-:W-:-:S04]  /*30e60*/  IADD3 R5, R4, c[0x0][0x198], RZ ;  /* 0x0000660004057a10 */ /* 0x002fc80007ffe0ff */
[C---:B------:R-:W-:Y:S01]  /*30e70*/  LEA R4, P6, R5.reuse, R0, 0x2 ;  /* 0x0000000005047211 */ /* 0x040fe200078c10ff */
[----:B--2---:R-:W2:Y:S01]  /*30e80*/  LDL.LU R20, [R1+0x64] ;  /* 0x0000640001147983 */ /* 0x004ea20000300800 */
[C---:B------:R-:W-:Y:S02]  /*30e90*/  IADD3 R3, R5.reuse, c[0x0][0x198], RZ ;  /* 0x0000660005037a10 */ /* 0x040fe40007ffe0ff */
[----:B------:R-:W-:Y:S02]  /*30ea0*/  LEA.HI.X.SX32 R5, R5, R2, 0x2, P6 ;  /* 0x0000000205057211 */ /* 0x000fe400030f16ff */
[C---:B------:R-:W-:Y:S02]  /*30eb0*/  LEA R6, P6, R3.reuse, R0, 0x2 ;  /* 0x0000000003067211 */ /* 0x040fe400078c10ff */
[----:B------:R-:W-:Y:S02]  /*30ec0*/  ISETP.LT.AND P3, PT, R8, c[0x0][0x17c], !P0 ;  /* 0x00005f0008007a0c */ /* 0x000fe40004761270 */
[----:B------:R-:W-:-:S02]  /*30ed0*/  LEA.HI.X.SX32 R7, R3, R2, 0x2, P6 ;  /* 0x0000000203077211 */ /* 0x000fc400030f16ff */
[----:B------:R-:W-:Y:S01]  /*30ee0*/  IADD3 R8, R3, c[0x0][0x198], RZ ;  /* 0x0000660003087a10 */ /* 0x000fe20007ffe0ff */
[----:B------:R1:W-:Y:S01]  /*30ef0*/  @P1 STG.E [R4.64], R22 ;  /* 0x0000001604001986 */ /* 0x0003e2000c101904 */
[----:B------:R-:W-:-:S03]  /*30f00*/  IADD3 R3, R19, 0x8, RZ ;  /* 0x0000000813037810 */ /* 0x000fc60007ffe0ff */
[----:B------:R3:W-:Y:S01]  /*30f10*/  @P5 STG.E [R6.64], R23 ;  /* 0x0000001706005986 */ /* 0x0007e2000c101904 */
[----:B------:R-:W-:Y:S02]  /*30f20*/  ISETP.LT.AND P5, PT, R3, c[0x0][0x17c], !P0 ;  /* 0x00005f0003007a0c */ /* 0x000fe400047a1270 */
[C---:B-1----:R-:W-:Y:S01]  /*30f30*/  LEA R4, P6, R8.reuse, R0, 0x2 ;  /* 0x0000000008047211 */ /* 0x042fe200078c10ff */
[----:B------:R-:W2:Y:S01]  /*30f40*/  LDL.LU R22, [R1+0x90] ;  /* 0x0000900001167983 */ /* 0x000ea20000300800 */
[----:B---3--:R-:W-:-:S03]  /*30f50*/  IADD3 R7, R8, c[0x0][0x198], RZ ;  /* 0x0000660008077a10 */ /* 0x008fc60007ffe0ff */
[----:B------:R-:W3:Y:S01]  /*30f60*/  LDL.LU R23, [R1+0x94] ;  /* 0x0000940001177983 */ /* 0x000ee20000300800 */
[----:B------:R-:W-:Y:S02]  /*30f70*/  LEA.HI.X.SX32 R5, R8, R2, 0x2, P6 ;  /* 0x0000000208057211 */ /* 0x000fe400030f16ff */
[C---:B------:R-:W-:Y:S02]  /*30f80*/  LEA R6, P6, R7.reuse, R0, 0x2 ;  /* 0x0000000007067211 */ /* 0x040fe400078c10ff */
[C---:B------:R-:W-:Y:S02]  /*30f90*/  IADD3 R3, R7.reuse, c[0x0][0x198], RZ ;  /* 0x0000660007037a10 */ /* 0x040fe40007ffe0ff */
[----:B------:R-:W-:Y:S01]  /*30fa0*/  LEA.HI.X.SX32 R7, R7, R2, 0x2, P6 ;  /* 0x0000000207077211 */ /* 0x000fe200030f16ff */
[----:B------:R1:W-:Y:S04]  /*30fb0*/  @P2 STG.E [R4.64], R21 ;  /* 0x0000001504002986 */ /* 0x0003e8000c101904 */
[----:B------:R4:W-:Y:S04]  /*30fc0*/  @P4 STG.E [R6.64], R18 ;  /* 0x0000001206004986 */ /* 0x0009e8000c101904 */
[----:B-1----:R-:W3:Y:S04]  /*30fd0*/  LDL.LU R21, [R1+0xb0] ;  /* 0x0000b00001157983 */ /* 0x002ee80000300800 */
[----:B----4-:R-:W4:Y:S01]  /*30fe0*/  LDL.LU R18, [R1+0xb4] ;  /* 0x0000b40001127983 */ /* 0x010f220000300800 */
[----:B------:R-:W-:-:S02]  /*30ff0*/  IADD3 R8, R19, 0x9, RZ ;  /* 0x0000000913087810 */ /* 0x000fc40007ffe0ff */
[----:B------:R-:W-:Y:S02]  /*31000*/  IADD3 R9, R19, 0x7, RZ ;  /* 0x0000000713097810 */ /* 0x000fe40007ffe0ff */
[----:B------:R-:W-:Y:S02]  /*31010*/  LEA R4, P6, R3, R0, 0x2 ;  /* 0x0000000003047211 */ /* 0x000fe400078c10ff */
[----:B------:R-:W-:Y:S02]  /*31020*/  ISETP.LT.AND P2, PT, R8, c[0x0][0x17c], !P0 ;  /* 0x00005f0008007a0c */ /* 0x000fe40004741270 */
[----:B------:R-:W-:Y:S02]  /*31030*/  ISETP.LT.AND P1, PT, R9, c[0x0][0x17c], !P0 ;  /* 0x00005f0009007a0c */ /* 0x000fe40004721270 */
[C---:B------:R-:W-:Y:S02]  /*31040*/  IADD3 R8, R3.reuse, c[0x0][0x198], RZ ;  /* 0x0000660003087a10 */ /* 0x040fe40007ffe0ff */
[----:B------:R-:W-:-:S02]  /*31050*/  LEA.HI.X.SX32 R5, R3, R2, 0x2, P6 ;  /* 0x0000000203057211 */ /* 0x000fc400030f16ff */
[C---:B------:R-:W-:Y:S02]  /*31060*/  LEA R6, P6, R8.reuse, R0, 0x2 ;  /* 0x0000000008067211 */ /* 0x040fe400078c10ff */
[----:B------:R-:W-:Y:S01]  /*31070*/  IADD3 R3, R19, 0xb, RZ ;  /* 0x0000000b13037810 */ /* 0x000fe20007ffe0ff */
[----:B------:R1:W-:Y:S01]  /*31080*/  @P3 STG.E [R4.64], R11 ;  /* 0x0000000b04003986 */ /* 0x0003e2000c101904 */
[C---:B------:R-:W-:Y:S02]  /*31090*/  LEA.HI.X.SX32 R7, R8.reuse, R2, 0x2, P6 ;  /* 0x0000000208077211 */ /* 0x040fe400030f16ff */
[----:B------:R-:W-:Y:S02]  /*310a0*/  ISETP.LT.AND P3, PT, R3, c[0x0][0x17c], !P0 ;  /* 0x00005f0003007a0c */ /* 0x000fe40004761270 */
[----:B-1----:R-:W-:Y:S01]  /*310b0*/  IADD3 R5, R8, c[0x0][0x198], RZ ;  /* 0x0000660008057a10 */ /* 0x002fe20007ffe0ff */
[----:B------:R-:W4:Y:S03]  /*310c0*/  LDL.LU R11, [R1+0xd0] ;  /* 0x0000d000010b7983 */ /* 0x000f260000300800 */
[----:B------:R-:W-:-:S02]  /*310d0*/  LEA R4, P6, R5, R0, 0x2 ;  /* 0x0000000005047211 */ /* 0x000fc400078c10ff */
[C---:B------:R-:W-:Y:S02]  /*310e0*/  IADD3 R3, R5.reuse, c[0x0][0x198], RZ ;  /* 0x0000660005037a10 */ /* 0x040fe40007ffe0ff */
[----:B------:R-:W-:Y:S02]  /*310f0*/  LEA.HI.X.SX32 R5, R5, R2, 0x2, P6 ;  /* 0x0000000205057211 */ /* 0x000fe400030f16ff */
[C---:B------:R-:W-:Y:S02]  /*31100*/  IADD3 R8, R19.reuse, 0xc, RZ ;  /* 0x0000000c13087810 */ /* 0x040fe40007ffe0ff */
[----:B------:R-:W-:-:S04]  /*31110*/  IADD3 R9, R19, 0xa, RZ ;  /* 0x0000000a13097810 */ /* 0x000fc80007ffe0ff */
[----:B------:R-:W-:Y:S01]  /*31120*/  ISETP.LT.AND P4, PT, R9, c[0x0][0x17c], !P0 ;  /* 0x00005f0009007a0c */ /* 0x000fe20004781270 */
[----:B--2---:R1:W-:Y:S01]  /*31130*/  @P1 STG.E [R6.64], R20 ;  /* 0x0000001406001986 */ /* 0x0043e2000c101904 */
[----:B------:R-:W-:Y:S02]  /*31140*/  ISETP.LT.AND P1, PT, R8, c[0x0][0x17c], !P0 ;  /* 0x00005f0008007a0c */ /* 0x000fe40004721270 */
[C---:B------:R-:W-:Y:S01]  /*31150*/  IADD3 R8, R3.reuse, c[0x0][0x198], RZ ;  /* 0x0000660003087a10 */ /* 0x040fe20007ffe0ff */
[----:B-1----:R-:W2:Y:S01]  /*31160*/  LDL.LU R20, [R1+0xd4] ;  /* 0x0000d40001147983 */ /* 0x002ea20000300800 */
[----:B------:R-:W-:-:S04]  /*31170*/  LEA R6, P6, R3, R0, 0x2 ;  /* 0x0000000003067211 */ /* 0x000fc800078c10ff */
[----:B------:R-:W-:Y:S02]  /*31180*/  LEA.HI.X.SX32 R7, R3, R2, 0x2, P6 ;  /* 0x0000000203077211 */ /* 0x000fe400030f16ff */
[----:B------:R-:W-:Y:S01]  /*31190*/  IADD3 R3, R19, 0xe, RZ ;  /* 0x0000000e13037810 */ /* 0x000fe20007ffe0ff */
[----:B------:R1:W-:Y:S04]  /*311a0*/  @P5 STG.E [R4.64], R22 ;  /* 0x0000001604005986 */ /* 0x0003e8000c101904 */
[----:B---3--:R3:W-:Y:S01]  /*311b0*/  @P2 STG.E [R6.64], R23 ;  /* 0x0000001706002986 */ /* 0x0087e2000c101904 */
        /* <DEDUP_REMOVED lines=10> */
[----:B----4-:R4:W-:Y:S04]  /*31260*/  @P3 STG.E [R6.64], R18 ;  /* 0x0000001206003986 */ /* 0x0109e8000c101904 */
        /* <DEDUP_REMOVED lines=861> */
[----:B------:R-:W-:Y:S02]  /*34840*/  ISETP.LT.AND P3, PT, R9, c[0x0][0x17c], !P0 ;  /* 0x00005f0009007a0c */ /* 0x000fe40004761270 */
[----:B------:R-:W-:Y:S01]  /*34850*/  IADD3 R9, R19, 0x8b, RZ ;  /* 0x0000008b13097810 */ /* 0x000fe20007ffe0ff */
[----:B--2---:R1:W-:Y:S01]  /*34860*/  @P5 STG.E [R6.64], R20 ;  /* 0x0000001406005986 */ /* 0x0043e2000c101904 */
[----:B------:R-:W-:Y:S02]  /*34870*/  ISETP.LT.AND P5, PT, R8, c[0x0][0x17c], !P0 ;  /* 0x00005f0008007a0c */ /* 0x000fe400047a1270 */
[C---:B------:R-:W-:Y:S01]  /*34880*/  IADD3 R8, R3.reuse, c[0x0][0x198], RZ ;  /* 0x0000660003087a10 */ /* 0x040fe20007ffe0ff */
[----:B-1----:R-:W2:Y:S01]  /*34890*/  LDL.LU R20, [R1+0x264] ;  /* 0x0002640001147983 */ /* 0x002ea20000300800 */
[----:B------:R-:W-:-:S04]  /*348a0*/  LEA R6, P6, R3, R0, 0x2 ;  /* 0x0000000003067211 */ /* 0x000fc800078c10ff */
[----:B------:R-:W-:Y:S01]  /*348b0*/  LEA.HI.X.SX32 R7, R3, R2, 0x2, P6 ;  /* 0x0000000203077211 */ /* 0x000fe200030f16ff */
[----:B------:R1:W-:Y:S04]  /*348c0*/  @P2 STG.E [R4.64], R22 ;  /* 0x0000001604002986 */ /* 0x0003e8000c101904 */
[----:B---3--:R3:W-:Y:S01]  /*348d0*/  @P4 STG.E [R6.64], R23 ;  /* 0x0000001706004986 */ /* 0x0087e2000c101904 */
[----:B-1----:R-:W-:-:S03]  /*348e0*/  LEA R4, P6, R8, R0, 0x2 ;  /* 0x0000000008047211 */ /* 0x002fc600078c10ff */
[----:B------:R-:W2:Y:S01]  /*348f0*/  LDL.LU R22, [R1+0xa0] ;  /* 0x0000a00001167983 */ /* 0x000ea20000300800 */
[----:B---3--:R-:W-:-:S03]  /*34900*/  IADD3 R6, R8, c[0x0][0x198], RZ ;  /* 0x0000660008067a10 */ /* 0x008fc60007ffe0ff */
[----:B------:R-:W3:Y:S01]  /*34910*/  LDL.LU R23, [R1+0xa4] ;  /* 0x0000a40001177983 */ /* 0x000ee20000300800 */
[----:B------:R-:W-:Y:S02]  /*34920*/  LEA.HI.X.SX32 R5, R8, R2, 0x2, P6 ;  /* 0x0000000208057211 */ /* 0x000fe400030f16ff */
[C---:B------:R-:W-:Y:S02]  /*34930*/  LEA R8, P6, R6.reuse, R0, 0x2 ;  /* 0x0000000006087211 */ /* 0x040fe400078c10ff */
[----:B------:R-:W-:Y:S02]  /*34940*/  ISETP.LT.AND P2, PT, R9, c[0x0][0x17c], !P0 ;  /* 0x00005f0009007a0c */ /* 0x000fe40004741270 */
[----:B------:R-:W-:Y:S01]  /*34950*/  LEA.HI.X.SX32 R9, R6, R2, 0x2, P6 ;  /* 0x0000000206097211 */ /* 0x000fe200030f16ff */
[----:B------:R1:W-:Y:S04]  /*34960*/  @P3 STG.E [R4.64], R21 ;  /* 0x0000001504003986 */ /* 0x0003e8000c101904 */
[----:B----4-:R4:W-:Y:S04]  /*34970*/  @P1 STG.E [R8.64], R18 ;  /* 0x0000001208001986 */ /* 0x0109e8000c101904 */
[----:B-1----:R-:W3:Y:S04]  /*34980*/  LDL.LU R21, [R1] ;  /* 0x0000000001157983 */ /* 0x002ee80000300800 */
[----:B----4-:R-:W4:Y:S01]  /*34990*/  LDL.LU R18, [R1+0x4] ;  /* 0x0000040001127983 */ /* 0x010f220000300800 */
[----:B------:R-:W-:-:S04]  /*349a0*/  IADD3 R3, R19, 0x8c, RZ ;  /* 0x0000008c13037810 */ /* 0x000fc80007ffe0ff */
[----:B------:R-:W-:Y:S02]  /*349b0*/  ISETP.LT.AND P4, PT, R3, c[0x0][0x17c], !P0 ;  /* 0x00005f0003007a0c */ /* 0x000fe40004781270 */
[----:B------:R-:W-:-:S04]  /*349c0*/  IADD3 R3, R6, c[0x0][0x198], RZ ;  /* 0x0000660006037a10 */ /* 0x000fc80007ffe0ff */
[C---:B------:R-:W-:Y:S02]  /*349d0*/  LEA R4, P6, R3.reuse, R0, 0x2 ;  /* 0x0000000003047211 */ /* 0x040fe400078c10ff */
[C---:B------:R-:W-:Y:S02]  /*349e0*/  IADD3 R6, R3.reuse, c[0x0][0x198], RZ ;  /* 0x0000660003067a10 */ /* 0x040fe40007ffe0ff */
[----:B------:R-:W-:Y:S02]  /*349f0*/  LEA.HI.X.SX32 R5, R3, R2, 0x2, P6 ;  /* 0x0000000203057211 */ /* 0x000fe400030f16ff */
[----:B------:R-:W-:Y:S02]  /*34a00*/  LEA R8, P6, R6, R0, 0x2 ;  /* 0x0000000006087211 */ /* 0x000fe400078c10ff */
[C---:B------:R-:W-:Y:S01]  /*34a10*/  IADD3 R3, R19.reuse, 0x8f, RZ ;  /* 0x0000008f13037810 */ /* 0x040fe20007ffe0ff */
[----:B------:R1:W-:Y:S01]  /*34a20*/  @P5 STG.E [R4.64], R11 ;  /* 0x0000000b04005986 */ /* 0x0003e2000c101904 */
[----:B------:R-:W-:-:S02]  /*34a30*/  IADD3 R7, R19, 0x8d, RZ ;  /* 0x0000008d13077810 */ /* 0x000fc40007ffe0ff */
[C---:B------:R-:W-:Y:S02]  /*34a40*/  LEA.HI.X.SX32 R9, R6.reuse, R2, 0x2, P6 ;  /* 0x0000000206097211 */ /* 0x040fe400030f16ff */
[----:B------:R-:W-:Y:S02]  /*34a50*/  ISETP.LT.AND P5, PT, R3, c[0x0][0x17c], !P0 ;  /* 0x00005f0003007a0c */ /* 0x000fe400047a1270 */
[----:B------:R-:W-:Y:S02]  /*34a60*/  ISETP.LT.AND P3, PT, R7, c[0x0][0x17c], !P0 ;  /* 0x00005f0007007a0c */ /* 0x000fe40004761270 */
[----:B-1----:R-:W-:Y:S01]  /*34a70*/  IADD3 R5, R6, c[0x0][0x198], RZ ;  /* 0x0000660006057a10 */ /* 0x002fe20007ffe0ff */
[----:B------:R-:W4:Y:S01]  /*34a80*/  LDL.LU R11, [R1+0x2a0] ;  /* 0x0002a000010b7983 */ /* 0x000f220000300800 */
[----:B------:R-:W-:Y:S02]  /*34a90*/  IADD3 R6, R19, 0x90, RZ ;  /* 0x0000009013067810 */ /* 0x000fe40007ffe0ff */
[----:B------:R-:W-:-:S02]  /*34aa0*/  LEA R4, P6, R5, R0, 0x2 ;  /* 0x0000000005047211 */ /* 0x000fc400078c10ff */
[----:B------:R-:W-:Y:S02]  /*34ab0*/  IADD3 R3, R5, c[0x0][0x198], RZ ;  /* 0x0000660005037a10 */ /* 0x000fe40007ffe0ff */
[----:B------:R-:W-:Y:S02]  /*34ac0*/  IADD3 R7, R19, 0x8e, RZ ;  /* 0x0000008e13077810 */ /* 0x000fe40007ffe0ff */
[----:B------:R-:W-:Y:S02]  /*34ad0*/  LEA.HI.X.SX32 R5, R5, R2, 0x2, P6 ;  /* 0x0000000205057211 */ /* 0x000fe400030f16ff */
[----:B------:R-:W-:Y:S01]  /*34ae0*/  ISETP.LT.AND P1, PT, R7, c[0x0][0x17c], !P0 ;  /* 0x00005f0007007a0c */ /* 0x000fe20004721270 */
[----:B--2---:R1:W-:Y:S01]  /*34af0*/  @P2 STG.E [R8.64], R20 ;  /* 0x0000001408002986 */ /* 0x0043e2000c101904 */
[----:B------:R-:W-:Y:S02]  /*34b00*/  ISETP.LT.AND P2, PT, R6, c[0x0][0x17c], !P0 ;  /* 0x00005f0006007a0c */ /* 0x000fe40004741270 */
[----:B------:R-:W-:-:S04]  /*34b10*/  LEA R6, P6, R3, R0, 0x2 ;  /* 0x0000000003067211 */ /* 0x000fc800078c10ff */
[C---:B------:R-:W-:Y:S01]  /*34b20*/  LEA.HI.X.SX32 R7, R3.reuse, R2, 0x2, P6 ;  /* 0x0000000203077211 */ /* 0x040fe200030f16ff */
[----:B-1----:R-:W2:Y:S01]  /*34b30*/  LDL.LU R20, [R1+0x2a4] ;  /* 0x0002a40001147983 */ /* 0x002ea20000300800 */
[----:B------:R-:W-:Y:S02]  /*34b40*/  IADD3 R8, R3, c[0x0][0x198], RZ ;  /* 0x0000660003087a10 */ /* 0x000fe40007ffe0ff */
[----:B------:R-:W-:Y:S01]  /*34b50*/  IADD3 R3, R19, 0x92, RZ ;  /* 0x0000009213037810 */ /* 0x000fe20007ffe0ff */
[----:B------:R1:W-:Y:S04]  /*34b60*/  @P4 STG.E [R4.64], R22 ;  /* 0x0000001604004986 */ /* 0x0003e8000c101904 */
[----:B---3--:R3:W-:Y:S01]  /*34b70*/  @P3 STG.E [R6.64], R23 ;  /* 0x0000001706003986 */ /* 0x0087e2000c101904 */
[----:B------:R-:W-:-:S02]  /*34b80*/  ISETP.LT.AND P3, PT, R3, c[0x0][0x17c], !P0 ;  /* 0x00005f0003007a0c */ /* 0x000fc40004761270 */
        /* <DEDUP_REMOVED lines=13> */
[----:B------:R-:W-:Y:S02]  /*34c60*/  LEA R4, P6, R3, R0, 0x2 ;  /* 0x0000000003047211 */ /* 0x000fe400078c10ff */
[----:B------:R-:W-:Y:S02]  /*34c70*/  IADD3 R9, R19, 0x91, RZ ;  /* 0x0000009113097810 */ /* 0x000fe40007ffe0ff */
[----:B------:R-:W-:Y:S02]  /*34c80*/  ISETP.LT.AND P1, PT, R8, c[0x0][0x17c], !P0 ;  /* 0x00005f0008007a0c */ /* 0x000fe40004721270 */
[----:B------:R-:W-:Y:S02]  /*34c90*/  LEA.HI.X.SX32 R5, R3, R2, 0x2, P6 ;  /* 0x0000000203057211 */ /* 0x000fe400030f16ff */
[----:B------:R-:W-:Y:S02]  /*34ca0*/  ISETP.LT.AND P4, PT, R9, c[0x0][0x17c], !P0 ;  /* 0x00005f0009007a0c */ /* 0x000fe40004781270 */
[----:B------:R-:W-:-:S02]  /*34cb0*/  IADD3 R8, R3, c[0x0][0x198], RZ ;  /* 0x0000660003087a10 */ /* 0x000fc40007ffe0ff */
[----:B------:R-:W-:Y:S02]  /*34cc0*/  IADD3 R3, R19, 0x95, RZ ;  /* 0x0000009513037810 */ /* 0x000fe40007ffe0ff */
[C---:B------:R-:W-:Y:S01]  /*34cd0*/  LEA R6, P6, R8.reuse, R0, 0x2 ;  /* 0x0000000008067211 */ /* 0x040fe200078c10ff */
[----:B------:R1:W-:Y:S03]  /*34ce0*/  @P2 STG.E [R4.64], R11 ;  /* 0x0000000b04002986 */ /* 0x0003e6000c101904 */
[C---:B------:R-:W-:Y:S02]  /*34cf0*/  LEA.HI.X.SX32 R7, R8.reuse, R2, 0x2, P6 ;  /* 0x0000000208077211 */ /* 0x040fe400030f16ff */
[----:B------:R-:W-:Y:S02]  /*34d00*/  ISETP.LT.AND P2, PT, R3, c[0x0][0x17c], !P0 ;  /* 0x00005f0003007a0c */ /* 0x000fe40004741270 */
[----:B-1----:R-:W-:-:S04]  /*34d10*/  IADD3 R5, R8, c[0x0][0x198], RZ ;  /* 0x0000660008057a10 */ /* 0x002fc80007ffe0ff */
[C---:B------:R-:W-:Y:S02]  /*34d20*/  LEA R4, P6, R5.reuse, R0, 0x2 ;  /* 0x0000000005047211 */ /* 0x040fe400078c10ff */
[C---:B------:R-:W-:Y:S02]  /*34d30*/  IADD3 R3, R5.reuse, c[0x0][0x198], RZ ;  /* 0x0000660005037a10 */ /* 0x040fe40007ffe0ff */
[----:B------:R-:W-:Y:S02]  /*34d40*/  LEA.HI.X.SX32 R5, R5, R2, 0x2, P6 ;  /* 0x0000000205057211 */ /* 0x000fe400030f16ff */
[C---:B------:R-:W-:Y:S02]  /*34d50*/  IADD3 R8, R19.reuse, 0x96, RZ ;  /* 0x0000009613087810 */ /* 0x040fe40007ffe0ff */
[----:B------:R-:W-:-:S04]  /*34d60*/  IADD3 R9, R19, 0x94, RZ ;  /* 0x0000009413097810 */ /* 0x000fc80007ffe0ff */
[----:B------:R-:W-:Y:S01]  /*34d70*/  ISETP.LT.AND P5, PT, R9, c[0x0][0x17c], !P0 ;  /* 0x00005f0009007a0c */ /* 0x000fe200047a1270 */
[----:B--2---:R1:W-:Y:S01]  /*34d80*/  @P4 STG.E [R6.64], R20 ;  /* 0x0000001406004986 */ /* 0x0043e2000c101904 */
[----:B------:R-:W-:Y:S02]  /*34d90*/  ISETP.LT.AND P4, PT, R8, c[0x0][0x17c], !P0 ;  /* 0x00005f0008007a0c */ /* 0x000fe40004781270 */
[C---:B------:R-:W-:Y:S02]  /*34da0*/  IADD3 R8, R3.reuse, c[0x0][0x198], RZ ;  /* 0x0000660003087a10 */ /* 0x040fe40007ffe0ff */
[----:B-1----:R-:W-:-:S04]  /*34db0*/  LEA R6, P6, R3, R0, 0x2 ;  /* 0x0000000003067211 */ /* 0x002fc800078c10ff */
[----:B------:R-:W-:Y:S02]  /*34dc0*/  LEA.HI.X.SX32 R7, R3, R2, 0x2, P6 ;  /* 0x0000000203077211 */ /* 0x000fe400030f16ff */
[----:B------:R-:W-:Y:S01]  /*34dd0*/  IADD3 R3, R19, 0x98, RZ ;  /* 0x0000009813037810 */ /* 0x000fe20007ffe0ff */
[----:B------:R1:W-:Y:S04]  /*34de0*/  @P3 STG.E [R4.64], R22 ;  /* 0x0000001604003986 */ /* 0x0003e8000c101904 */
[----:B---3--:R2:W-:Y:S01]  /*34df0*/  @P1 STG.E [R6.64], R23 ;  /* 0x0000001706001986 */ /* 0x0085e2000c101904 */
[----:B------:R-:W-:Y:S02]  /*34e00*/  ISETP.LT.AND P1, PT, R3, c[0x0][0x17c], !P0 ;  /* 0x00005f0003007a0c */ /* 0x000fe40004721270 */
[C---:B-1----:R-:W-:Y:S01]  /*34e10*/  LEA R4, P6, R8.reuse, R0, 0x2 ;  /* 0x0000000008047211 */ /* 0x042fe200078c10ff */
[----:B------:R-:W3:Y:S01]  /*34e20*/  LDL.LU R22, [R1+0x290] ;  /* 0x0002900001167983 */ /* 0x000ee20000300800 */
[----:B--2---:R-:W-:-:S03]  /*34e30*/  IADD3 R7, R8, c[0x0][0x198], RZ ;  /* 0x0000660008077a10 */ /* 0x004fc60007ffe0ff */
[----:B------:R-:W2:Y:S01]  /*34e40*/  LDL.LU R23, [R1+0x294] ;  /* 0x0002940001177983 */ /* 0x000ea20000300800 */
[----:B------:R-:W-:Y:S02]  /*34e50*/  LEA.HI.X.SX32 R5, R8, R2, 0x2, P6 ;  /* 0x0000000208057211 */ /* 0x000fe400030f16ff */
[C---:B------:R-:W-:Y:S01]  /*34e60*/  LEA R6, P6, R7.reuse, R0, 0x2 ;  /* 0x0000000007067211 */ /* 0x040fe200078c10ff */
[----:B------:R-:W2:Y:S01]  /*34e70*/  LDL.LU R20, [R1+0x2c0] ;  /* 0x0002c00001147983 */ /* 0x000ea20000300800 */
[C---:B------:R-:W-:Y:S02]  /*34e80*/  IADD3 R3, R7.reuse, c[0x0][0x198], RZ ;  /* 0x0000660007037a10 */ /* 0x040fe40007ffe0ff */
[----:B------:R-:W-:Y:S01]  /*34e90*/  LEA.HI.X.SX32 R7, R7, R2, 0x2, P6 ;  /* 0x0000000207077211 */ /* 0x000fe200030f16ff */
[----:B------:R-:W-:Y:S04]  /*34ea0*/  @P5 STG.E [R4.64], R21 ;  /* 0x0000001504005986 */ /* 0x000fe8000c101904 */
[----:B----4-:R1:W-:Y:S04]  /*34eb0*/  @P2 STG.E [R6.64], R18 ;  /* 0x0000001206002986 */ /* 0x0103e8000c101904 */
[----:B-1----:R-:W4:Y:S01]  /*34ec0*/  LDL.LU R18, [R1+0x2c4] ;  /* 0x0002c40001127983 */ /* 0x002f220000300800 */
[----:B------:R-:W-:-:S02]  /*34ed0*/  IADD3 R8, R19, 0x99, RZ ;  /* 0x0000009913087810 */ /* 0x000fc40007ffe0ff */
[----:B------:R-:W-:Y:S01]  /*34ee0*/  LEA R4, P6, R3, R0, 0x2 ;  /* 0x0000000003047211 */ /* 0x000fe200078c10ff */
[----:B------:R-:W4:Y:S01]  /*34ef0*/  LDL.LU R11, [R1+0x2d0] ;  /* 0x0002d000010b7983 */ /* 0x000f220000300800 */
[----:B------:R-:W-:Y:S02]  /*34f00*/  IADD3 R9, R19, 0x97, RZ ;  /* 0x0000009713097810 */ /* 0x000fe40007ffe0ff */
[----:B------:R-:W-:Y:S01]  /*34f10*/  ISETP.LT.AND P5, PT, R8, c[0x0][0x17c], !P0 ;  /* 0x00005f0008007a0c */ /* 0x000fe200047a1270 */
[----:B------:R-:W4:Y:S01]  /*34f20*/  LDL.LU R21, [R1+0x2d4] ;  /* 0x0002d40001157983 */ /* 0x000f220000300800 */
[----:B------:R-:W-:Y:S02]  /*34f30*/  LEA.HI.X.SX32 R5, R3, R2, 0x2, P6 ;  /* 0x0000000203057211 */ /* 0x000fe400030f16ff */
[----:B------:R-:W-:Y:S02]  /*34f40*/  ISETP.LT.AND P3, PT, R9, c[0x0][0x17c], !P0 ;  /* 0x00005f0009007a0c */ /* 0x000fe40004761270 */
[----:B------:R-:W-:Y:S01]  /*34f50*/  IADD3 R8, R3, c[0x0][0x198], RZ ;  /* 0x0000660003087a10 */ /* 0x000fe20007ffe0ff */
[----:B------:R1:W-:Y:S01]  /*34f60*/  @P4 STG.E [R4.64], R24 ;  /* 0x0000001804004986 */ /* 0x0003e2000c101904 */
[----:B------:R-:W-:-:S02]  /*34f70*/  IADD3 R3, R19, 0x9b, RZ ;  /* 0x0000009b13037810 */ /* 0x000fc40007ffe0ff */
[C---:B------:R-:W-:Y:S02]  /*34f80*/  LEA R6, P6, R8.reuse, R0, 0x2 ;  /* 0x0000000008067211 */ /* 0x040fe400078c10ff */
[----:B------:R-:W-:Y:S02]  /*34f90*/  ISETP.LT.AND P4, PT, R3, c[0x0][0x17c], !P0 ;  /* 0x00005f0003007a0c */ /* 0x000fe40004781270 */
[C---:B------:R-:W-:Y:S02]  /*34fa0*/  LEA.HI.X.SX32 R7, R8.reuse, R2, 0x2, P6 ;  /* 0x0000000208077211 */ /* 0x040fe400030f16ff */
[----:B-1----:R-:W-:-:S04]  /*34fb0*/  IADD3 R5, R8, c[0x0][0x198], RZ ;  /* 0x0000660008057a10 */ /* 0x002fc80007ffe0ff */
[C---:B------:R-:W-:Y:S02]  /*34fc0*/  LEA R4, P6, R5.reuse, R0, 0x2 ;  /* 0x0000000005047211 */ /* 0x040fe400078c10ff */
[C---:B------:R-:W-:Y:S01]  /*34fd0*/  IADD3 R3, R5.reuse, c[0x0][0x198], RZ ;  /* 0x0000660005037a10 */ /* 0x040fe20007ffe0ff */
[----:B------:R1:W-:Y:S01]  /*34fe0*/  @P3 STG.E [R6.64], R25 ;  /* 0x0000001906003986 */ /* 0x0003e2000c101904 */
[----:B------:R-:W-:Y:S02]  /*34ff0*/  LEA.HI.X.SX32 R5, R5, R2, 0x2, P6 ;  /* 0x0000000205057211 */ /* 0x000fe400030f16ff */
[C---:B------:R-:W-:Y:S02]  /*35000*/  IADD3 R8, R19.reuse, 0x9c, RZ ;  /* 0x0000009c13087810 */ /* 0x040fe40007ffe0ff */
[----:B------:R-:W-:Y:S02]  /*35010*/  IADD3 R9, R19, 0x9a, RZ ;  /* 0x0000009a13097810 */ /* 0x000fe40007ffe0ff */
[----:B------:R-:W-:-:S02]  /*35020*/  ISETP.LT.AND P3, PT, R8, c[0x0][0x17c], !P0 ;  /* 0x00005f0008007a0c */ /* 0x000fc40004761270 */
[----:B-1----:R-:W-:Y:S02]  /*35030*/  LEA R6, P6, R3, R0, 0x2 ;  /* 0x0000000003067211 */ /* 0x002fe400078c10ff */
[----:B------:R-:W-:Y:S02]  /*35040*/  ISETP.LT.AND P2, PT, R9, c[0x0][0x17c], !P0 ;  /* 0x00005f0009007a0c */ /* 0x000fe40004741270 */
[C---:B------:R-:W-:Y:S02]  /*35050*/  LEA.HI.X.SX32 R7, R3.reuse, R2, 0x2, P6 ;  /* 0x0000000203077211 */ /* 0x040fe400030f16ff */
[----:B------:R-:W-:Y:S02]  /*35060*/  IADD3 R8, R3, c[0x0][0x198], RZ ;  /* 0x0000660003087a10 */ /* 0x000fe40007ffe0ff */
[----:B------:R-:W-:Y:S01]  /*35070*/  IADD3 R3, R19, 0x9e, RZ ;  /* 0x0000009e13037810 */ /* 0x000fe20007ffe0ff */
[----:B---3--:R1:W-:Y:S04]  /*35080*/  @P1 STG.E [R4.64], R22 ;  /* 0x0000001604001986 */ /* 0x0083e8000c101904 */
[----:B--2---:R2:W-:Y:S01]  /*35090*/  @P5 STG.E [R6.64], R23 ;  /* 0x0000001706005986 */ /* 0x0045e2000c101904 */
[----:B------:R-:W-:-:S02]  /*350a0*/  ISETP.LT.AND P5, PT, R3, c[0x0][0x17c], !P0 ;  /* 0x00005f0003007a0c */ /* 0x000fc400047a1270 */
[C---:B-1----:R-:W-:Y:S01]  /*350b0*/  LEA R4, P6, R8.reuse, R0, 0x2 ;  /* 0x0000000008047211 */ /* 0x042fe200078c10ff */
[----:B------:R-:W3:Y:S01]  /*350c0*/  LDL.LU R22, [R1+0x2e0] ;  /* 0x0002e00001167983 */ /* 0x000ee20000300800 */
[----:B--2---:R-:W-:-:S03]  /*350d0*/  IADD3 R7, R8, c[0x0][0x198], RZ ;  /* 0x0000660008077a10 */ /* 0x004fc60007ffe0ff */
[----:B------:R-:W2:Y:S01]  /*350e0*/  LDL.LU R23, [R1+0x2e4] ;  /* 0x0002e40001177983 */ /* 0x000ea20000300800 */
[----:B------:R-:W-:Y:S02]  /*350f0*/  LEA.HI.X.SX32 R5, R8, R2, 0x2, P6 ;  /* 0x0000000208057211 */ /* 0x000fe400030f16ff */
[C---:B------:R-:W-:Y:S02]  /*35100*/  LEA R6, P6, R7.reuse, R0, 0x2 ;  /* 0x0000000007067211 */ /* 0x040fe400078c10ff */
[C---:B------:R-:W-:Y:S01]  /*35110*/  IADD3 R3, R7.reuse, c[0x0][0x198], RZ ;  /* 0x0000660007037a10 */ /* 0x040fe20007ffe0ff */
[----:B------:R1:W-:Y:S01]  /*35120*/  @P2 STG.E [R4.64], R20 ;  /* 0x0000001404002986 */ /* 0x0003e2000c101904 */
[----:B------:R-:W-:-:S05]  /*35130*/  LEA.HI.X.SX32 R7, R7, R2, 0x2, P6 ;  /* 0x0000000207077211 */ /* 0x000fca00030f16ff */
[----:B----4-:R4:W-:Y:S04]  /*35140*/  @P4 STG.E [R6.64], R18 ;  /* 0x0000001206004986 */ /* 0x0109e8000c101904 */
[----:B-1----:R-:W2:Y:S04]  /*35150*/  LDL.LU R20, [R1+0x278] ;  /* 0x0002780001147983 */ /* 0x002ea80000300800 */
[----:B----4-:R-:W4:Y:S01]  /*35160*/  LDL.LU R18, [R1+0x27c] ;  /* 0x00027c0001127983 */ /* 0x010f220000300800 */
[----:B------:R-:W-:Y:S02]  /*35170*/  IADD3 R8, R19, 0x9f, RZ ;  /* 0x0000009f13087810 */ /* 0x000fe40007ffe0ff */
[----:B------:R-:W-:-:S02]  /*35180*/  LEA R4, P6, R3, R0, 0x2 ;  /* 0x0000000003047211 */ /* 0x000fc400078c10ff */
[----:B------:R-:W-:Y:S02]  /*35190*/  IADD3 R9, R19, 0x9d, RZ ;  /* 0x0000009d13097810 */ /* 0x000fe40007ffe0ff */
[----:B------:R-:W-:Y:S02]  /*351a0*/  ISETP.LT.AND P2, PT, R8, c[0x0][0x17c], !P0 ;  /* 0x00005f0008007a0c */ /* 0x000fe40004741270 */
        /* <DEDUP_REMOVED lines=8> */
[----:B-1----:R-:W-:Y:S01]  /*35230*/  IADD3 R5, R8, c[0x0][0x198], RZ ;  /* 0x0000660008057a10 */ /* 0x002fe20007ffe0ff */
[----:B------:R-:W4:Y:S03]  /*35240*/  LDL.LU R11, [R1+0x288] ;  /* 0x00028800010b7983 */ /* 0x000f260000300800 */
[----:B------:R-:W-:-:S02]  /*35250*/  LEA R4, P6, R5, R0, 0x2 ;  /* 0x0000000005047211 */ /* 0x000fc400078c10ff */
[C---:B------:R-:W-:Y:S01]  /*35260*/  IADD3 R3, R5.reuse, c[0x0][0x198], RZ ;  /* 0x0000660005037a10 */ /* 0x040fe20007ffe0ff */
[----:B------:R1:W-:Y:S01]  /*35270*/  @P1 STG.E [R6.64], R21 ;  /* 0x0000001506001986 */ /* 0x0003e2000c101904 */
[----:B------:R-:W-:Y:S02]  /*35280*/  LEA.HI.X.SX32 R5, R5, R2, 0x2, P6 ;  /* 0x0000000205057211 */ /* 0x000fe400030f16ff */
[C---:B------:R-:W-:Y:S02]  /*35290*/  IADD3 R8, R19.reuse, 0xa2, RZ ;  /* 0x000000a213087810 */ /* 0x040fe40007ffe0ff */
[----:B------:R-:W-:Y:S02]  /*352a0*/  IADD3 R9, R19, 0xa0, RZ ;  /* 0x000000a013097810 */ /* 0x000fe40007ffe0ff */
[----:B------:R-:W-:Y:S01]  /*352b0*/  ISETP.LT.AND P1, PT, R8, c[0x0][0x17c], !P0 ;  /* 0x00005f0008007a0c */ /* 0x000fe20004721270 */
[----:B-1----:R-:W4:Y:S01]  /*352c0*/  LDL.LU R21, [R1+0x28c] ;  /* 0x00028c0001157983 */ /* 0x002f220000300800 */
[----:B------:R-:W-:-:S02]  /*352d0*/  LEA R6, P6, R3, R0, 0x2 ;  /* 0x0000000003067211 */ /* 0x000fc400078c10ff */
        /* <DEDUP_REMOVED lines=81> */
[----:B-1----:R-:W-:Y:S01]  /*357f0*/  LEA R6, P6, R3, R0, 0x2 ;  /* 0x0000000003067211 */ /* 0x002fe200078c10ff */
[----:B------:R-:W4:Y:S01]  /*35800*/  LDL.LU R21, [R1+0x2a8] ;  /* 0x0002a80001157983 */ /* 0x000f220000300800 */
[----:B------:R-:W-:Y:S02]  /*35810*/  ISETP.LT.AND P1, PT, R9, c[0x0][0x17c], !P0 ;  /* 0x00005f0009007a0c */ /* 0x000fe40004721270 */
[C---:B------:R-:W-:Y:S02]  /*35820*/  LEA.HI.X.SX32 R7, R3.reuse, R2, 0x2, P6 ;  /* 0x0000000203077211 */ /* 0x040fe400030f16ff */
[----:B------:R-:W-:Y:S02]  /*35830*/  IADD3 R8, R3, c[0x0][0x198], RZ ;  /* 0x0000660003087a10 */ /* 0x000fe40007ffe0ff */
[C---:B------:R-:W-:Y:S02]  /*35840*/  IADD3 R3, R19.reuse, 0xb0, RZ ;  /* 0x000000b013037810 */ /* 0x040fe40007ffe0ff */
        /* <DEDUP_REMOVED lines=9> */
[----:B------:R-:W-:Y:S02]  /*358e0*/  LEA R6, P6, R7, R0, 0x2 ;  /* 0x0000000007067211 */ /* 0x000fe400078c10ff */
[----:B------:R-:W-:Y:S02]  /*358f0*/  IADD3 R8, R19, 0xb1, RZ ;  /* 0x000000b113087810 */ /* 0x000fe40007ffe0ff */
[C---:B------:R-:W-:Y:S01]  /*35900*/  IADD3 R3, R7.reuse, c[0x0][0x198], RZ ;  /* 0x0000660007037a10 */ /* 0x040fe20007ffe0ff */
[----:B------:R1:W-:Y:S01]  /*35910*/  @P1 STG.E [R4.64], R20 ;  /* 0x0000001404001986 */ /* 0x0003e2000c101904 */
[----:B------:R-:W-:Y:S02]  /*35920*/  LEA.HI.X.SX32 R7, R7, R2, 0x2, P6 ;  /* 0x0000000207077211 */ /* 0x000fe400030f16ff */
[----:B------:R-:W-:-:S02]  /*35930*/  ISETP.LT.AND P1, PT, R8, c[0x0][0x17c], !P0 ;  /* 0x00005f0008007a0c */ /* 0x000fc40004721270 */
[----:B------:R-:W-:Y:S02]  /*35940*/  ISETP.LT.AND P4, PT, R9, c[0x0][0x17c], !P0 ;  /* 0x00005f0009007a0c */ /* 0x000fe40004781270 */
[C---:B------:R-:W-:Y:S01]  /*35950*/  IADD3 R8, R3.reuse, c[0x0][0x198], RZ ;  /* 0x0000660003087a10 */ /* 0x040fe20007ffe0ff */
[----:B----4-:R4:W-:Y:S01]  /*35960*/  @P5 STG.E [R6.64], R18 ;  /* 0x0000001206005986 */ /* 0x0109e2000c101904 */
[----:B-1----:R-:W-:-:S04]  /*35970*/  LEA R4, P6, R3, R0, 0x2 ;  /* 0x0000000003047211 */ /* 0x002fc800078c10ff */
[----:B------:R-:W-:Y:S02]  /*35980*/  LEA.HI.X.SX32 R5, R3, R2, 0x2, P6 ;  /* 0x0000000203057211 */ /* 0x000fe400030f16ff */
[C---:B----4-:R-:W-:Y:S01]  /*35990*/  LEA R6, P6, R8.reuse, R0, 0x2 ;  /* 0x0000000008067211 */ /* 0x050fe200078c10ff */
[----:B------:R-:W4:Y:S03]  /*359a0*/  LDL.LU R18, [R1+0x25c] ;  /* 0x00025c0001127983 */ /* 0x000f260000300800 */
[----:B------:R-:W-:Y:S01]  /*359b0*/  LEA.HI.X.SX32 R7, R8, R2, 0x2, P6 ;  /* 0x0000000208077211 */ /* 0x000fe200030f16ff */
[----:B------:R1:W-:Y:S04]  /*359c0*/  @P2 STG.E [R4.64], R28 ;  /* 0x0000001c04002986 */ /* 0x0003e8000c101904 */
[----:B------:R1:W-:Y:S04]  /*359d0*/  @P4 STG.E [R6.64], R29 ;  /* 0x0000001d06004986 */ /* 0x0003e8000c101904 */
[----:B-1----:R-:W4:Y:S04]  /*359e0*/  LDL.LU R28, [R1+0x92c] ;  /* 0x00092c00011c7983 */ /* 0x002f280000300800 */
[----:B------:R-:W4:Y:S01]  /*359f0*/  LDL.LU R29, [R1+0x928] ;  /* 0x00092800011d7983 */ /* 0x000f220000300800 */
[----:B------:R-:W-:-:S02]  /*35a00*/  IADD3 R3, R19, 0xb3, RZ ;  /* 0x000000b313037810 */ /* 0x000fc40007ffe0ff */
[----:B------:R-:W-:Y:S02]  /*35a10*/  IADD3 R5, R8, c[0x0][0x198], RZ ;  /* 0x0000660008057a10 */ /* 0x000fe40007ffe0ff */
[----:B------:R-:W-:Y:S02]  /*35a20*/  ISETP.LT.AND P2, PT, R3, c[0x0][0x17c], !P0 ;  /* 0x00005f0003007a0c */ /* 0x000fe40004741270 */
[----:B------:R-:W-:Y:S02]  /*35a30*/  LEA R4, P6, R5, R0, 0x2 ;  /* 0x0000000005047211 */ /* 0x000fe400078c10ff */
[C---:B------:R-:W-:Y:S02]  /*35a40*/  IADD3 R9, R19.reuse, 0xb2, RZ ;  /* 0x000000b213097810 */ /* 0x040fe40007ffe0ff */
[----:B------:R-:W-:Y:S02]  /*35a50*/  IADD3 R8, R19, 0xb4, RZ ;  /* 0x000000b413087810 */ /* 0x000fe40007ffe0ff */
[----:B------:R-:W-:-:S02]  /*35a60*/  IADD3 R3, R5, c[0x0][0x198], RZ ;  /* 0x0000660005037a10 */ /* 0x000fc40007ffe0ff */
[----:B------:R-:W-:Y:S02]  /*35a70*/  LEA.HI.X.SX32 R5, R5, R2, 0x2, P6 ;  /* 0x0000000205057211 */ /* 0x000fe400030f16ff */
[----:B------:R-:W-:Y:S02]  /*35a80*/  ISETP.LT.AND P5, PT, R9, c[0x0][0x17c], !P0 ;  /* 0x00005f0009007a0c */ /* 0x000fe400047a1270 */
[----:B------:R-:W-:Y:S02]  /*35a90*/  ISETP.LT.AND P4, PT, R8, c[0x0][0x17c], !P0 ;  /* 0x00005f0008007a0c */ /* 0x000fe40004781270 */
[----:B------:R-:W-:Y:S02]  /*35aa0*/  LEA R6, P6, R3, R0, 0x2 ;  /* 0x0000000003067211 */ /* 0x000fe400078c10ff */
[----:B------:R-:W-:Y:S02]  /*35ab0*/  IADD3 R9, R19, 0xb5, RZ ;  /* 0x000000b513097810 */ /* 0x000fe40007ffe0ff */
[C---:B------:R-:W-:Y:S01]  /*35ac0*/  IADD3 R8, R3.reuse, c[0x0][0x198], RZ ;  /* 0x0000660003087a10 */ /* 0x040fe20007ffe0ff */
[----:B------:R1:W-:Y:S01]  /*35ad0*/  @P3 STG.E [R4.64], R21 ;  /* 0x0000001504003986 */ /* 0x0003e2000c101904 */
[----:B------:R-:W-:-:S02]  /*35ae0*/  LEA.HI.X.SX32 R7, R3, R2, 0x2, P6 ;  /* 0x0000000203077211 */ /* 0x000fc400030f16ff */
[----:B------:R-:W-:Y:S02]  /*35af0*/  ISETP.LT.AND P3, PT, R9, c[0x0][0x17c], !P0 ;  /* 0x00005f0009007a0c */ /* 0x000fe40004761270 */
[----:B------:R-:W-:Y:S02]  /*35b00*/  IADD3 R3, R19, 0xb6, RZ ;  /* 0x000000b613037810 */ /* 0x000fe40007ffe0ff */
[C---:B------:R-:W-:Y:S02]  /*35b10*/  IADD3 R9, R8.reuse, c[0x0][0x198], RZ ;  /* 0x0000660008097a10 */ /* 0x040fe40007ffe0ff */
[----:B-1----:R-:W-:-:S04]  /*35b20*/  LEA R4, P6, R8, R0, 0x2 ;  /* 0x0000000008047211 */ /* 0x002fc800078c10ff */
[----:B------:R-:W-:Y:S01]  /*35b30*/  LEA.HI.X.SX32 R5, R8, R2, 0x2, P6 ;  /* 0x0000000208057211 */ /* 0x000fe200030f16ff */
[----:B---3--:R1:W-:Y:S01]  /*35b40*/  @P1 STG.E [R6.64], R22 ;  /* 0x0000001606001986 */ /* 0x0083e2000c101904 */
[----:B------:R-:W-:Y:S02]  /*35b50*/  ISETP.LT.AND P1, PT, R3, c[0x0][0x17c], !P0 ;  /* 0x00005f0003007a0c */ /* 0x000fe40004721270 */
[C---:B------:R-:W-:Y:S01]  /*35b60*/  IADD3 R3, R9.reuse, c[0x0][0x198], RZ ;  /* 0x0000660009037a10 */ /* 0x040fe20007ffe0ff */
[----:B--2---:R2:W-:Y:S01]  /*35b70*/  @P5 STG.E [R4.64], R23 ;  /* 0x0000001704005986 */ /* 0x0045e2000c101904 */
[----:B-1----:R-:W-:-:S03]  /*35b80*/  LEA R6, P6, R9, R0, 0x2 ;  /* 0x0000000009067211 */ /* 0x002fc600078c10ff */
[----:B------:R-:W3:Y:S01]  /*35b90*/  LDL.LU R22, [R1+0x298] ;  /* 0x0002980001167983 */ /* 0x000ee20000300800 */
[----:B------:R-:W-:-:S03]  /*35ba0*/  LEA.HI.X.SX32 R7, R9, R2, 0x2, P6 ;  /* 0x0000000209077211 */ /* 0x000fc600030f16ff */
[----:B--2---:R-:W2:Y:S01]  /*35bb0*/  LDL.LU R23, [R1+0x29c] ;  /* 0x00029c0001177983 */ /* 0x004ea20000300800 */
[C---:B------:R-:W-:Y:S02]  /*35bc0*/  LEA R4, P6, R3.reuse, R0, 0x2 ;  /* 0x0000000003047211 */ /* 0x040fe400078c10ff */
[C---:B------:R-:W-:Y:S02]  /*35bd0*/  IADD3 R9, R3.reuse, c[0x0][0x198], RZ ;  /* 0x0000660003097a10 */ /* 0x040fe40007ffe0ff */
[----:B------:R-:W-:Y:S01]  /*35be0*/  LEA.HI.X.SX32 R5, R3, R2, 0x2, P6 ;  /* 0x0000000203057211 */ /* 0x000fe200030f16ff */
[----:B----4-:R1:W-:Y:S02]  /*35bf0*/  @P2 STG.E [R6.64], R18 ;  /* 0x0000001206002986 */ /* 0x0103e4000c101904 */
[----:B-1----:R-:W-:-:S04]  /*35c00*/  LEA R6, P6, R9, R0, 0x2 ;  /* 0x0000000009067211 */ /* 0x002fc800078c10ff */
[----:B------:R-:W-:Y:S01]  /*35c10*/  LEA.HI.X.SX32 R7, R9, R2, 0x2, P6 ;  /* 0x0000000209077211 */ /* 0x000fe200030f16ff */
[----:B------:R1:W-:Y:S04]  /*35c20*/  @P4 STG.E [R4.64], R29 ;  /* 0x0000001d04004986 */ /* 0x0003e8000c101904 */
[----:B------:R4:W-:Y:S04]  /*35c30*/  @P3 STG.E [R6.64], R28 ;  /* 0x0000001c06003986 */ /* 0x0009e8000c101904 */
[----:B-1----:R-:W2:Y:S04]  /*35c40*/  LDL.LU R29, [R1+0x924] ;  /* 0x00092400011d7983 */ /* 0x002ea80000300800 */
[----:B----4-:R-:W4:Y:S04]  /*35c50*/  LDL.LU R28, [R1+0x920] ;  /* 0x00092000011c7983 */ /* 0x010f280000300800 */
[----:B------:R-:W4:Y:S04]  /*35c60*/  LDL.LU R20, [R1+0x2c8] ;  /* 0x0002c80001147983 */ /* 0x000f280000300800 */
[----:B------:R-:W4:Y:S01]  /*35c70*/  LDL.LU R18, [R1+0x2cc] ;  /* 0x0002cc0001127983 */ /* 0x000f220000300800 */
[----:B------:R-:W-:-:S02]  /*35c80*/  IADD3 R8, R19, 0xb7, RZ ;  /* 0x000000b713087810 */ /* 0x000fc40007ffe0ff */
[----:B------:R-:W-:Y:S01]  /*35c90*/  IADD3 R11, R9, c[0x0][0x198], RZ ;  /* 0x00006600090b7a10 */ /* 0x000fe20007ffe0ff */
[----:B------:R-:W4:Y:S01]  /*35ca0*/  LDL.LU R21, [R1+0x2d8] ;  /* 0x0002d80001157983 */ /* 0x000f220000300800 */
[----:B------:R-:W-:Y:S02]  /*35cb0*/  ISETP.LT.AND P5, PT, R8, c[0x0][0x17c], !P0 ;  /* 0x00005f0008007a0c */ /* 0x000fe400047a1270 */
[----:B------:R-:W-:Y:S02]  /*35cc0*/  IADD3 R8, R19, 0xb8, RZ ;  /* 0x000000b813087810 */ /* 0x000fe40007ffe0ff */
[C---:B------:R-:W-:Y:S02]  /*35cd0*/  LEA R4, P6, R11.reuse, R0, 0x2 ;  /* 0x000000000b047211 */ /* 0x040fe400078c10ff */
[----:B------:R-:W-:Y:S02]  /*35ce0*/  IADD3 R9, R11, c[0x0][0x198], RZ ;  /* 0x000066000b097a10 */ /* 0x000fe40007ffe0ff */
[----:B------:R-:W-:-:S02]  /*35cf0*/  ISETP.LT.AND P2, PT, R8, c[0x0][0x17c], !P0 ;  /* 0x00005f0008007a0c */ /* 0x000fc40004741270 */
[----:B------:R-:W-:Y:S02]  /*35d00*/  LEA.HI.X.SX32 R5, R11, R2, 0x2, P6 ;  /* 0x000000020b057211 */ /* 0x000fe400030f16ff */
[C---:B------:R-:W-:Y:S02]  /*35d10*/  LEA R8, P6, R9.reuse, R0, 0x2 ;  /* 0x0000000009087211 */ /* 0x040fe400078c10ff */
[----:B------:R-:W-:Y:S02]  /*35d20*/  IADD3 R11, R9, c[0x0][0x198], RZ ;  /* 0x00006600090b7a10 */ /* 0x000fe40007ffe0ff */
[----:B------:R-:W-:Y:S02]  /*35d30*/  IADD3 R3, R19, 0xb9, RZ ;  /* 0x000000b913037810 */ /* 0x000fe40007ffe0ff */
[----:B------:R-:W-:Y:S02]  /*35d40*/  LEA.HI.X.SX32 R9, R9, R2, 0x2, P6 ;  /* 0x0000000209097211 */ /* 0x000fe400030f16ff */
[----:B------:R-:W-:-:S02]  /*35d50*/  LEA R12, P6, R11, R0, 0x2 ;  /* 0x000000000b0c7211 */ /* 0x000fc400078c10ff */
[----:B------:R-:W-:Y:S02]  /*35d60*/  ISETP.LT.AND P4, PT, R3, c[0x0][0x17c], !P0 ;  /* 0x00005f0003007a0c */ /* 0x000fe40004781270 */
[C---:B------:R-:W-:Y:S02]  /*35d70*/  IADD3 R7, R11.reuse, c[0x0][0x198], RZ ;  /* 0x000066000b077a10 */ /* 0x040fe40007ffe0ff */
[----:B------:R-:W-:Y:S02]  /*35d80*/  LEA.HI.X.SX32 R13, R11, R2, 0x2, P6 ;  /* 0x000000020b0d7211 */ /* 0x000fe400030f16ff */
[C---:B------:R-:W-:Y:S02]  /*35d90*/  LEA R6, P6, R7.reuse, R0, 0x2 ;  /* 0x0000000007067211 */ /* 0x040fe400078c10ff */
[C---:B------:R-:W-:Y:S02]  /*35da0*/  IADD3 R11, R7.reuse, c[0x0][0x198], RZ ;  /* 0x00006600070b7a10 */ /* 0x040fe40007ffe0ff */
[----:B------:R-:W-:Y:S01]  /*35db0*/  LEA.HI.X.SX32 R7, R7, R2, 0x2, P6 ;  /* 0x0000000207077211 */ /* 0x000fe200030f16ff */
[----:B------:R1:W-:Y:S04]  /*35dc0*/  @P1 STG.E [R4.64], R26 ;  /* 0x0000001a04001986 */ /* 0x0003e8000c101904 */
[----:B------:R1:W-:Y:S01]  /*35dd0*/  @P5 STG.E [R8.64], R27 ;  /* 0x0000001b08005986 */ /* 0x0003e2000c101904 */
[----:B------:R-:W-:-:S04]  /*35de0*/  IADD3 R3, R19, 0xba, RZ ;  /* 0x000000ba13037810 */ /* 0x000fc80007ffe0ff */
[----:B------:R-:W-:Y:S02]  /*35df0*/  ISETP.LT.AND P3, PT, R3, c[0x0][0x17c], !P0 ;  /* 0x00005f0003007a0c */ /* 0x000fe40004761270 */
[----:B------:R-:W-:Y:S02]  /*35e00*/  IADD3 R3, R19, 0xbb, RZ ;  /* 0x000000bb13037810 */ /* 0x000fe40007ffe0ff */
[----:B-1----:R-:W-:Y:S02]  /*35e10*/  LEA R4, P6, R11, R0, 0x2 ;  /* 0x000000000b047211 */ /* 0x002fe400078c10ff */
[----:B------:R-:W-:Y:S02]  /*35e20*/  ISETP.LT.AND P1, PT, R3, c[0x0][0x17c], !P0 ;  /* 0x00005f0003007a0c */ /* 0x000fe40004721270 */
[C---:B------:R-:W-:Y:S02]  /*35e30*/  IADD3 R9, R11.reuse, c[0x0][0x198], RZ ;  /* 0x000066000b097a10 */ /* 0x040fe40007ffe0ff */
[----:B------:R-:W-:-:S02]  /*35e40*/  LEA.HI.X.SX32 R5, R11, R2, 0x2, P6 ;  /* 0x000000020b057211 */ /* 0x000fc400030f16ff */
[----:B------:R-:W-:-:S04]  /*35e50*/  LEA R10, P6, R9, R0, 0x2 ;  /* 0x00000000090a7211 */ /* 0x000fc800078c10ff */
[----:B------:R-:W-:Y:S01]  /*35e60*/  LEA.HI.X.SX32 R11, R9, R2, 0x2, P6 ;  /* 0x00000002090b7211 */ /* 0x000fe200030f16ff */
[----:B---3--:R1:W-:Y:S04]  /*35e70*/  @P2 STG.E [R12.64], R22 ;  /* 0x000000160c002986 */ /* 0x0083e8000c101904 */
[----:B--2---:R2:W-:Y:S04]  /*35e80*/  @P4 STG.E [R6.64], R23 ;  /* 0x0000001706004986 */ /* 0x0045e8000c101904 */
[----:B-1----:R-:W3:Y:S04]  /*35e90*/  LDL.LU R22, [R1+0x2dc] ;  /* 0x0002dc0001167983 */ /* 0x002ee80000300800 */
[----:B--2---:R-:W2:Y:S04]  /*35ea0*/  LDL.LU R23, [R1+0x2e8] ;  /* 0x0002e80001177983 */ /* 0x004ea80000300800 */
[----:B----4-:R-:W1:Y:S04]  /*35eb0*/  LDS.128 R24, [R28] ;  /* 0x000000001c187984 */ /* 0x010e680000000c00 */
[----:B------:R-:W-:Y:S04]  /*35ec0*/  @P3 STG.E [R4.64], R20 ;  /* 0x0000001404003986 */ /* 0x000fe8000c101904 */
[----:B------:R4:W-:Y:S04]  /*35ed0*/  @P1 STG.E [R10.64], R18 ;  /* 0x000000120a001986 */ /* 0x0009e8000c101904 */
[----:B-1----:R-:W-:Y:S04]  /*35ee0*/  STL.64 [R1+0x28], R26 ;  /* 0x0000281a01007387 */ /* 0x002fe80000100a00 */
[----:B----4-:R-:W4:Y:S01]  /*35ef0*/  LDL.LU R18, [R1+0x2ec] ;  /* 0x0002ec0001127983 */ /* 0x010f220000300800 */
[----:B------:R-:W-:-:S02]  /*35f00*/  IMAD.MOV.U32 R12, RZ, RZ, R24 ;  /* 0x000000ffff0c7224 */ /* 0x000fc400078e0018 */
[----:B------:R-:W-:Y:S02]  /*35f10*/  IMAD.MOV.U32 R17, RZ, RZ, R25 ;  /* 0x000000ffff117224 */ /* 0x000fe400078e0019 */
[----:B------:R-:W1:Y:S01]  /*35f20*/  LDS.128 R24, [R29] ;  /* 0x000000001d187984 */ /* 0x000e620000000c00 */
[----:B------:R-:W-:Y:S02]  /*35f30*/  IADD3 R3, R19, 0xbc, RZ ;  /* 0x000000bc13037810 */ /* 0x000fe40007ffe0ff */
[----:B------:R-:W-:Y:S02]  /*35f40*/  IADD3 R13, R9, c[0x0][0x198], RZ ;  /* 0x00006600090d7a10 */ /* 0x000fe40007ffe0ff */
[----:B------:R-:W-:Y:S02]  /*35f50*/  ISETP.LT.AND P5, PT, R3, c[0x0][0x17c], !P0 ;  /* 0x00005f0003007a0c */ /* 0x000fe400047a1270 */
[----:B------:R-:W-:Y:S02]  /*35f60*/  IADD3 R3, R19, 0xbd, RZ ;  /* 0x000000bd13037810 */ /* 0x000fe40007ffe0ff */
[----:B------:R-:W-:-:S02]  /*35f70*/  LEA R8, P6, R13, R0, 0x2 ;  /* 0x000000000d087211 */ /* 0x000fc400078c10ff */
[----:B------:R-:W-:Y:S02]  /*35f80*/  ISETP.LT.AND P2, PT, R3, c[0x0][0x17c], !P0 ;  /* 0x00005f0003007a0c */ /* 0x000fe40004741270 */
[----:B------:R-:W-:Y:S02]  /*35f90*/  IADD3 R7, R13, c[0x0][0x198], RZ ;  /* 0x000066000d077a10 */ /* 0x000fe40007ffe0ff */
[----:B------:R-:W-:Y:S02]  /*35fa0*/  IADD3 R3, R19, 0xbe, RZ ;  /* 0x000000be13037810 */ /* 0x000fe40007ffe0ff */
[----:B------:R-:W-:Y:S02]  /*35fb0*/  LEA.HI.X.SX32 R9, R13, R2, 0x2, P6 ;  /* 0x000000020d097211 */ /* 0x000fe400030f16ff */
[----:B------:R-:W-:Y:S02]  /*35fc0*/  LEA R6, P6, R7, R0, 0x2 ;  /* 0x0000000007067211 */ /* 0x000fe400078c10ff */
[----:B------:R-:W-:-:S02]  /*35fd0*/  ISETP.LT.AND P4, PT, R3, c[0x0][0x17c], !P0 ;  /* 0x00005f0003007a0c */ /* 0x000fc40004781270 */
[C---:B------:R-:W-:Y:S02]  /*35fe0*/  IADD3 R5, R7.reuse, c[0x0][0x198], RZ ;  /* 0x0000660007057a10 */ /* 0x040fe40007ffe0ff */
[----:B------:R-:W-:Y:S02]  /*35ff0*/  LEA.HI.X.SX32 R7, R7, R2, 0x2, P6 ;  /* 0x0000000207077211 */ /* 0x000fe400030f16ff */
[C---:B------:R-:W-:Y:S02]  /*36000*/  LEA R4, P6, R5.reuse, R0, 0x2 ;  /* 0x0000000005047211 */ /* 0x040fe400078c10ff */
[C---:B------:R-:W-:Y:S02]  /*36010*/  IADD3 R11, R5.reuse, c[0x0][0x198], RZ ;  /* 0x00006600050b7a10 */ /* 0x040fe40007ffe0ff */
[----:B------:R-:W-:Y:S01]  /*36020*/  LEA.HI.X.SX32 R5, R5, R2, 0x2, P6 ;  /* 0x0000000205057211 */ /* 0x000fe200030f16ff */
[----:B------:R1:W-:Y:S02]  /*36030*/  @P5 STG.E [R8.64], R21 ;  /* 0x0000001508005986 */ /* 0x0003e4000c101904 */
[----:B-1----:R-:W-:-:S02]  /*36040*/  IMAD.MOV.U32 R14, RZ, RZ, R24 ;  /* 0x000000ffff0e7224 */ /* 0x002fc400078e0018 */
[----:B------:R-:W-:Y:S01]  /*36050*/  STL.64 [R1+0x18], R26 ;  /* 0x0000181a01007387 */ /* 0x000fe20000100a00 */
[----:B------:R-:W-:Y:S01]  /*36060*/  IMAD.MOV.U32 R16, RZ, RZ, R25 ;  /* 0x000000ffff107224 */ /* 0x000fe200078e0019 */
[----:B------:R-:W-:-:S04]  /*36070*/  IADD3 R3, R19, 0xbf, RZ ;  /* 0x000000bf13037810 */ /* 0x000fc80007ffe0ff */
[----:B------:R-:W-:Y:S02]  /*36080*/  ISETP.LT.AND P3, PT, R3, c[0x0][0x17c], !P0 ;  /* 0x00005f0003007a0c */ /* 0x000fe40004761270 */
[----:B------:R-:W-:Y:S02]  /*36090*/  IADD3 R3, R19, 0xc0, RZ ;  /* 0x000000c013037810 */ /* 0x000fe40007ffe0ff */
[----:B------:R-:W-:Y:S02]  /*360a0*/  IADD3 R9, R11, c[0x0][0x198], RZ ;  /* 0x000066000b097a10 */ /* 0x000fe40007ffe0ff */
[----:B------:R-:W-:Y:S02]  /*360b0*/  ISETP.LT.AND P1, PT, R3, c[0x0][0x17c], !P0 ;  /* 0x00005f0003007a0c */ /* 0x000fe40004721270 */
[----:B------:R-:W-:-:S04]  /*360c0*/  IADD3 R3, R19, 0xc1, RZ ;  /* 0x000000c113037810 */ /* 0x000fc80007ffe0ff */
[----:B------:R-:W-:Y:S02]  /*360d0*/  ISETP.LT.AND P5, PT, R3, c[0x0][0x17c], !P0 ;  /* 0x00005f0003007a0c */ /* 0x000fe400047a1270 */
[C---:B------:R-:W-:Y:S02]  /*360e0*/  IADD3 R3, R19.reuse, 0xc2, RZ ;  /* 0x000000c213037810 */ /* 0x040fe40007ffe0ff */
[----:B------:R-:W-:Y:S01]  /*360f0*/  IADD3 R8, R19, 0xc4, RZ ;  /* 0x000000c413087810 */ /* 0x000fe20007ffe0ff */
[----:B---3--:R-:W-:Y:S04]  /*36100*/  @P2 STG.E [R6.64], R22 ;  /* 0x0000001606002986 */ /* 0x008fe8000c101904 */
[----:B--2---:R1:W-:Y:S02]  /*36110*/  @P4 STG.E [R4.64], R23 ;  /* 0x0000001704004986 */ /* 0x0043e4000c101904 */
[----:B-1----:R-:W-:-:S05]  /*36120*/  LOP3.LUT R23, R28, 0x40, RZ, 0x3c, !PT ;  /* 0x000000401c177812 */ /* 0x002fca00078e3cff */
[----:B------:R-:W1:Y:S01]  /*36130*/  LDS.128 R24, [R23] ;  /* 0x0000000017187984 */ /* 0x000e620000000c00 */
[----:B------:R-:W-:-:S04]  /*36140*/  LEA R6, P6, R11, R0, 0x2 ;  /* 0x000000000b067211 */ /* 0x000fc800078c10ff */
[----:B------:R-:W-:Y:S02]  /*36150*/  LEA.HI.X.SX32 R7, R11, R2, 0x2, P6 ;  /* 0x000000020b077211 */ /* 0x000fe400030f16ff */
[----:B------:R-:W-:-:S04]  /*36160*/  LEA R4, P6, R9, R0, 0x2 ;  /* 0x0000000009047211 */ /* 0x000fc800078c10ff */
[----:B------:R-:W-:Y:S02]  /*36170*/  LEA.HI.X.SX32 R5, R9, R2, 0x2, P6 ;  /* 0x0000000209057211 */ /* 0x000fe400030f16ff */
[----:B------:R-:W-:Y:S02]  /*36180*/  ISETP.LT.AND P2, PT, R3, c[0x0][0x17c], !P0 ;  /* 0x00005f0003007a0c */ /* 0x000fe40004741270 */
[----:B------:R-:W-:Y:S01]  /*36190*/  IADD3 R3, R19, 0xc3, RZ ;  /* 0x000000c313037810 */ /* 0x000fe20007ffe0ff */
[----:B-1----:R-:W-:Y:S01]  /*361a0*/  IMAD.MOV.U32 R15, RZ, RZ, R24 ;  /* 0x000000ffff0f7224 */ /* 0x002fe200078e0018 */
[----:B------:R-:W-:Y:S01]  /*361b0*/  LOP3.LUT R24, R28, 0x60, RZ, 0x3c, !PT ;  /* 0x000000601c187812 */ /* 0x000fe200078e3cff */
[----:B------:R-:W-:Y:S01]  /*361c0*/  STL.64 [R1+0x48], R26 ;  /* 0x0000481a01007387 */ /* 0x000fe20000100a00 */
[----:B------:R-:W-:-:S03]  /*361d0*/  IMAD.MOV.U32 R13, RZ, RZ, R25 ;  /* 0x000000ffff0d7224 */ /* 0x000fc600078e0019 */
[----:B------:R-:W-:Y:S04]  /*361e0*/  STL [R1+0x91c], R24 ;  /* 0x00091c1801007387 */ /* 0x000fe80000100800 */
[----:B----4-:R-:W-:Y:S04]  /*361f0*/  @P3 STG.E [R6.64], R18 ;  /* 0x0000001206003986 */ /* 0x010fe8000c101904 */
[----:B------:R-:W-:Y:S04]  /*36200*/  @P1 STG.E [R4.64], R12 ;  /* 0x0000000c04001986 */ /* 0x000fe8000c101904 */
[----:B------:R-:W1:Y:S04]  /*36210*/  LDS.128 R4, [R24] ;  /* 0x0000000018047984 */ /* 0x000e680000000c00 */
[----:B------:R-:W2:Y:S01]  /*36220*/  LDS.128 R24, [R28+0x2000] ;  /* 0x002000001c187984 */ /* 0x000ea20000000c00 */
[----:B------:R-:W-:-:S02]  /*36230*/  ISETP.LT.AND P4, PT, R3, c[0x0][0x17c], !P0 ;  /* 0x00005f0003007a0c */ /* 0x000fc40004781270 */
[----:B------:R-:W-:Y:S02]  /*36240*/  IADD3 R3, R9, c[0x0][0x198], RZ ;  /* 0x0000660009037a10 */ /* 0x000fe40007ffe0ff */
[----:B------:R-:W-:Y:S02]  /*36250*/  ISETP.LT.AND P3, PT, R8, c[0x0][0x17c], !P0 ;  /* 0x00005f0008007a0c */ /* 0x000fe40004761270 */
[----:B------:R-:W-:Y:S02]  /*36260*/  IADD3 R9, R19, 0xc5, RZ ;  /* 0x000000c513097810 */ /* 0x000fe40007ffe0ff */
[C---:B------:R-:W-:Y:S02]  /*36270*/  LEA R8, P6, R3.reuse, R0, 0x2 ;  /* 0x0000000003087211 */ /* 0x040fe400078c10ff */
[----:B------:R-:W-:Y:S02]  /*36280*/  IADD3 R11, R3, c[0x0][0x198], RZ ;  /* 0x00006600030b7a10 */ /* 0x000fe40007ffe0ff */
[----:B------:R-:W-:-:S02]  /*36290*/  ISETP.LT.AND P1, PT, R9, c[0x0][0x17c], !P0 ;  /* 0x00005f0009007a0c */ /* 0x000fc40004721270 */
[----:B------:R-:W-:Y:S02]  /*362a0*/  LEA.HI.X.SX32 R9, R3, R2, 0x2, P6 ;  /* 0x0000000203097211 */ /* 0x000fe400030f16ff */
[C---:B------:R-:W-:Y:S02]  /*362b0*/  LEA R10, P6, R11.reuse, R0, 0x2 ;  /* 0x000000000b0a7211 */ /* 0x040fe400078c10ff */
[C---:B------:R-:W-:Y:S02]  /*362c0*/  IADD3 R3, R11.reuse, c[0x0][0x198], RZ ;  /* 0x000066000b037a10 */ /* 0x040fe40007ffe0ff */
[----:B------:R-:W-:Y:S01]  /*362d0*/  LEA.HI.X.SX32 R11, R11, R2, 0x2, P6 ;  /* 0x000000020b0b7211 */ /* 0x000fe200030f16ff */
[----:B------:R-:W-:Y:S04]  /*362e0*/  @P5 STG.E [R8.64], R17 ;  /* 0x0000001108005986 */ /* 0x000fe8000c101904 */
[----:B------:R2:W-:Y:S04]  /*362f0*/  @P2 STG.E [R10.64], R14 ;  /* 0x0000000e0a002986 */ /* 0x0005e8000c101904 */
[----:B-1----:R-:W-:Y:S04]  /*36300*/  STL [R1+0x8f8], R6 ;  /* 0x0008f80601007387 */ /* 0x002fe80000100800 */
[----:B------:R1:W-:Y:S01]  /*36310*/  STL [R1+0x8f4], R7 ;  /* 0x0008f40701007387 */ /* 0x0003e20000100800 */
[----:B--2---:R-:W-:-:S02]  /*36320*/  IMAD.MOV.U32 R14, RZ, RZ, R24 ;  /* 0x000000ffff0e7224 */ /* 0x004fc400078e0018 */
[----:B------:R-:W-:Y:S01]  /*36330*/  IMAD.MOV.U32 R19, RZ, RZ, R25 ;  /* 0x000000ffff137224 */ /* 0x000fe200078e0019 */
[----:B-1----:R-:W2:Y:S04]  /*36340*/  LDL R7, [R1+0x6a0] ;  /* 0x0006a00001077983 */ /* 0x002ea80000100800 */
[----:B------:R-:W-:Y:S04]  /*36350*/  STL.64 [R1+0x68], R26 ;  /* 0x0000681a01007387 */ /* 0x000fe80000100a00 */
[----:B------:R-:W1:Y:S02]  /*36360*/  LDS.128 R24, [R29+0x2000] ;  /* 0x002000001d187984 */ /* 0x000e640000000c00 */
[----:B-1----:R-:W-:-:S02]  /*36370*/  IMAD.MOV.U32 R18, RZ, RZ, R24 ;  /* 0x000000ffff127224 */ /* 0x002fc400078e0018 */
[----:B------:R-:W-:Y:S01]  /*36380*/  STL.64 [R1+0x88], R26 ;  /* 0x0000881a01007387 */ /* 0x000fe20000100a00 */
[----:B------:R-:W-:-:S03]  /*36390*/  IMAD.MOV.U32 R17, RZ, RZ, R25 ;  /* 0x000000ffff117224 */ /* 0x000fc600078e0019 */
[----:B------:R-:W1:Y:S02]  /*363a0*/  LDS.128 R24, [R23+0x2000] ;  /* 0x0020000017187984 */ /* 0x000e640000000c00 */
[----:B-1----:R-:W-:Y:S02]  /*363b0*/  IMAD.MOV.U32 R6, RZ, RZ, R24 ;  /* 0x000000ffff067224 */ /* 0x002fe400078e0018 */
[----:B------:R-:W-:Y:S04]  /*363c0*/  STL.64 [R1+0x98], R26 ;  /* 0x0000981a01007387 */ /* 0x000fe80000100a00 */
[----:B------:R-:W3:Y:S01]  /*363d0*/  LDL.LU R24, [R1+0x91c] ;  /* 0x00091c0001187983 */ /* 0x000ee20000300800 */
[C---:B------:R-:W-:Y:S02]  /*363e0*/  LEA R8, P6, R3.reuse, R0, 0x2 ;  /* 0x0000000003087211 */ /* 0x040fe400078c10ff */
[----:B------:R-:W-:-:S02]  /*363f0*/  IADD3 R11, R3, c[0x0][0x198], RZ ;  /* 0x00006600030b7a10 */ /* 0x000fc40007ffe0ff */
[----:B------:R-:W-:Y:S02]  /*36400*/  LEA.HI.X.SX32 R9, R3, R2, 0x2, P6 ;  /* 0x0000000203097211 */ /* 0x000fe400030f16ff */
[C---:B------:R-:W-:Y:S02]  /*36410*/  LEA R10, P6, R11.reuse, R0, 0x2 ;  /* 0x000000000b0a7211 */ /* 0x040fe400078c10ff */
[C---:B------:R-:W-:Y:S02]  /*36420*/  IADD3 R3, R11.reuse, c[0x0][0x198], RZ ;  /* 0x000066000b037a10 */ /* 0x040fe40007ffe0ff */
[----:B------:R-:W-:Y:S01]  /*36430*/  LEA.HI.X.SX32 R11, R11, R2, 0x2, P6 ;  /* 0x000000020b0b7211 */ /* 0x000fe200030f16ff */
[----:B------:R1:W-:Y:S04]  /*36440*/  @P4 STG.E [R8.64], R16 ;  /* 0x0000001008004986 */ /* 0x0003e8000c101904 */
[----:B------:R4:W-:Y:S01]  /*36450*/  @P3 STG.E [R10.64], R15 ;  /* 0x0000000f0a003986 */ /* 0x0009e2000c101904 */
[----:B-1----:R-:W-:-:S02]  /*36460*/  LEA R8, P6, R3, R0, 0x2 ;  /* 0x0000000003087211 */ /* 0x002fc400078c10ff */
[----:B----4-:R-:W-:Y:S01]  /*36470*/  IADD3 R11, R3, c[0x0][0x198], RZ ;  /* 0x00006600030b7a10 */ /* 0x010fe20007ffe0ff */
[----:B------:R-:W-:Y:S04]  /*36480*/  STL [R1+0x918], R23 ;  /* 0x0009181701007387 */ /* 0x000fe80000100800 */
[----:B------:R-:W-:Y:S01]  /*36490*/  LDS.128 R20, [R28+0x4000] ;  /* 0x004000001c147984 */ /* 0x000fe20000000c00 */
[----:B------:R-:W-:Y:S01]  /*364a0*/  IMAD.MOV.U32 R16, RZ, RZ, R25 ;  /* 0x000000ffff107224 */ /* 0x000fe200078e0019 */
[C---:B--2---:R-:W-:Y:S02]  /*364b0*/  IADD3 R12, R7.reuse, 0xc6, RZ ;  /* 0x000000c6070c7810 */ /* 0x044fe40007ffe0ff */
[----:B------:R-:W-:Y:S02]  /*364c0*/  IADD3 R9, R7, 0xc9, RZ ;  /* 0x000000c907097810 */ /* 0x000fe40007ffe0ff */
[----:B------:R-:W-:-:S02]  /*364d0*/  ISETP.LT.AND P5, PT, R12, c[0x0][0x17c], !P0 ;  /* 0x00005f000c007a0c */ /* 0x000fc400047a1270 */
[----:B------:R-:W-:Y:S02]  /*364e0*/  ISETP.LT.AND P3, PT, R9, c[0x0][0x17c], !P0 ;  /* 0x00005f0009007a0c */ /* 0x000fe40004761270 */
[----:B------:R-:W-:Y:S02]  /*364f0*/  LEA.HI.X.SX32 R9, R3, R2, 0x2, P6 ;  /* 0x0000000203097211 */ /* 0x000fe400030f16ff */
[----:B------:R-:W-:Y:S02]  /*36500*/  LEA R10, P6, R11, R0, 0x2 ;  /* 0x000000000b0a7211 */ /* 0x000fe400078c10ff */
[----:B------:R-:W-:Y:S02]  /*36510*/  IADD3 R12, R7, 0xc7, RZ ;  /* 0x000000c7070c7810 */ /* 0x000fe40007ffe0ff */
[C---:B------:R-:W-:Y:S02]  /*36520*/  IADD3 R3, R11.reuse, c[0x0][0x198], RZ ;  /* 0x000066000b037a10 */ /* 0x040fe40007ffe0ff */
[----:B------:R-:W-:-:S02]  /*36530*/  LEA.HI.X.SX32 R11, R11, R2, 0x2, P6 ;  /* 0x000000020b0b7211 */ /* 0x000fc400030f16ff */
[----:B------:R-:W-:Y:S01]  /*36540*/  ISETP.LT.AND P2, PT, R12, c[0x0][0x17c], !P0 ;  /* 0x00005f000c007a0c */ /* 0x000fe20004741270 */
[----:B------:R1:W-:Y:S01]  /*36550*/  @P1 STG.E [R8.64], R13 ;  /* 0x0000000d08001986 */ /* 0x0003e2000c101904 */
[----:B------:R-:W-:-:S03]  /*36560*/  IADD3 R12, R7, 0xc8, RZ ;  /* 0x000000c8070c7810 */ /* 0x000fc60007ffe0ff */
[----:B------:R2:W-:Y:S01]  /*36570*/  @P5 STG.E [R10.64], R4 ;  /* 0x000000040a005986 */ /* 0x0005e2000c101904 */
[----:B------:R-:W-:Y:S02]  /*36580*/  ISETP.LT.AND P4, PT, R12, c[0x0][0x17c], !P0 ;  /* 0x00005f000c007a0c */ /* 0x000fe40004781270 */
[----:B-1----:R-:W-:Y:S02]  /*36590*/  IADD3 R9, R7, 0xcb, RZ ;  /* 0x000000cb07097810 */ /* 0x002fe40007ffe0ff */
[C---:B------:R-:W-:Y:S02]  /*365a0*/  LEA R8, P6, R3.reuse, R0, 0x2 ;  /* 0x0000000003087211 */ /* 0x040fe400078c10ff */
[----:B--2---:R-:W-:Y:S02]  /*365b0*/  IADD3 R11, R3, c[0x0][0x198], RZ ;  /* 0x00006600030b7a10 */ /* 0x004fe40007ffe0ff */
[----:B------:R-:W-:Y:S02]  /*365c0*/  ISETP.LT.AND P5, PT, R9, c[0x0][0x17c], !P0 ;  /* 0x00005f0009007a0c */ /* 0x000fe400047a1270 */
[----:B------:R-:W-:-:S02]  /*365d0*/  LEA.HI.X.SX32 R9, R3, R2, 0x2, P6 ;  /* 0x0000000203097211 */ /* 0x000fc400030f16ff */
[C---:B------:R-:W-:Y:S02]  /*365e0*/  LEA R10, P6, R11.reuse, R0, 0x2 ;  /* 0x000000000b0a7211 */ /* 0x040fe400078c10ff */
[C---:B------:R-:W-:Y:S02]  /*365f0*/  IADD3 R4, R11.reuse, c[0x0][0x198], RZ ;  /* 0x000066000b047a10 */ /* 0x040fe40007ffe0ff */
[----:B------:R-:W-:Y:S01]  /*36600*/  LEA.HI.X.SX32 R11, R11, R2, 0x2, P6 ;  /* 0x000000020b0b7211 */ /* 0x000fe200030f16ff */
[----:B------:R1:W-:Y:S01]  /*36610*/  @P2 STG.E [R8.64], R5 ;  /* 0x0000000508002986 */ /* 0x0003e2000c101904 */
[C---:B------:R-:W-:Y:S02]  /*36620*/  IADD3 R12, R7.reuse, 0xca, RZ ;  /* 0x000000ca070c7810 */ /* 0x040fe40007ffe0ff */
[----:B------:R-:W-:Y:S01]  /*36630*/  IADD3 R3, R7, 0xcc, RZ ;  /* 0x000000cc07037810 */ /* 0x000fe20007ffe0ff */
[----:B------:R2:W-:Y:S01]  /*36640*/  @P4 STG.E [R10.64], R14 ;  /* 0x0000000e0a004986 */ /* 0x0005e2000c101904 */
[----:B------:R-:W-:-:S02]  /*36650*/  ISETP.LT.AND P1, PT, R12, c[0x0][0x17c], !P0 ;  /* 0x00005f000c007a0c */ /* 0x000fc40004721270 */
[----:B------:R-:W-:Y:S02]  /*36660*/  ISETP.LT.AND P2, PT, R3, c[0x0][0x17c], !P0 ;  /* 0x00005f0003007a0c */ /* 0x000fe40004741270 */
[C---:B------:R-:W-:Y:S02]  /*36670*/  LEA R12, P6, R4.reuse, R0, 0x2 ;  /* 0x00000000040c7211 */ /* 0x040fe400078c10ff */
[C---:B------:R-:W-:Y:S02]  /*36680*/  IADD3 R3, R4.reuse, c[0x0][0x198], RZ ;  /* 0x0000660004037a10 */ /* 0x040fe40007ffe0ff */
[----:B-1----:R-:W-:Y:S02]  /*36690*/  IADD3 R5, R7, 0xcd, RZ ;  /* 0x000000cd07057810 */ /* 0x002fe40007ffe0ff */
[----:B------:R-:W-:Y:S02]  /*366a0*/  LEA.HI.X.SX32 R13, R4, R2, 0x2, P6 ;  /* 0x00000002040d7211 */ /* 0x000fe400030f16ff */
[----:B------:R-:W-:-:S02]  /*366b0*/  LEA R4, P6, R3, R0, 0x2 ;  /* 0x0000000003047211 */ /* 0x000fc400078c10ff */
[----:B------:R-:W-:Y:S02]  /*366c0*/  ISETP.LT.AND P4, PT, R5, c[0x0][0x17c], !P0 ;  /* 0x00005f0005007a0c */ /* 0x000fe40004781270 */
[C---:B--2---:R-:W-:Y:S01]  /*366d0*/  IADD3 R14, R3.reuse, c[0x0][0x198], RZ ;  /* 0x00006600030e7a10 */ /* 0x044fe20007ffe0ff */
[----:B------:R1:W-:Y:S01]  /*366e0*/  @P3 STG.E [R12.64], R19 ;  /* 0x000000130c003986 */ /* 0x0003e2000c101904 */
[----:B------:R-:W-:Y:S02]  /*366f0*/  LEA.HI.X.SX32 R5, R3, R2, 0x2, P6 ;  /* 0x0000000203057211 */ /* 0x000fe400030f16ff */
[----:B------:R-:W-:-:S03]  /*36700*/  IADD3 R3, R14, c[0x0][0x198], RZ ;  /* 0x000066000e037a10 */ /* 0x000fc60007ffe0ff */
[----:B------:R2:W-:Y:S01]  /*36710*/  @P1 STG.E [R4.64], R18 ;  /* 0x0000001204001986 */ /* 0x0005e2000c101904 */
[C---:B------:R-:W-:Y:S02]  /*36720*/  IADD3 R15, R7.reuse, 0xce, RZ ;  /* 0x000000ce070f7810 */ /* 0x040fe40007ffe0ff */
[----:B-1----:R-:W-:Y:S02]  /*36730*/  IADD3 R13, R7, 0xcf, RZ ;  /* 0x000000cf070d7810 */ /* 0x002fe40007ffe0ff */
[C---:B------:R-:W-:Y:S01]  /*36740*/  LEA R12, P6, R14.reuse, R0, 0x2 ;  /* 0x000000000e0c7211 */ /* 0x040fe200078c10ff */
[----:B---3--:R-:W1:Y:S01]  /*36750*/  LDS.128 R8, [R24+0x2000] ;  /* 0x0020000018087984 */ /* 0x008e620000000c00 */
[----:B------:R-:W-:Y:S02]  /*36760*/  ISETP.LT.AND P1, PT, R13, c[0x0][0x17c], !P0 ;  /* 0x00005f000d007a0c */ /* 0x000fe40004721270 */
[----:B------:R-:W-:Y:S02]  /*36770*/  LEA.HI.X.SX32 R13, R14, R2, 0x2, P6 ;  /* 0x000000020e0d7211 */ /* 0x000fe400030f16ff */
[----:B------:R-:W-:-:S02]  /*36780*/  LEA R14, P6, R3, R0, 0x2 ;  /* 0x00000000030e7211 */ /* 0x000fc400078c10ff */
[----:B--2---:R-:W-:Y:S01]  /*36790*/  IADD3 R4, R3, c[0x0][0x198], RZ ;  /* 0x0000660003047a10 */ /* 0x004fe20007ffe0ff */
[----:B------:R2:W-:Y:S01]  /*367a0*/  @P5 STG.E [R12.64], R17 ;  /* 0x000000110c005986 */ /* 0x0005e2000c101904 */
[----:B------:R-:W-:Y:S02]  /*367b0*/  ISETP.LT.AND P3, PT, R15, c[0x0][0x17c], !P0 ;  /* 0x00005f000f007a0c */ /* 0x000fe40004761270 */
[----:B------:R-:W-:Y:S02]  /*367c0*/  IADD3 R5, R7, 0xd0, RZ ;  /* 0x000000d007057810 */ /* 0x000fe40007ffe0ff */
[----:B------:R-:W-:Y:S02]  /*367d0*/  LEA.HI.X.SX32 R15, R3, R2, 0x2, P6 ;  /* 0x00000002030f7211 */ /* 0x000fe400030f16ff */
[----:B------:R-:W-:Y:S02]  /*367e0*/  IADD3 R3, R4, c[0x0][0x198], RZ ;  /* 0x0000660004037a10 */ /* 0x000fe40007ffe0ff */
[----:B------:R-:W-:-:S02]  /*367f0*/  ISETP.LT.AND P5, PT, R5, c[0x0][0x17c], !P0 ;  /* 0x00005f0005007a0c */ /* 0x000fc400047a1270 */
[C---:B--2---:R-:W-:Y:S01]  /*36800*/  LEA R12, P6, R4.reuse, R0, 0x2 ;  /* 0x00000000040c7211 */ /* 0x044fe200078c10ff */
[----:B------:R2:W-:Y:S01]  /*36810*/  @P2 STG.E [R14.64], R6 ;  /* 0x000000060e002986 */ /* 0x0005e2000c101904 */
[----:B------:R-:W-:Y:S02]  /*36820*/  IADD3 R5, R7, 0xd1, RZ ;  /* 0x000000d107057810 */ /* 0x000fe40007ffe0ff */
[----:B------:R-:W-:Y:S02]  /*36830*/  LEA.HI.X.SX32 R13, R4, R2, 0x2, P6 ;  /* 0x00000002040d7211 */ /* 0x000fe400030f16ff */
[----:B------:R-:W-:Y:S02]  /*36840*/  LEA R4, P6, R3, R0, 0x2 ;  /* 0x0000000003047211 */ /* 0x000fe400078c10ff */
[----:B------:R-:W-:Y:S01]  /*36850*/  ISETP.LT.AND P2, PT, R5, c[0x0][0x17c], !P0 ;  /* 0x00005f0005007a0c */ /* 0x000fe20004741270 */
[----:B------:R3:W-:Y:S01]  /*36860*/  @P4 STG.E [R12.64], R16 ;  /* 0x000000100c004986 */ /* 0x0007e2000c101904 */
[----:B------:R-:W-:-:S02]  /*36870*/  LEA.HI.X.SX32 R5, R3, R2, 0x2, P6 ;  /* 0x0000000203057211 */ /* 0x000fc400030f16ff */
[----:B--2---:R-:W-:-:S04]  /*36880*/  IADD3 R14, R3, c[0x0][0x198], RZ ;  /* 0x00006600030e7a10 */ /* 0x004fc80007ffe0ff */
[C---:B------:R-:W-:Y:S02]  /*36890*/  IADD3 R3, R14.reuse, c[0x0][0x198], RZ ;  /* 0x000066000e037a10 */ /* 0x040fe40007ffe0ff */
[C---:B---3--:R-:W-:Y:S01]  /*368a0*/  LEA R16, P6, R14.reuse, R0, 0x2 ;  /* 0x000000000e107211 */ /* 0x048fe200078c10ff */
[----:B-1----:R1:W-:Y:S03]  /*368b0*/  @P3 STG.E [R4.64], R8 ;  /* 0x0000000804003986 */ /* 0x0023e6000c101904 */
[----:B------:R-:W-:Y:S02]  /*368c0*/  LEA.HI.X.SX32 R17, R14, R2, 0x2, P6 ;  /* 0x000000020e117211 */ /* 0x000fe400030f16ff */
[C---:B------:R-:W-:Y:S01]  /*368d0*/  IADD3 R18, R3.reuse, c[0x0][0x198], RZ ;  /* 0x0000660003127a10 */ /* 0x040fe20007ffe0ff */
[----:B------:R-:W-:Y:S02]  /*368e0*/  IMAD.MOV.U32 R19, RZ, RZ, R20 ;  /* 0x000000ffff137224 */ /* 0x000fe400078e0014 */
[----:B------:R2:W-:Y:S01]  /*368f0*/  @P1 STG.E [R16.64], R9 ;  /* 0x0000000910001986 */ /* 0x0005e2000c101904 */
[----:B-1----:R-:W-:-:S02]  /*36900*/  LEA R4, P6, R3, R0, 0x2 ;  /* 0x0000000003047211 */ /* 0x002fc400078c10ff */
[----:B------:R-:W-:Y:S02]  /*36910*/  IADD3 R8, R7, 0xd4, RZ ;  /* 0x000000d407087810 */ /* 0x000fe40007ffe0ff */
[----:B------:R-:W-:Y:S01]  /*36920*/  LEA.HI.X.SX32 R5, R3, R2, 0x2, P6 ;  /* 0x0000000203057211 */ /* 0x000fe200030f16ff */
[----:B------:R-:W-:Y:S01]  /*36930*/  STL [R1+0x900], R10 ;  /* 0x0009000a01007387 */ /* 0x000fe20000100800 */
[----:B------:R-:W-:Y:S02]  /*36940*/  ISETP.LT.AND P1, PT, R8, c[0x0][0x17c], !P0 ;  /* 0x00005f0008007a0c */ /* 0x000fe40004721270 */
[----:B--2---:R-:W-:Y:S01]  /*36950*/  IADD3 R16, R7, 0xd5, RZ ;  /* 0x000000d507107810 */ /* 0x004fe20007ffe0ff */
[----:B------:R1:W-:Y:S01]  /*36960*/  STL [R1+0x8fc], R11 ;  /* 0x0008fc0b01007387 */ /* 0x0003e20000100800 */
[----:B------:R-:W-:-:S03]  /*36970*/  LEA R8, P6, R18, R0, 0x2 ;  /* 0x0000000012087211 */ /* 0x000fc600078c10ff */
[----:B------:R-:W-:Y:S01]  /*36980*/  STL.64 [R1+0x78], R22 ;  /* 0x0000781601007387 */ /* 0x000fe20000100a00 */
[C---:B------:R-:W-:Y:S02]  /*36990*/  IADD3 R3, R18.reuse, c[0x0][0x198], RZ ;  /* 0x0000660012037a10 */ /* 0x040fe40007ffe0ff */
[----:B------:R-:W-:Y:S01]  /*369a0*/  LEA.HI.X.SX32 R9, R18, R2, 0x2, P6 ;  /* 0x0000000212097211 */ /* 0x000fe200030f16ff */
[----:B------:R-:W-:Y:S01]  /*369b0*/  @P5 STG.E [R4.64], R19 ;  /* 0x0000001304005986 */ /* 0x000fe2000c101904 */
[----:B-1----:R-:W-:Y:S01]  /*369c0*/  IMAD.MOV.U32 R11, RZ, RZ, R21 ;  /* 0x000000ffff0b7224 */ /* 0x002fe200078e0015 */
[----:B------:R-:W-:Y:S02]  /*369d0*/  ISETP.LT.AND P5, PT, R16, c[0x0][0x17c], !P0 ;  /* 0x00005f0010007a0c */ /* 0x000fe400047a1270 */
[----:B------:R-:W1:Y:S04]  /*369e0*/  LDS.128 R20, [R29+0x4000] ;  /* 0x004000001d147984 */ /* 0x000e680000000c00 */
[----:B------:R-:W2:Y:S01]  /*369f0*/  LDS.128 R16, [R24+0x4000] ;  /* 0x0040000018107984 */ /* 0x000ea20000000c00 */
[----:B------:R-:W-:-:S04]  /*36a00*/  IADD3 R15, R7, 0xd2, RZ ;  /* 0x000000d2070f7810 */ /* 0x000fc80007ffe0ff */
[----:B------:R-:W-:Y:S01]  /*36a10*/  ISETP.LT.AND P4, PT, R15, c[0x0][0x17c], !P0 ;  /* 0x00005f000f007a0c */ /* 0x000fe20004781270 */
[----:B-1----:R1:W-:Y:S04]  /*36a20*/  STL.64 [R1+0x58], R22 ;  /* 0x0000581601007387 */ /* 0x0023e80000100a00 */
[----:B-1----:R-:W3:Y:S04]  /*36a30*/  LDL.LU R23, [R1+0x918] ;  /* 0x0009180001177983 */ /* 0x002ee80000300800 */
[----:B--2---:R-:W-:Y:S04]  /*36a40*/  STL.64 [R1+0x910], R18 ;  /* 0x0009101201007387 */ /* 0x004fe80000100a00 */
[----:B------:R-:W-:Y:S04]  /*36a50*/  STL.64 [R1+0x908], R16 ;  /* 0x0009081001007387 */ /* 0x000fe80000100a00 */
[----:B------:R-:W1:Y:S01]  /*36a60*/  LDS.128 R16, [R28+0x6000] ;  /* 0x006000001c107984 */ /* 0x000e620000000c00 */
[----:B------:R-:W-:Y:S01]  /*36a70*/  LEA R4, P6, R3, R0, 0x2 ;  /* 0x0000000003047211 */ /* 0x000fe200078c10ff */
[----:B------:R-:W-:-:S03]  /*36a80*/  IMAD.MOV.U32 R10, RZ, RZ, R20 ;  /* 0x000000ffff0a7224 */ /* 0x000fc600078e0014 */
[----:B------:R-:W-:Y:S01]  /*36a90*/  LEA.HI.X.SX32 R5, R3, R2, 0x2, P6 ;  /* 0x0000000203057211 */ /* 0x000fe200030f16ff */
[----:B------:R-:W-:Y:S04]  /*36aa0*/  @P2 STG.E [R8.64], R11 ;  /* 0x0000000b08002986 */ /* 0x000fe8000c101904 */
[----:B------:R2:W-:Y:S01]  /*36ab0*/  @P4 STG.E [R4.64], R10 ;  /* 0x0000000a04004986 */ /* 0x0005e2000c101904 */
[C---:B------:R-:W-:Y:S02]  /*36ac0*/  IADD3 R12, R7.reuse, 0xd3, RZ ;  /* 0x000000d3070c7810 */ /* 0x040fe40007ffe0ff */
[----:B------:R-:W-:Y:S01]  /*36ad0*/  IADD3 R20, R7, 0xd6, RZ ;  /* 0x000000d607147810 */ /* 0x000fe20007ffe0ff */
[----:B-1----:R-:W-:Y:S01]  /*36ae0*/  IMAD.MOV.U32 R25, RZ, RZ, R16 ;  /* 0x000000ffff197224 */ /* 0x002fe200078e0010 */
[----:B------:R-:W-:Y:S01]  /*36af0*/  STL.64 [R1+0x38], R18 ;  /* 0x0000381201007387 */ /* 0x000fe20000100a00 */
[----:B--2---:R-:W-:-:S03]  /*36b00*/  IMAD.MOV.U32 R10, RZ, RZ, R17 ;  /* 0x000000ffff0a7224 */ /* 0x004fc600078e0011 */
[----:B------:R-:W1:Y:S01]  /*36b10*/  LDS.128 R16, [R29+0x6000] ;  /* 0x006000001d107984 */ /* 0x000e620000000c00 */
[----:B------:R-:W-:Y:S02]  /*36b20*/  ISETP.LT.AND P3, PT, R12, c[0x0][0x17c], !P0 ;  /* 0x00005f000c007a0c */ /* 0x000fe40004761270 */
[----:B------:R-:W-:Y:S02]  /*36b30*/  IADD3 R8, R3, c[0x0][0x198], RZ ;  /* 0x0000660003087a10 */ /* 0x000fe40007ffe0ff */
[----:B------:R-:W-:Y:S02]  /*36b40*/  ISETP.LT.AND P2, PT, R20, c[0x0][0x17c], !P0 ;  /* 0x00005f0014007a0c */ /* 0x000fe40004741270 */
[----:B------:R-:W-:Y:S01]  /*36b50*/  LEA R20, P6, R8, R0, 0x2 ;  /* 0x0000000008147211 */ /* 0x000fe200078c10ff */
[----:B------:R-:W-:-:S03]  /*36b60*/  IMAD.MOV.U32 R6, RZ, RZ, R21 ;  /* 0x000000ffff067224 */ /* 0x000fc600078e0015 */
[----:B------:R-:W-:-:S05]  /*36b70*/  LEA.HI.X.SX32 R21, R8, R2, 0x2, P6 ;  /* 0x0000000208157211 */ /* 0x000fca00030f16ff */
[----:B------:R2:W-:Y:S01]  /*36b80*/  @P3 STG.E [R20.64], R6 ;  /* 0x0000000614003986 */ /* 0x0005e2000c101904 */
[----:B-1----:R-:W-:Y:S02]  /*36b90*/  IMAD.MOV.U32 R29, RZ, RZ, R18 ;  /* 0x000000ffff1d7224 */ /* 0x002fe400078e0012 */
[----:B------:R-:W-:Y:S02]  /*36ba0*/  IMAD.MOV.U32 R28, RZ, RZ, R19 ;  /* 0x000000ffff1c7224 */ /* 0x000fe400078e0013 */
[----:B------:R-:W-:Y:S01]  /*36bb0*/  IMAD.MOV.U32 R11, RZ, RZ, R16 ;  /* 0x000000ffff0b7224 */ /* 0x000fe200078e0010 */
[----:B------:R-:W4:Y:S01]  /*36bc0*/  LDL.LU.64 R18, [R1+0x910] ;  /* 0x0009100001127983 */ /* 0x000f220000300a00 */
[----:B--2---:R-:W-:-:S03]  /*36bd0*/  IMAD.MOV.U32 R6, RZ, RZ, R17 ;  /* 0x000000ffff067224 */ /* 0x004fc600078e0011 */
[----:B------:R-:W2:Y:S01]  /*36be0*/  LDL.LU.64 R16, [R1+0x908] ;  /* 0x0009080001107983 */ /* 0x000ea20000300a00 */
[----:B------:R-:W-:Y:S02]  /*36bf0*/  IADD3 R3, R8, c[0x0][0x198], RZ ;  /* 0x0000660008037a10 */ /* 0x000fe40007ffe0ff */
[----:B------:R-:W-:Y:S02]  /*36c00*/  IADD3 R9, R7, 0xd7, RZ ;  /* 0x000000d707097810 */ /* 0x000fe40007ffe0ff */
[C---:B------:R-:W-:Y:S02]  /*36c10*/  LEA R8, P6, R3.reuse, R0, 0x2 ;  /* 0x0000000003087211 */ /* 0x040fe400078c10ff */
[----:B------:R-:W-:Y:S02]  /*36c20*/  IADD3 R4, R3, c[0x0][0x198], RZ ;  /* 0x0000660003047a10 */ /* 0x000fe40007ffe0ff */
[----:B------:R-:W-:Y:S02]  /*36c30*/  ISETP.LT.AND P4, PT, R9, c[0x0][0x17c], !P0 ;  /* 0x00005f0009007a0c */ /* 0x000fe40004781270 */
[----:B------:R-:W-:-:S02]  /*36c40*/  LEA.HI.X.SX32 R9, R3, R2, 0x2, P6 ;  /* 0x0000000203097211 */ /* 0x000fc400030f16ff */
[C---:B------:R-:W-:Y:S02]  /*36c50*/  IADD3 R3, R4.reuse, c[0x0][0x198], RZ ;  /* 0x0000660004037a10 */ /* 0x040fe40007ffe0ff */
[----:B------:R-:W-:-:S04]  /*36c60*/  LEA R20, P6, R4, R0, 0x2 ;  /* 0x0000000004147211 */ /* 0x000fc800078c10ff */
[----:B------:R-:W-:Y:S02]  /*36c70*/  LEA.HI.X.SX32 R21, R4, R2, 0x2, P6 ;  /* 0x0000000204157211 */ /* 0x000fe400030f16ff */
[C---:B------:R-:W-:Y:S02]  /*36c80*/  IADD3 R22, R7.reuse, 0xda, RZ ;  /* 0x000000da07167810 */ /* 0x040fe40007ffe0ff */
[----:B------:R-:W-:Y:S02]  /*36c90*/  IADD3 R5, R7, 0xd8, RZ ;  /* 0x000000d807057810 */ /* 0x000fe40007ffe0ff */
[----:B------:R-:W-:Y:S02]  /*36ca0*/  LEA R4, P6, R3, R0, 0x2 ;  /* 0x0000000003047211 */ /* 0x000fe400078c10ff */
[----:B------:R-:W-:Y:S02]  /*36cb0*/  ISETP.LT.AND P3, PT, R5, c[0x0][0x17c], !P0 ;  /* 0x00005f0005007a0c */ /* 0x000fe40004761270 */
[C---:B------:R-:W-:Y:S01]  /*36cc0*/  LEA.HI.X.SX32 R5, R3.reuse, R2, 0x2, P6 ;  /* 0x0000000203057211 */ /* 0x040fe200030f16ff */
[----:B---3--:R-:W1:Y:S04]  /*36cd0*/  LDS.128 R12, [R23+0x4000] ;  /* 0x00400000170c7984 */ /* 0x008e680000000c00 */
[----:B-1----:R1:W-:Y:S04]  /*36ce0*/  @P1 STG.E [R8.64], R12 ;  /* 0x0000000c08001986 */ /* 0x0023e8000c101904 */
[----:B------:R3:W-:Y:S01]  /*36cf0*/  @P5 STG.E [R20.64], R13 ;  /* 0x0000000d14005986 */ /* 0x0007e2000c101904 */
[----:B-1----:R-:W-:-:S02]  /*36d00*/  IADD3 R12, R3, c[0x0][0x198], RZ ;  /* 0x00006600030c7a10 */ /* 0x002fc40007ffe0ff */
[----:B------:R-:W-:Y:S02]  /*36d10*/  IADD3 R9, R7, 0xd9, RZ ;  /* 0x000000d907097810 */ /* 0x000fe40007ffe0ff */
[C---:B------:R-:W-:Y:S02]  /*36d20*/  LEA R8, P1, R12.reuse, R0, 0x2 ;  /* 0x000000000c087211 */ /* 0x040fe400078210ff */
[----:B------:R-:W-:Y:S02]  /*36d30*/  ISETP.LT.AND P5, PT, R9, c[0x0][0x17c], !P0 ;  /* 0x00005f0009007a0c */ /* 0x000fe400047a1270 */
[----:B------:R-:W-:Y:S02]  /*36d40*/  LEA.HI.X.SX32 R9, R12, R2, 0x2, P1 ;  /* 0x000000020c097211 */ /* 0x000fe400008f16ff */
[----:B------:R-:W-:Y:S02]  /*36d50*/  ISETP.LT.AND P1, PT, R22, c[0x0][0x17c], !P0 ;  /* 0x00005f0016007a0c */ /* 0x000fe40004721270 */
[----:B------:R-:W1:Y:S01]  /*36d60*/  LDS.128 R20, [R23+0x6000] ;  /* 0x0060000017147984 */ /* 0x000e620000000c00 */
[----:B------:R-:W-:-:S02]  /*36d70*/  IADD3 R3, R12, c[0x0][0x198], RZ ;  /* 0x000066000c037a10 */ /* 0x000fc40007ffe0ff */
[C---:B------:R-:W-:Y:S02]  /*36d80*/  IADD3 R12, R7.reuse, 0xdb, RZ ;  /* 0x000000db070c7810 */ /* 0x040fe40007ffe0ff */
[----:B---3--:R-:W-:Y:S01]  /*36d90*/  IADD3 R13, R7, 0xdc, RZ ;  /* 0x000000dc070d7810 */ /* 0x008fe20007ffe0ff */
[----:B--2---:R2:W-:Y:S04]  /*36da0*/  @P2 STG.E [R4.64], R16 ;  /* 0x0000001004002986 */ /* 0x0045e8000c101904 */
[----:B------:R3:W-:Y:S01]  /*36db0*/  @P4 STG.E [R8.64], R17 ;  /* 0x0000001108004986 */ /* 0x0007e2000c101904 */
[----:B------:R-:W-:Y:S02]  /*36dc0*/  ISETP.LT.AND P4, PT, R12, c[0x0][0x17c], !P0 ;  /* 0x00005f000c007a0c */ /* 0x000fe40004781270 */
[----:B--2---:R-:W-:-:S02]  /*36dd0*/  IADD3 R5, R3, c[0x0][0x198], RZ ;  /* 0x0000660003057a10 */ /* 0x004fc40007ffe0ff */
[-C--:B---3--:R-:W-:Y:S02]  /*36de0*/  LEA R8, P2, R3, R0.reuse, 0x2 ;  /* 0x0000000003087211 */ /* 0x088fe400078410ff */
[----:B------:R-:W-:Y:S02]  /*36df0*/  LEA R4, P6, R5, R0, 0x2 ;  /* 0x0000000005047211 */ /* 0x000fe400078c10ff */
[-C--:B------:R-:W-:Y:S02]  /*36e00*/  LEA.HI.X.SX32 R9, R3, R2.reuse, 0x2, P2 ;  /* 0x0000000203097211 */ /* 0x080fe400010f16ff */
[C---:B------:R-:W-:Y:S02]  /*36e10*/  IADD3 R12, R5.reuse, c[0x0][0x198], RZ ;  /* 0x00006600050c7a10 */ /* 0x040fe40007ffe0ff */
[----:B------:R-:W-:Y:S01]  /*36e20*/  LEA.HI.X.SX32 R5, R5, R2, 0x2, P6 ;  /* 0x0000000205057211 */ /* 0x000fe200030f16ff */
[----:B------:R2:W-:Y:S01]  /*36e30*/  @P3 STG.E [R8.64], R25 ;  /* 0x0000001908003986 */ /* 0x0005e2000c101904 */
[----:B------:R-:W-:-:S03]  /*36e40*/  IADD3 R3, R12, c[0x0][0x198], RZ ;  /* 0x000066000c037a10 */ /* 0x000fc60007ffe0ff */
[----:B------:R3:W-:Y:S01]  /*36e50*/  @P5 STG.E [R4.64], R10 ;  /* 0x0000000a04005986 */ /* 0x0007e2000c101904 */
[----:B------:R-:W-:-:S03]  /*36e60*/  ISETP.LT.AND P2, PT, R13, c[0x0][0x17c], !P0 ;  /* 0x00005f000d007a0c */ /* 0x000fc60004741270 */
[----:B------:R-:W4:Y:S01]  /*36e70*/  LDS.128 R24, [R24+0x6000] ;  /* 0x0060000018187984 */ /* 0x000f220000000c00 */
[----:B--2---:R-:W-:-:S04]  /*36e80*/  LEA R8, P3, R12, R0, 0x2 ;  /* 0x000000000c087211 */ /* 0x004fc800078610ff */
[----:B------:R-:W-:Y:S01]  /*36e90*/  LEA.HI.X.SX32 R9, R12, R2, 0x2, P3 ;  /* 0x000000020c097211 */ /* 0x000fe200018f16ff */
[----:B---3--:R-:W2:Y:S01]  /*36ea0*/  LDL.LU R10, [R1+0x900] ;  /* 0x00090000010a7983 */ /* 0x008ea20000300800 */
[----:B------:R-:W-:Y:S02]  /*36eb0*/  IADD3 R5, R7, 0xdd, RZ ;  /* 0x000000dd07057810 */ /* 0x000fe40007ffe0ff */
[C---:B------:R-:W-:Y:S02]  /*36ec0*/  LEA R4, P6, R3.reuse, R0, 0x2 ;  /* 0x0000000003047211 */ /* 0x040fe400078c10ff */
[----:B------:R-:W-:Y:S01]  /*36ed0*/  IADD3 R12, R3, c[0x0][0x198], RZ ;  /* 0x00006600030c7a10 */ /* 0x000fe20007ffe0ff */
[----:B------:R3:W-:Y:S01]  /*36ee0*/  @P1 STG.E [R8.64], R11 ;  /* 0x0000000b08001986 */ /* 0x0007e2000c101904 */
[----:B------:R-:W-:Y:S02]  /*36ef0*/  ISETP.LT.AND P5, PT, R5, c[0x0][0x17c], !P0 ;  /* 0x00005f0005007a0c */ /* 0x000fe400047a1270 */
[----:B------:R-:W-:-:S02]  /*36f00*/  LEA.HI.X.SX32 R5, R3, R2, 0x2, P6 ;  /* 0x0000000203057211 */ /* 0x000fc400030f16ff */
[----:B------:R-:W-:Y:S02]  /*36f10*/  IADD3 R13, R7, 0xde, RZ ;  /* 0x000000de070d7810 */ /* 0x000fe40007ffe0ff */
[C---:B---3--:R-:W-:Y:S01]  /*36f20*/  LEA R8, P1, R12.reuse, R0, 0x2 ;  /* 0x000000000c087211 */ /* 0x048fe200078210ff */
[----:B------:R-:W3:Y:S01]  /*36f30*/  LDL.LU R11, [R1+0x8fc] ;  /* 0x0008fc00010b7983 */ /* 0x000ee20000300800 */
[----:B------:R-:W-:Y:S02]  /*36f40*/  ISETP.LT.AND P3, PT, R13, c[0x0][0x17c], !P0 ;  /* 0x00005f000d007a0c */ /* 0x000fe40004761270 */
[----:B------:R-:W-:Y:S01]  /*36f50*/  LEA.HI.X.SX32 R9, R12, R2, 0x2, P1 ;  /* 0x000000020c097211 */ /* 0x000fe200008f16ff */
[----:B------:R4:W-:Y:S01]  /*36f60*/  @P4 STG.E [R4.64], R6 ;  /* 0x0000000604004986 */ /* 0x0009e2000c101904 */
[----:B------:R-:W-:-:S03]  /*36f70*/  IADD3 R13, R7, 0xe0, RZ ;  /* 0x000000e0070d7810 */ /* 0x000fc60007ffe0ff */
[----:B-1----:R1:W-:Y:S04]  /*36f80*/  @P2 STG.E [R8.64], R20 ;  /* 0x0000001408002986 */ /* 0x0023e8000c101904 */
[----:B----4-:R-:W4:Y:S01]  /*36f90*/  LDL.LU R6, [R1+0x8f8] ;  /* 0x0008f80001067983 */ /* 0x010f220000300800 */
[----:B------:R-:W-:-:S03]  /*36fa0*/  IADD3 R5, R7, 0xdf, RZ ;  /* 0x000000df07057810 */ /* 0x000fc60007ffe0ff */
[----:B------:R-:W2:Y:S04]  /*36fb0*/  LDL.LU R7, [R1+0x8f4] ;  /* 0x0008f40001077983 */ /* 0x000ea80000300800 */
[----:B------:R-:W2:Y:S04]  /*36fc0*/  LDL.LU R17, [R1+0x48] ;  /* 0x0000480001117983 */ /* 0x000ea80000300800 */
[----:B------:R-:W2:Y:S04]  /*36fd0*/  LDL.LU R16, [R1+0x4c] ;  /* 0x00004c0001107983 */ /* 0x000ea80000300800 */
[----:B-1----:R-:W2:Y:S01]  /*36fe0*/  LDL.LU R20, [R1+0x6a0] ;  /* 0x0006a00001147983 */ /* 0x002ea20000300800 */
[----:B------:R-:W-:-:S04]  /*36ff0*/  IADD3 R3, R12, c[0x0][0x198], RZ ;  /* 0x000066000c037a10 */ /* 0x000fc80007ffe0ff */
[----:B------:R-:W-:Y:S02]  /*37000*/  LEA R4, P6, R3, R0, 0x2 ;  /* 0x0000000003047211 */ /* 0x000fe400078c10ff */
[----:B------:R-:W-:Y:S02]  /*37010*/  ISETP.LT.AND P4, PT, R5, c[0x0][0x17c], !P0 ;  /* 0x00005f0005007a0c */ /* 0x000fe40004781270 */
[C---:B------:R-:W-:Y:S02]  /*37020*/  IADD3 R12, R3.reuse, c[0x0][0x198], RZ ;  /* 0x00006600030c7a10 */ /* 0x040fe40007ffe0ff */
[----:B------:R-:W-:Y:S02]  /*37030*/  LEA.HI.X.SX32 R5, R3, R2, 0x2, P6 ;  /* 0x0000000203057211 */ /* 0x000fe400030f16ff */
[----:B------:R-:W-:-:S03]  /*37040*/  IADD3 R3, R12, c[0x0][0x198], RZ ;  /* 0x000066000c037a10 */ /* 0x000fc60007ffe0ff */
[----:B------:R1:W-:Y:S01]  /*37050*/  @P5 STG.E [R4.64], R21 ;  /* 0x0000001504005986 */ /* 0x0003e2000c101904 */
[-C--:B------:R-:W-:Y:S02]  /*37060*/  LEA R8, P6, R3, R0.reuse, 0x2 ;  /* 0x0000000003087211 */ /* 0x080fe400078c10ff */
[C---:B-1----:R-:W-:Y:S01]  /*37070*/  LEA R4, P2, R12.reuse, R0, 0x2 ;  /* 0x000000000c047211 */ /* 0x042fe200078410ff */
[----:B------:R-:W3:Y:S03]  /*37080*/  LDL.LU R21, [R1+0x1c] ;  /* 0x00001c0001157983 */ /* 0x000ee60000300800 */
[----:B------:R-:W-:-:S05]  /*37090*/  LEA.HI.X.SX32 R5, R12, R2, 0x2, P2 ;  /* 0x000000020c057211 */ /* 0x000fca00010f16ff */
[----:B------:R1:W-:Y:S04]  /*370a0*/  @P3 STG.E [R4.64], R24 ;  /* 0x0000001804003986 */ /* 0x0003e8000c101904 */
[----:B-1----:R-:W3:Y:S01]  /*370b0*/  LDL.LU R24, [R1+0x18] ;  /* 0x0000180001187983 */ /* 0x002ee20000300800 */
[C---:B--2---:R-:W-:Y:S02]  /*370c0*/  IADD3 R9, R20.reuse, 0xe1, RZ ;  /* 0x000000e114097810 */ /* 0x044fe40007ffe0ff */
[----:B------:R-:W-:Y:S02]  /*370d0*/  IADD3 R12, R20, 0xe3, RZ ;  /* 0x000000e3140c7810 */ /* 0x000fe40007ffe0ff */
[----:B------:R-:W-:Y:S02]  /*370e0*/  ISETP.LT.AND P5, PT, R9, c[0x0][0x17c], !P0 ;  /* 0x00005f0009007a0c */ /* 0x000fe400047a1270 */
[----:B------:R-:W-:-:S05]  /*370f0*/  LEA.HI.X.SX32 R9, R3, R2, 0x2, P6 ;  /* 0x0000000203097211 */ /* 0x000fca00030f16ff */
[----:B------:R1:W-:Y:S01]  /*37100*/  @P4 STG.E [R8.64], R25 ;  /* 0x0000001908004986 */ /* 0x0003e2000c101904 */
[----:B------:R-:W-:-:S03]  /*37110*/  ISETP.LT.AND P4, PT, R12, c[0x0][0x17c], !P0 ;  /* 0x00005f000c007a0c */ /* 0x000fc60004781270 */
[----:B-1----:R-:W2:Y:S04]  /*37120*/  LDL.LU R25, [R1+0x2c] ;  /* 0x00002c0001197983 */ /* 0x002ea80000300800 */
[----:B------:R-:W2:Y:S01]  /*37130*/  LDL.LU R12, [R1+0x28] ;  /* 0x00002800010c7983 */ /* 0x000ea20000300800 */
[----:B------:R-:W-:Y:S02]  /*37140*/  IADD3 R3, R3, c[0x0][0x198], RZ ;  /* 0x0000660003037a10 */ /* 0x000fe40007ffe0ff */
[----:B------:R-:W-:Y:S02]  /*37150*/  ISETP.LT.AND P1, PT, R13, c[0x0][0x17c], !P0 ;  /* 0x00005f000d007a0c */ /* 0x000fe40004721270 */
[C---:B------:R-:W-:Y:S02]  /*37160*/  IADD3 R9, R3.reuse, c[0x0][0x198], RZ ;  /* 0x0000660003097a10 */ /* 0x040fe40007ffe0ff */
[----:B------:R-:W-:-:S02]  /*37170*/  LEA R4, P3, R3, R0, 0x2 ;  /* 0x0000000003047211 */ /* 0x000fc400078610ff */
[----:B------:R-:W-:Y:S02]  /*37180*/  LEA R8, P6, R9, R0, 0x2 ;  /* 0x0000000009087211 */ /* 0x000fe400078c10ff */
[-C--:B------:R-:W-:Y:S02]  /*37190*/  LEA.HI.X.SX32 R5, R3, R2.reuse, 0x2, P3 ;  /* 0x0000000203057211 */ /* 0x080fe400018f16ff */
[----:B------:R-:W-:Y:S02]  /*371a0*/  IADD3 R13, R20, 0xe2, RZ ;  /* 0x000000e2140d7810 */ /* 0x000fe40007ffe0ff */
[C---:B------:R-:W-:Y:S02]  /*371b0*/  IADD3 R3, R9.reuse, c[0x0][0x198], RZ ;  /* 0x0000660009037a10 */ /* 0x040fe40007ffe0ff */
[----:B------:R-:W-:Y:S02]  /*371c0*/  LEA.HI.X.SX32 R9, R9, R2, 0x2, P6 ;  /* 0x0000000209097211 */ /* 0x000fe400030f16ff */
[----:B------:R-:W-:-:S02]  /*371d0*/  ISETP.LT.AND P2, PT, R13, c[0x0][0x17c], !P0 ;  /* 0x00005f000d007a0c */ /* 0x000fc40004741270 */
[----:B------:R-:W-:-:S04]  /*371e0*/  IADD3 R13, R20, 0xe4, RZ ;  /* 0x000000e4140d7810 */ /* 0x000fc80007ffe0ff */
[----:B------:R-:W-:Y:S01]  /*371f0*/  ISETP.LT.AND P3, PT, R13, c[0x0][0x17c], !P0 ;  /* 0x00005f000d007a0c */ /* 0x000fe20004761270 */
[----:B--2---:R1:W-:Y:S04]  /*37200*/  @P1 STG.E [R4.64], R12 ;  /* 0x0000000c04001986 */ /* 0x0043e8000c101904 */
[----:B------:R2:W-:Y:S01]  /*37210*/  @P5 STG.E [R8.64], R25 ;  /* 0x0000001908005986 */ /* 0x0005e2000c101904 */
[C---:B-1----:R-:W-:Y:S02]  /*37220*/  IADD3 R12, R3.reuse, c[0x0][0x198], RZ ;  /* 0x00006600030c7a10 */ /* 0x042fe40007ffe0ff */
[-C--:B------:R-:W-:Y:S02]  /*37230*/  LEA R4, P1, R3, R0.reuse, 0x2 ;  /* 0x0000000003047211 */ /* 0x080fe400078210ff */
[----:B--2---:R-:W-:Y:S01]  /*37240*/  IADD3 R9, R20, 0xe5, RZ ;  /* 0x000000e514097810 */ /* 0x004fe20007ffe0ff */
[----:B------:R-:W2:Y:S01]  /*37250*/  LDL.LU R25, [R1+0x6c] ;  /* 0x00006c0001197983 */ /* 0x000ea20000300800 */
[----:B------:R-:W-:-:S02]  /*37260*/  LEA R8, P6, R12, R0, 0x2 ;  /* 0x000000000c087211 */ /* 0x000fc400078c10ff */
[-C--:B------:R-:W-:Y:S02]  /*37270*/  LEA.HI.X.SX32 R5, R3, R2.reuse, 0x2, P1 ;  /* 0x0000000203057211 */ /* 0x080fe400008f16ff */
[----:B------:R-:W-:Y:S02]  /*37280*/  ISETP.LT.AND P5, PT, R9, c[0x0][0x17c], !P0 ;  /* 0x00005f0009007a0c */ /* 0x000fe400047a1270 */
[C---:B------:R-:W-:Y:S02]  /*37290*/  LEA.HI.X.SX32 R9, R12.reuse, R2, 0x2, P6 ;  /* 0x000000020c097211 */ /* 0x040fe400030f16ff */
[----:B------:R-:W-:Y:S01]  /*372a0*/  IADD3 R12, R12, c[0x0][0x198], RZ ;  /* 0x000066000c0c7a10 */ /* 0x000fe20007ffe0ff */
[----:B---3--:R1:W-:Y:S04]  /*372b0*/  @P2 STG.E [R4.64], R24 ;  /* 0x0000001804002986 */ /* 0x0083e8000c101904 */
[----:B------:R3:W-:Y:S01]  /*372c0*/  @P4 STG.E [R8.64], R21 ;  /* 0x0000001508004986 */ /* 0x0007e2000c101904 */
[----:B-1----:R-:W-:-:S03]  /*372d0*/  LEA R4, P2, R12, R0, 0x2 ;  /* 0x000000000c047211 */ /* 0x002fc600078410ff */
[----:B------:R-:W2:Y:S01]  /*372e0*/  LDL.LU R24, [R1+0x88] ;  /* 0x0000880001187983 */ /* 0x000ea20000300800 */
[----:B---3--:R-:W-:-:S03]  /*372f0*/  IADD3 R9, R12, c[0x0][0x198], RZ ;  /* 0x000066000c097a10 */ /* 0x008fc60007ffe0ff */
[----:B------:R-:W3:Y:S01]  /*37300*/  LDL.LU R21, [R1+0x8c] ;  /* 0x00008c0001157983 */ /* 0x000ee20000300800 */
[----:B------:R-:W-:Y:S02]  /*37310*/  LEA.HI.X.SX32 R5, R12, R2, 0x2, P2 ;  /* 0x000000020c057211 */ /* 0x000fe400010f16ff */
[C---:B------:R-:W-:Y:S02]  /*37320*/  LEA R8, P6, R9.reuse, R0, 0x2 ;  /* 0x0000000009087211 */ /* 0x040fe400078c10ff */
[C---:B------:R-:W-:Y:S01]  /*37330*/  IADD3 R12, R9.reuse, c[0x0][0x198], RZ ;  /* 0x00006600090c7a10 */ /* 0x040fe20007ffe0ff */
[----:B------:R1:W-:Y:S01]  /*37340*/  @P3 STG.E [R4.64], R17 ;  /* 0x0000001104003986 */ /* 0x0003e2000c101904 */
[----:B------:R-:W-:Y:S02]  /*37350*/  LEA.HI.X.SX32 R9, R9, R2, 0x2, P6 ;  /* 0x0000000209097211 */ /* 0x000fe400030f16ff */
[----:B------:R-:W-:-:S03]  /*37360*/  IADD3 R3, R20, 0xe8, RZ ;  /* 0x000000e814037810 */ /* 0x000fc60007ffe0ff */
[----:B------:R4:W-:Y:S01]  /*37370*/  @P5 STG.E [R8.64], R16 ;  /* 0x0000001008005986 */ /* 0x0009e2000c101904 */
[----:B------:R-:W-:Y:S02]  /*37380*/  ISETP.LT.AND P2, PT, R3, c[0x0][0x17c], !P0 ;  /* 0x00005f0003007a0c */ /* 0x000fe40004741270 */
[C---:B-1----:R-:W-:Y:S01]  /*37390*/  LEA R4, P3, R12.reuse, R0, 0x2 ;  /* 0x000000000c047211 */ /* 0x042fe200078610ff */
[----:B------:R-:W2:Y:S01]  /*373a0*/  LDL.LU R17, [R1+0x98] ;  /* 0x0000980001117983 */ /* 0x000ea20000300800 */
[C---:B------:R-:W-:Y:S02]  /*373b0*/  IADD3 R3, R12.reuse, c[0x0][0x198], RZ ;  /* 0x000066000c037a10 */ /* 0x040fe40007ffe0ff */
[----:B------:R-:W-:Y:S01]  /*373c0*/  LEA.HI.X.SX32 R5, R12, R2, 0x2, P3 ;  /* 0x000000020c057211 */ /* 0x000fe200018f16ff */
[----:B----4-:R-:W4:Y:S04]  /*373d0*/  LDL.LU R16, [R1+0x9c] ;  /* 0x00009c0001107983 */ /* 0x010f280000300800 */
[----:B------:R-:W2:Y:S01]  /*373e0*/  LDL.LU R12, [R1+0x68] ;  /* 0x00006800010c7983 */ /* 0x000ea20000300800 */
[----:B------:R-:W-:-:S04]  /*373f0*/  IADD3 R13, R20, 0xe6, RZ ;  /* 0x000000e6140d7810 */ /* 0x000fc80007ffe0ff */
[----:B------:R-:W-:Y:S02]  /*37400*/  ISETP.LT.AND P1, PT, R13, c[0x0][0x17c], !P0 ;  /* 0x00005f000d007a0c */ /* 0x000fe40004721270 */
[----:B------:R-:W-:-:S04]  /*37410*/  IADD3 R13, R20, 0xe7, RZ ;  /* 0x000000e7140d7810 */ /* 0x000fc80007ffe0ff */
[----:B------:R-:W-:Y:S02]  /*37420*/  ISETP.LT.AND P4, PT, R13, c[0x0][0x17c], !P0 ;  /* 0x00005f000d007a0c */ /* 0x000fe40004781270 */
[C---:B------:R-:W-:Y:S02]  /*37430*/  IADD3 R9, R20.reuse, 0xe9, RZ ;  /* 0x000000e914097810 */ /* 0x040fe40007ffe0ff */
[----:B------:R-:W-:Y:S02]  /*37440*/  LEA R8, P6, R3, R0, 0x2 ;  /* 0x0000000003087211 */ /* 0x000fe400078c10ff */
[----:B------:R-:W-:Y:S02]  /*37450*/  ISETP.LT.AND P5, PT, R9, c[0x0][0x17c], !P0 ;  /* 0x00005f0009007a0c */ /* 0x000fe400047a1270 */
[C---:B------:R-:W-:Y:S02]  /*37460*/  LEA.HI.X.SX32 R9, R3.reuse, R2, 0x2, P6 ;  /* 0x0000000203097211 */ /* 0x040fe400030f16ff */
[----:B------:R-:W-:Y:S01]  /*37470*/  IADD3 R3, R3, c[0x0][0x198], RZ ;  /* 0x0000660003037a10 */ /* 0x000fe20007ffe0ff */
[----:B------:R1:W-:Y:S04]  /*37480*/  @P1 STG.E [R4.64], R6 ;  /* 0x0000000604001986 */ /* 0x0003e8000c101904 */
[----:B------:R1:W-:Y:S01]  /*37490*/  @P4 STG.E [R8.64], R7 ;  /* 0x0000000708004986 */ /* 0x0003e2000c101904 */
[----:B------:R-:W-:-:S02]  /*374a0*/  IADD3 R13, R20, 0xea, RZ ;  /* 0x000000ea140d7810 */ /* 0x000fc40007ffe0ff */
[CC--:B-1----:R-:W-:Y:S02]  /*374b0*/  LEA R4, P1, R3.reuse, R0.reuse, 0x2 ;  /* 0x0000000003047211 */ /* 0x0c2fe400078210ff */
[----:B------:R-:W-:Y:S02]  /*374c0*/  IADD3 R7, R3, c[0x0][0x198], RZ ;  /* 0x0000660003077a10 */ /* 0x000fe40007ffe0ff */
[----:B------:R-:W-:Y:S02]  /*374d0*/  IADD3 R8, R20, 0xec, RZ ;  /* 0x000000ec14087810 */ /* 0x000fe40007ffe0ff */
[----:B------:R-:W-:Y:S02]  /*374e0*/  LEA R6, P6, R7, R0, 0x2 ;  /* 0x0000000007067211 */ /* 0x000fe400078c10ff */
[----:B------:R-:W-:Y:S02]  /*374f0*/  LEA.HI.X.SX32 R5, R3, R2, 0x2, P1 ;  /* 0x0000000203057211 */ /* 0x000fe400008f16ff */
[----:B------:R-:W-:-:S02]  /*37500*/  IADD3 R3, R7, c[0x0][0x198], RZ ;  /* 0x0000660007037a10 */ /* 0x000fc40007ffe0ff */
[----:B------:R-:W-:Y:S02]  /*37510*/  LEA.HI.X.SX32 R7, R7, R2, 0x2, P6 ;  /* 0x0000000207077211 */ /* 0x000fe400030f16ff */
[----:B------:R-:W-:Y:S02]  /*37520*/  IADD3 R9, R20, 0xeb, RZ ;  /* 0x000000eb14097810 */ /* 0x000fe40007ffe0ff */
[----:B------:R-:W-:Y:S02]  /*37530*/  ISETP.LT.AND P3, PT, R13, c[0x0][0x17c], !P0 ;  /* 0x00005f000d007a0c */ /* 0x000fe40004761270 */
[----:B------:R-:W-:Y:S02]  /*37540*/  ISETP.LT.AND P1, PT, R8, c[0x0][0x17c], !P0 ;  /* 0x00005f0008007a0c */ /* 0x000fe40004721270 */
[----:B------:R-:W-:Y:S02]  /*37550*/  IADD3 R8, R3, c[0x0][0x198], RZ ;  /* 0x0000660003087a10 */ /* 0x000fe40007ffe0ff */
[----:B------:R-:W-:-:S02]  /*37560*/  ISETP.LT.AND P4, PT, R9, c[0x0][0x17c], !P0 ;  /* 0x00005f0009007a0c */ /* 0x000fc40004781270 */
[C---:B------:R-:W-:Y:S01]  /*37570*/  IADD3 R9, R20.reuse, 0xee, RZ ;  /* 0x000000ee14097810 */ /* 0x040fe20007ffe0ff */
[----:B--2---:R1:W-:Y:S04]  /*37580*/  @P2 STG.E [R4.64], R12 ;  /* 0x0000000c04002986 */ /* 0x0043e8000c101904 */
[----:B------:R2:W-:Y:S01]  /*37590*/  @P5 STG.E [R6.64], R25 ;  /* 0x0000001906005986 */ /* 0x0005e2000c101904 */
[-C--:B-1----:R-:W-:Y:S02]  /*375a0*/  LEA R4, P2, R3, R0.reuse, 0x2 ;  /* 0x0000000003047211 */ /* 0x082fe400078410ff */
[----:B--2---:R-:W-:Y:S01]  /*375b0*/  IADD3 R7, R20, 0xed, RZ ;  /* 0x000000ed14077810 */ /* 0x004fe20007ffe0ff */
[----:B------:R-:W2:Y:S01]  /*375c0*/  LDL.LU R25, [R1+0x7c] ;  /* 0x00007c0001197983 */ /* 0x000ea20000300800 */
[----:B------:R-:W-:-:S02]  /*375d0*/  LEA R6, P6, R8, R0, 0x2 ;  /* 0x0000000008067211 */ /* 0x000fc400078c10ff */
[-C--:B------:R-:W-:Y:S02]  /*375e0*/  LEA.HI.X.SX32 R5, R3, R2.reuse, 0x2, P2 ;  /* 0x0000000203057211 */ /* 0x080fe400010f16ff */
[----:B------:R-:W-:Y:S02]  /*375f0*/  ISETP.LT.AND P5, PT, R7, c[0x0][0x17c], !P0 ;  /* 0x00005f0007007a0c */ /* 0x000fe400047a1270 */
[C---:B------:R-:W-:Y:S02]  /*37600*/  LEA.HI.X.SX32 R7, R8.reuse, R2, 0x2, P6 ;  /* 0x0000000208077211 */ /* 0x040fe400030f16ff */
[----:B------:R-:W-:Y:S01]  /*37610*/  IADD3 R8, R8, c[0x0][0x198], RZ ;  /* 0x0000660008087a10 */ /* 0x000fe20007ffe0ff */
[----:B------:R1:W-:Y:S01]  /*37620*/  @P3 STG.E [R4.64], R24 ;  /* 0x0000001804003986 */ /* 0x0003e2000c101904 */
[----:B------:R-:W-:-:S03]  /*37630*/  IADD3 R3, R20, 0xef, RZ ;  /* 0x000000ef14037810 */ /* 0x000fc60007ffe0ff */
[----:B---3--:R3:W-:Y:S01]  /*37640*/  @P4 STG.E [R6.64], R21 ;  /* 0x0000001506004986 */ /* 0x0087e2000c101904 */
[----:B------:R-:W-:Y:S02]  /*37650*/  ISETP.LT.AND P4, PT, R3, c[0x0][0x17c], !P0 ;  /* 0x00005f0003007a0c */ /* 0x000fe40004781270 */
[C---:B-1----:R-:W-:Y:S01]  /*37660*/  IADD3 R5, R8.reuse, c[0x0][0x198], RZ ;  /* 0x0000660008057a10 */ /* 0x042fe20007ffe0ff */
[----:B------:R-:W2:Y:S01]  /*37670*/  LDL.LU R24, [R1+0x58] ;  /* 0x0000580001187983 */ /* 0x000ea20000300800 */
[----:B---3--:R-:W-:-:S03]  /*37680*/  LEA R6, P3, R8, R0, 0x2 ;  /* 0x0000000008067211 */ /* 0x008fc600078610ff */
[----:B------:R-:W3:Y:S01]  /*37690*/  LDL.LU R21, [R1+0x5c] ;  /* 0x00005c0001157983 */ /* 0x000ee20000300800 */
[C---:B------:R-:W-:Y:S02]  /*376a0*/  LEA R4, P6, R5.reuse, R0, 0x2 ;  /* 0x0000000005047211 */ /* 0x040fe400078c10ff */
[-C--:B------:R-:W-:Y:S02]  /*376b0*/  LEA.HI.X.SX32 R7, R8, R2.reuse, 0x2, P3 ;  /* 0x0000000208077211 */ /* 0x080fe400018f16ff */
[C---:B------:R-:W-:Y:S02]  /*376c0*/  IADD3 R3, R5.reuse, c[0x0][0x198], RZ ;  /* 0x0000660005037a10 */ /* 0x040fe40007ffe0ff */
[----:B------:R-:W-:Y:S02]  /*376d0*/  LEA.HI.X.SX32 R5, R5, R2, 0x2, P6 ;  /* 0x0000000205057211 */ /* 0x000fe400030f16ff */
[----:B------:R-:W-:Y:S01]  /*376e0*/  ISETP.LT.AND P2, PT, R9, c[0x0][0x17c], !P0 ;  /* 0x00005f0009007a0c */ /* 0x000fe20004741270 */
[----:B------:R-:W-:Y:S04]  /*376f0*/  @P1 STG.E [R6.64], R17 ;  /* 0x0000001106001986 */ /* 0x000fe8000c101904 */
[----:B----4-:R1:W-:Y:S02]  /*37700*/  @P5 STG.E [R4.64], R16 ;  /* 0x0000001004005986 */ /* 0x0103e4000c101904 */
[----:B-1----:R-:W-:-:S04]  /*37710*/  LEA R4, P1, R3, R0, 0x2 ;  /* 0x0000000003047211 */ /* 0x002fc800078210ff */
[----:B------:R-:W-:-:S05]  /*37720*/  LEA.HI.X.SX32 R5, R3, R2, 0x2, P1 ;  /* 0x0000000203057211 */ /* 0x000fca00008f16ff */
[----:B------:R1:W-:Y:S04]  /*37730*/  @P2 STG.E [R4.64], R10 ;  /* 0x0000000a04002986 */ /* 0x0003e8000c101904 */
[----:B-1----:R-:W4:Y:S01]  /*37740*/  LDL.LU R5, [R1+0x78] ;  /* 0x0000780001057983 */ /* 0x002f220000300800 */
[----:B------:R-:W-:Y:S02]  /*37750*/  IADD3 R8, R3, c[0x0][0x198], RZ ;  /* 0x0000660003087a10 */ /* 0x000fe40007ffe0ff */
[C---:B------:R-:W-:Y:S02]  /*37760*/  IADD3 R9, R20.reuse, 0xf0, RZ ;  /* 0x000000f014097810 */ /* 0x040fe40007ffe0ff */
[----:B------:R-:W-:Y:S02]  /*37770*/  IADD3 R12, R20, 0xf1, RZ ;  /* 0x000000f1140c7810 */ /* 0x000fe40007ffe0ff */
[----:B------:R-:W-:-:S02]  /*37780*/  IADD3 R3, R8, c[0x0][0x198], RZ ;  /* 0x0000660008037a10 */ /* 0x000fc40007ffe0ff */
[----:B------:R-:W-:Y:S02]  /*37790*/  ISETP.LT.AND P3, PT, R9, c[0x0][0x17c], !P0 ;  /* 0x00005f0009007a0c */ /* 0x000fe40004761270 */
[-C--:B------:R-:W-:Y:S02]  /*377a0*/  LEA R6, P6, R8, R0.reuse, 0x2 ;  /* 0x0000000008067211 */ /* 0x080fe400078c10ff */
[----:B------:R-:W-:Y:S02]  /*377b0*/  ISETP.LT.AND P5, PT, R12, c[0x0][0x17c], !P0 ;  /* 0x00005f000c007a0c */ /* 0x000fe400047a1270 */
[----:B------:R-:W-:Y:S02]  /*377c0*/  IADD3 R9, R20, 0xf2, RZ ;  /* 0x000000f214097810 */ /* 0x000fe40007ffe0ff */
[C---:B------:R-:W-:Y:S02]  /*377d0*/  LEA R12, P2, R3.reuse, R0, 0x2 ;  /* 0x00000000030c7211 */ /* 0x040fe400078410ff */
[----:B------:R-:W-:-:S02]  /*377e0*/  IADD3 R17, R3, c[0x0][0x198], RZ ;  /* 0x0000660003117a10 */ /* 0x000fc40007ffe0ff */
[-C--:B------:R-:W-:Y:S02]  /*377f0*/  LEA.HI.X.SX32 R7, R8, R2.reuse, 0x2, P6 ;  /* 0x0000000208077211 */ /* 0x080fe400030f16ff */
[----:B------:R-:W-:Y:S02]  /*37800*/  ISETP.LT.AND P1, PT, R9, c[0x0][0x17c], !P0 ;  /* 0x00005f0009007a0c */ /* 0x000fe40004721270 */
[----:B------:R-:W-:Y:S02]  /*37810*/  LEA.HI.X.SX32 R13, R3, R2, 0x2, P2 ;  /* 0x00000002030d7211 */ /* 0x000fe400010f16ff */
[----:B------:R-:W-:Y:S02]  /*37820*/  IADD3 R9, R20, 0xf3, RZ ;  /* 0x000000f314097810 */ /* 0x000fe40007ffe0ff */
[C---:B------:R-:W-:Y:S02]  /*37830*/  IADD3 R3, R17.reuse, c[0x0][0x198], RZ ;  /* 0x0000660011037a10 */ /* 0x040fe40007ffe0ff */
[----:B------:R-:W-:Y:S01]  /*37840*/  LEA R8, P6, R17, R0, 0x2 ;  /* 0x0000000011087211 */ /* 0x000fe200078c10ff */
[----:B------:R1:W-:Y:S01]  /*37850*/  @P4 STG.E [R6.64], R11 ;  /* 0x0000000b06004986 */ /* 0x0003e2000c101904 */
[----:B------:R-:W-:-:S02]  /*37860*/  ISETP.LT.AND P4, PT, R9, c[0x0][0x17c], !P0 ;  /* 0x00005f0009007a0c */ /* 0x000fc40004781270 */
[----:B------:R-:W-:Y:S02]  /*37870*/  LEA.HI.X.SX32 R9, R17, R2, 0x2, P6 ;  /* 0x0000000211097211 */ /* 0x000fe400030f16ff */
[----:B-1----:R-:W-:Y:S02]  /*37880*/  IADD3 R11, R3, c[0x0][0x198], RZ ;  /* 0x00006600030b7a10 */ /* 0x002fe40007ffe0ff */
[----:B------:R-:W-:Y:S02]  /*37890*/  IADD3 R7, R20, 0xf5, RZ ;  /* 0x000000f514077810 */ /* 0x000fe40007ffe0ff */
[-C--:B------:R-:W-:Y:S01]  /*378a0*/  LEA R6, P6, R11, R0.reuse, 0x2 ;  /* 0x000000000b067211 */ /* 0x080fe200078c10ff */
[----:B----4-:R1:W-:Y:S01]  /*378b0*/  @P3 STG.E [R12.64], R5 ;  /* 0x000000050c003986 */ /* 0x0103e2000c101904 */
[----:B------:R-:W-:-:S03]  /*378c0*/  LEA R4, P3, R3, R0, 0x2 ;  /* 0x0000000003047211 */ /* 0x000fc600078610ff */
[----:B--2---:R-:W-:Y:S01]  /*378d0*/  @P5 STG.E [R8.64], R25 ;  /* 0x0000001908005986 */ /* 0x004fe2000c101904 */
[----:B------:R-:W-:Y:S02]  /*378e0*/  ISETP.LT.AND P5, PT, R7, c[0x0][0x17c], !P0 ;  /* 0x00005f0007007a0c */ /* 0x000fe400047a1270 */
[-C--:B------:R-:W-:Y:S02]  /*378f0*/  LEA.HI.X.SX32 R7, R11, R2.reuse, 0x2, P6 ;  /* 0x000000020b077211 */ /* 0x080fe400030f16ff */
[----:B-1----:R-:W-:-:S05]  /*37900*/  LEA.HI.X.SX32 R5, R3, R2, 0x2, P3 ;  /* 0x0000000203057211 */ /* 0x002fca00018f16ff */
[----:B------:R1:W-:Y:S04]  /*37910*/  @P1 STG.E [R4.64], R24 ;  /* 0x0000001804001986 */ /* 0x0003e8000c101904 */
[----:B---3--:R2:W-:Y:S04]  /*37920*/  @P4 STG.E [R6.64], R21 ;  /* 0x0000001506004986 */ /* 0x0085e8000c101904 */
[----:B-1----:R-:W3:Y:S04]  /*37930*/  LDL.LU R24, [R1+0x38] ;  /* 0x0000380001187983 */ /* 0x002ee80000300800 */
[----:B--2---:R-:W2:Y:S01]  /*37940*/  LDL.LU R21, [R1+0x3c] ;  /* 0x00003c0001157983 */ /* 0x004ea20000300800 */
[----:B------:R-:W-:-:S02]  /*37950*/  IADD3 R16, R20, 0xf4, RZ ;  /* 0x000000f414107810 */ /* 0x000fc40007ffe0ff */
[----:B------:R-:W-:Y:S02]  /*37960*/  IADD3 R13, R11, c[0x0][0x198], RZ ;  /* 0x000066000b0d7a10 */ /* 0x000fe40007ffe0ff */
[----:B------:R-:W-:Y:S02]  /*37970*/  ISETP.LT.AND P2, PT, R16, c[0x0][0x17c], !P0 ;  /* 0x00005f0010007a0c */ /* 0x000fe40004741270 */
[----:B------:R-:W-:Y:S02]  /*37980*/  IADD3 R10, R20, 0xf6, RZ ;  /* 0x000000f6140a7810 */ /* 0x000fe40007ffe0ff */
[C---:B------:R-:W-:Y:S02]  /*37990*/  IADD3 R17, R13.reuse, c[0x0][0x198], RZ ;  /* 0x000066000d117a10 */ /* 0x040fe40007ffe0ff */
[----:B------:R-:W-:Y:S02]  /*379a0*/  LEA R8, P1, R13, R0, 0x2 ;  /* 0x000000000d087211 */ /* 0x000fe400078210ff */
[----:B------:R-:W-:-:S02]  /*379b0*/  ISETP.LT.AND P3, PT, R10, c[0x0][0x17c], !P0 ;  /* 0x00005f000a007a0c */ /* 0x000fc40004761270 */
[----:B------:R-:W-:Y:S02]  /*379c0*/  IADD3 R11, R20, 0xf7, RZ ;  /* 0x000000f7140b7810 */ /* 0x000fe40007ffe0ff */
[----:B------:R-:W-:Y:S02]  /*379d0*/  LEA R10, P6, R17, R0, 0x2 ;  /* 0x00000000110a7211 */ /* 0x000fe400078c10ff */
[-C--:B------:R-:W-:Y:S02]  /*379e0*/  LEA.HI.X.SX32 R9, R13, R2.reuse, 0x2, P1 ;  /* 0x000000020d097211 */ /* 0x080fe400008f16ff */
[----:B------:R-:W-:Y:S02]  /*379f0*/  IADD3 R13, R17, c[0x0][0x198], RZ ;  /* 0x00006600110d7a10 */ /* 0x000fe40007ffe0ff */
[----:B------:R-:W-:Y:S02]  /*37a00*/  ISETP.LT.AND P4, PT, R11, c[0x0][0x17c], !P0 ;  /* 0x00005f000b007a0c */ /* 0x000fe40004781270 */
[----:B------:R-:W-:Y:S01]  /*37a10*/  LEA.HI.X.SX32 R11, R17, R2, 0x2, P6 ;  /* 0x00000002110b7211 */ /* 0x000fe200030f16ff */
[----:B------:R-:W-:Y:S01]  /*37a20*/  @P2 STG.E [R8.64], R14 ;  /* 0x0000000e08002986 */ /* 0x000fe2000c101904 */
[----:B------:R-:W-:-:S02]  /*37a30*/  IADD3 R17, R13, c[0x0][0x198], RZ ;  /* 0x000066000d117a10 */ /* 0x000fc40007ffe0ff */
[-C--:B------:R-:W-:Y:S01]  /*37a40*/  LEA R6, P2, R13, R0.reuse, 0x2 ;  /* 0x000000000d067211 */ /* 0x080fe200078410ff */
[----:B------:R1:W-:Y:S01]  /*37a50*/  @P5 STG.E [R10.64], R15 ;  /* 0x0000000f0a005986 */ /* 0x0003e2000c101904 */
[----:B------:R-:W-:Y:S02]  /*37a60*/  IADD3 R5, R20, 0xf9, RZ ;  /* 0x000000f914057810 */ /* 0x000fe40007ffe0ff */
[----:B------:R-:W-:Y:S02]  /*37a70*/  LEA R4, P5, R17, R0, 0x2 ;  /* 0x0000000011047211 */ /* 0x000fe400078a10ff */
[-C--:B------:R-:W-:Y:S02]  /*37a80*/  LEA.HI.X.SX32 R7, R13, R2.reuse, 0x2, P2 ;  /* 0x000000020d077211 */ /* 0x080fe400010f16ff */
[----:B------:R-:W-:Y:S02]  /*37a90*/  ISETP.LT.AND P2, PT, R5, c[0x0][0x17c], !P0 ;  /* 0x00005f0005007a0c */ /* 0x000fe40004741270 */
[----:B------:R-:W-:-:S02]  /*37aa0*/  LEA.HI.X.SX32 R5, R17, R2, 0x2, P5 ;  /* 0x0000000211057211 */ /* 0x000fc400028f16ff */
[C---:B------:R-:W-:Y:S02]  /*37ab0*/  IADD3 R3, R20.reuse, 0xf8, RZ ;  /* 0x000000f814037810 */ /* 0x040fe40007ffe0ff */
[----:B------:R-:W-:Y:S02]  /*37ac0*/  IADD3 R17, R17, c[0x0][0x198], RZ ;  /* 0x0000660011117a10 */ /* 0x000fe40007ffe0ff */
[----:B------:R-:W-:Y:S02]  /*37ad0*/  ISETP.LT.AND P1, PT, R3, c[0x0][0x17c], !P0 ;  /* 0x00005f0003007a0c */ /* 0x000fe40004721270 */
[C---:B------:R-:W-:Y:S02]  /*37ae0*/  IADD3 R13, R17.reuse, c[0x0][0x198], RZ ;  /* 0x00006600110d7a10 */ /* 0x040fe40007ffe0ff */
[----:B------:R-:W-:Y:S01]  /*37af0*/  IADD3 R3, R20, 0xfa, RZ ;  /* 0x000000fa14037810 */ /* 0x000fe20007ffe0ff */
[----:B------:R4:W-:Y:S01]  /*37b00*/  @P3 STG.E [R6.64], R18 ;  /* 0x0000001206003986 */ /* 0x0009e2000c101904 */
[----:B-1----:R-:W-:-:S02]  /*37b10*/  LEA R10, P3, R17, R0, 0x2 ;  /* 0x00000000110a7211 */ /* 0x002fc400078610ff */
[C---:B------:R-:W-:Y:S02]  /*37b20*/  IADD3 R9, R20.reuse, 0xfb, RZ ;  /* 0x000000fb14097810 */ /* 0x040fe40007ffe0ff */
[----:B------:R-:W-:Y:S02]  /*37b30*/  IADD3 R15, R13, c[0x0][0x198], RZ ;  /* 0x000066000d0f7a10 */ /* 0x000fe40007ffe0ff */
[----:B------:R-:W-:Y:S02]  /*37b40*/  ISETP.LT.AND P5, PT, R3, c[0x0][0x17c], !P0 ;  /* 0x00005f0003007a0c */ /* 0x000fe400047a1270 */
[----:B------:R-:W-:Y:S01]  /*37b50*/  LEA R8, P6, R13, R0, 0x2 ;  /* 0x000000000d087211 */ /* 0x000fe200078c10ff */
[----:B------:R1:W-:Y:S01]  /*37b60*/  @P4 STG.E [R4.64], R19 ;  /* 0x0000001304004986 */ /* 0x0003e2000c101904 */
[----:B------:R-:W-:Y:S02]  /*37b70*/  IADD3 R3, R20, 0xfc, RZ ;  /* 0x000000fc14037810 */ /* 0x000fe40007ffe0ff */
[----:B------:R-:W-:-:S02]  /*37b80*/  LEA.HI.X.SX32 R11, R17, R2, 0x2, P3 ;  /* 0x00000002110b7211 */ /* 0x000fc400018f16ff */
[----:B------:R-:W-:Y:S02]  /*37b90*/  ISETP.LT.AND P4, PT, R9, c[0x0][0x17c], !P0 ;  /* 0x00005f0009007a0c */ /* 0x000fe40004781270 */
[----:B----4-:R-:W-:Y:S02]  /*37ba0*/  IADD3 R7, R15, c[0x0][0x198], RZ ;  /* 0x000066000f077a10 */ /* 0x010fe40007ffe0ff */
[----:B------:R-:W-:Y:S02]  /*37bb0*/  LEA.HI.X.SX32 R9, R13, R2, 0x2, P6 ;  /* 0x000000020d097211 */ /* 0x000fe400030f16ff */
[----:B------:R-:W-:Y:S02]  /*37bc0*/  ISETP.LT.AND P3, PT, R3, c[0x0][0x17c], !P0 ;  /* 0x00005f0003007a0c */ /* 0x000fe40004761270 */
[----:B------:R-:W-:Y:S02]  /*37bd0*/  IADD3 R3, R20, 0xfd, RZ ;  /* 0x000000fd14037810 */ /* 0x000fe40007ffe0ff */
[----:B------:R-:W-:-:S02]  /*37be0*/  IADD3 R13, R7, c[0x0][0x198], RZ ;  /* 0x00006600070d7a10 */ /* 0x000fc40007ffe0ff */
[----:B------:R-:W-:-:S04]  /*37bf0*/  LEA R6, P6, R7, R0, 0x2 ;  /* 0x0000000007067211 */ /* 0x000fc800078c10ff */
[----:B------:R-:W-:Y:S02]  /*37c00*/  LEA.HI.X.SX32 R7, R7, R2, 0x2, P6 ;  /* 0x0000000207077211 */ /* 0x000fe400030f16ff */
[----:B------:R-:W-:Y:S01]  /*37c10*/  IADD3 R14, R20, 0xfe, RZ ;  /* 0x000000fe140e7810 */ /* 0x000fe20007ffe0ff */
[----:B---3--:R3:W-:Y:S01]  /*37c20*/  @P1 STG.E [R10.64], R24 ;  /* 0x000000180a001986 */ /* 0x0087e2000c101904 */
[----:B-1----:R-:W-:-:S03]  /*37c30*/  LEA R4, P1, R15, R0, 0x2 ;  /* 0x000000000f047211 */ /* 0x002fc600078210ff */
[----:B--2---:R1:W-:Y:S01]  /*37c40*/  @P2 STG.E [R8.64], R21 ;  /* 0x0000001508002986 */ /* 0x0043e2000c101904 */
[----:B------:R-:W-:Y:S02]  /*37c50*/  ISETP.LT.AND P2, PT, R3, c[0x0][0x17c], !P0 ;  /* 0x00005f0003007a0c */ /* 0x000fe40004741270 */
[----:B------:R-:W-:Y:S02]  /*37c60*/  IADD3 R3, R13, c[0x0][0x198], RZ ;  /* 0x000066000d037a10 */ /* 0x000fe40007ffe0ff */
[----:B------:R-:W-:Y:S02]  /*37c70*/  LEA.HI.X.SX32 R5, R15, R2, 0x2, P1 ;  /* 0x000000020f057211 */ /* 0x000fe400008f16ff */
[-C--:B------:R-:W-:Y:S02]  /*37c80*/  LEA R12, P6, R3, R0.reuse, 0x2 ;  /* 0x00000000030c7211 */ /* 0x080fe400078c10ff */
[----:B---3--:R-:W-:Y:S02]  /*37c90*/  LEA R10, P1, R13, R0, 0x2 ;  /* 0x000000000d0a7211 */ /* 0x008fe400078210ff */
[----:B-1----:R-:W-:-:S02]  /*37ca0*/  IADD3 R9, R3, c[0x0][0x198], RZ ;  /* 0x0000660003097a10 */ /* 0x002fc40007ffe0ff */
[-C--:B------:R-:W-:Y:S02]  /*37cb0*/  LEA.HI.X.SX32 R11, R13, R2.reuse, 0x2, P1 ;  /* 0x000000020d0b7211 */ /* 0x080fe400008f16ff */
[----:B------:R-:W-:Y:S02]  /*37cc0*/  LEA.HI.X.SX32 R13, R3, R2, 0x2, P6 ;  /* 0x00000002030d7211 */ /* 0x000fe400030f16ff */
[----:B------:R-:W-:Y:S02]  /*37cd0*/  IADD3 R3, R20, 0xff, RZ ;  /* 0x000000ff14037810 */ /* 0x000fe40007ffe0ff */
[----:B------:R-:W-:Y:S02]  /*37ce0*/  ISETP.LT.AND P1, PT, R14, c[0x0][0x17c], !P0 ;  /* 0x00005f000e007a0c */ /* 0x000fe40004721270 */
[----:B------:R-:W-:Y:S02]  /*37cf0*/  ISETP.LT.AND P0, PT, R3, c[0x0][0x17c], !P0 ;  /* 0x00005f0003007a0c */ /* 0x000fe40004701270 */
[----:B------:R-:W-:-:S02]  /*37d00*/  LEA R8, P6, R9, R0, 0x2 ;  /* 0x0000000009087211 */ /* 0x000fc400078c10ff */
[C---:B------:R-:W-:Y:S01]  /*37d10*/  IADD3 R15, R9.reuse, c[0x0][0x198], RZ ;  /* 0x00006600090f7a10 */ /* 0x040fe20007ffe0ff */
[----:B------:R1:W-:Y:S01]  /*37d20*/  @P5 STG.E [R4.64], R29 ;  /* 0x0000001d04005986 */ /* 0x0003e2000c101904 */
[----:B------:R-:W-:-:S03]  /*37d30*/  LEA.HI.X.SX32 R9, R9, R2, 0x2, P6 ;  /* 0x0000000209097211 */ /* 0x000fc600030f16ff */
[----:B------:R1:W-:Y:S01]  /*37d40*/  @P4 STG.E [R6.64], R28 ;  /* 0x0000001c06004986 */ /* 0x0003e2000c101904 */
[----:B------:R-:W-:-:S03]  /*37d50*/  LEA R14, P6, R15, R0, 0x2 ;  /* 0x000000000f0e7211 */ /* 0x000fc600078c10ff */
[----:B------:R1:W-:Y:S04]  /*37d60*/  @P3 STG.E [R10.64], R22 ;  /* 0x000000160a003986 */ /* 0x0003e8000c101904 */
[----:B------:R1:W-:Y:S01]  /*37d70*/  @P2 STG.E [R12.64], R23 ;  /* 0x000000170c002986 */ /* 0x0003e2000c101904 */
[----:B------:R-:W-:-:S03]  /*37d80*/  LEA.HI.X.SX32 R15, R15, R2, 0x2, P6 ;  /* 0x000000020f0f7211 */ /* 0x000fc600030f16ff */
[----:B------:R1:W-:Y:S01]  /*37d90*/  @P1 STG.E [R8.64], R26 ;  /* 0x0000001a08001986 */ /* 0x0003e2000c101904 */
[----:B------:R-:W-:Y:S05]  /*37da0*/  @!P0 EXIT ;  /* 0x000000000000894d */ /* 0x000fea0003800000 */
[----:B------:R-:W-:Y:S01]  /*37db0*/  STG.E [R14.64], R27 ;  /* 0x0000001b0e007986 */ /* 0x000fe2000c101904 */
[----:B------:R-:W-:Y:S05]  /*37dc0*/  EXIT ;  /* 0x000000000000794d */ /* 0x000fea0003800000 */
.L_x_3:
[----:B------:R-:W-:-:S00]  /*37dd0*/  BRA `(.L_x_3) ;  /* 0xfffffff000007947 */ /* 0x000fc0000383ffff */
[----:B------:R-:W-:-:S00]  /*37de0*/  NOP ;  /* 0x0000000000007918 */ /* 0x000fc00000000000 */
        /* <DEDUP_REMOVED lines=9> */
.L_x_4:


//--------------------- .nv.shared.matmul_kernel  --------------------------
	.section	.nv.shared.matmul_kernel,"aw",@nobits
	.sectionflags	@""
	.align	16
